//
// Generated by NVIDIA NVVM Compiler
//
// Compiler Build ID: CL-36424714
// Cuda compilation tools, release 13.0, V13.0.88
// Based on NVVM 20.0.0
//

.version 9.0
.target sm_100
.address_size 64

	// .globl	_Z29forward_pass_optimized_kerneliiiPKiS0_PKbS0_PKhPKdS0_S0_S0_PdS7_
.const .align 8 .b8 c_root_probs[32];
.const .align 4 .b8 c_root_edges[64];
.const .align 4 .u32 c_num_root_edges;
.extern .shared .align 16 .b8 s_counts[];

.visible .entry _Z29forward_pass_optimized_kerneliiiPKiS0_PKbS0_PKhPKdS0_S0_S0_PdS7_(
	.param .u32 _Z29forward_pass_optimized_kerneliiiPKiS0_PKbS0_PKhPKdS0_S0_S0_PdS7__param_0,
	.param .u32 _Z29forward_pass_optimized_kerneliiiPKiS0_PKbS0_PKhPKdS0_S0_S0_PdS7__param_1,
	.param .u32 _Z29forward_pass_optimized_kerneliiiPKiS0_PKbS0_PKhPKdS0_S0_S0_PdS7__param_2,
	.param .u64 .ptr .align 1 _Z29forward_pass_optimized_kerneliiiPKiS0_PKbS0_PKhPKdS0_S0_S0_PdS7__param_3,
	.param .u64 .ptr .align 1 _Z29forward_pass_optimized_kerneliiiPKiS0_PKbS0_PKhPKdS0_S0_S0_PdS7__param_4,
	.param .u64 .ptr .align 1 _Z29forward_pass_optimized_kerneliiiPKiS0_PKbS0_PKhPKdS0_S0_S0_PdS7__param_5,
	.param .u64 .ptr .align 1 _Z29forward_pass_optimized_kerneliiiPKiS0_PKbS0_PKhPKdS0_S0_S0_PdS7__param_6,
	.param .u64 .ptr .align 1 _Z29forward_pass_optimized_kerneliiiPKiS0_PKbS0_PKhPKdS0_S0_S0_PdS7__param_7,
	.param .u64 .ptr .align 1 _Z29forward_pass_optimized_kerneliiiPKiS0_PKbS0_PKhPKdS0_S0_S0_PdS7__param_8,
	.param .u64 .ptr .align 1 _Z29forward_pass_optimized_kerneliiiPKiS0_PKbS0_PKhPKdS0_S0_S0_PdS7__param_9,
	.param .u64 .ptr .align 1 _Z29forward_pass_optimized_kerneliiiPKiS0_PKbS0_PKhPKdS0_S0_S0_PdS7__param_10,
	.param .u64 .ptr .align 1 _Z29forward_pass_optimized_kerneliiiPKiS0_PKbS0_PKhPKdS0_S0_S0_PdS7__param_11,
	.param .u64 .ptr .align 1 _Z29forward_pass_optimized_kerneliiiPKiS0_PKbS0_PKhPKdS0_S0_S0_PdS7__param_12,
	.param .u64 .ptr .align 1 _Z29forward_pass_optimized_kerneliiiPKiS0_PKbS0_PKhPKdS0_S0_S0_PdS7__param_13
)
{
	.reg .pred 	%p<54>;
	.reg .b16 	%rs<5>;
	.reg .b32 	%r<517>;
	.reg .b64 	%rd<342>;
	.reg .b64 	%fd<486>;

	ld.param.u32 	%r66, [_Z29forward_pass_optimized_kerneliiiPKiS0_PKbS0_PKhPKdS0_S0_S0_PdS7__param_0];
	ld.param.u32 	%r64, [_Z29forward_pass_optimized_kerneliiiPKiS0_PKbS0_PKhPKdS0_S0_S0_PdS7__param_1];
	ld.param.u32 	%r65, [_Z29forward_pass_optimized_kerneliiiPKiS0_PKbS0_PKhPKdS0_S0_S0_PdS7__param_2];
	ld.param.u64 	%rd14, [_Z29forward_pass_optimized_kerneliiiPKiS0_PKbS0_PKhPKdS0_S0_S0_PdS7__param_5];
	ld.param.u64 	%rd15, [_Z29forward_pass_optimized_kerneliiiPKiS0_PKbS0_PKhPKdS0_S0_S0_PdS7__param_6];
	ld.param.u64 	%rd22, [_Z29forward_pass_optimized_kerneliiiPKiS0_PKbS0_PKhPKdS0_S0_S0_PdS7__param_11];
	ld.param.u64 	%rd20, [_Z29forward_pass_optimized_kerneliiiPKiS0_PKbS0_PKhPKdS0_S0_S0_PdS7__param_12];
	cvta.to.global.u64 	%rd1, %rd22;
	mov.u32 	%r67, %ctaid.x;
	mov.u32 	%r68, %ntid.x;
	mov.u32 	%r69, %tid.x;
	mad.lo.s32 	%r1, %r67, %r68, %r69;
	setp.ge.s32 	%p1, %r1, %r66;
	@%p1 bra 	$L__BB0_80;
	cvta.to.global.u64 	%rd2, %rd20;
	setp.lt.s32 	%p2, %r64, 1;
	mov.f64 	%fd484, 0d0000000000000000;
	@%p2 bra 	$L__BB0_79;
	mul.lo.s32 	%r71, %r1, %r64;
	shl.b32 	%r72, %r71, 2;
	mul.wide.s32 	%rd23, %r72, 8;
	add.s64 	%rd3, %rd2, %rd23;
	mul.lo.s32 	%r2, %r65, %r1;
	mov.b32 	%r73, 1127219200;
	mov.b32 	%r74, -2147483648;
	mov.b64 	%fd1, {%r74, %r73};
	add.s64 	%rd4, %rd1, 32;
	cvta.to.global.u64 	%rd5, %rd14;
	cvta.to.global.u64 	%rd6, %rd15;
	mov.f64 	%fd484, 0d0000000000000000;
	mov.b32 	%r491, 0;
$L__BB0_3:
	ld.param.u64 	%rd338, [_Z29forward_pass_optimized_kerneliiiPKiS0_PKbS0_PKhPKdS0_S0_S0_PdS7__param_8];
	ld.param.u64 	%rd336, [_Z29forward_pass_optimized_kerneliiiPKiS0_PKbS0_PKhPKdS0_S0_S0_PdS7__param_4];
	ld.param.u64 	%rd335, [_Z29forward_pass_optimized_kerneliiiPKiS0_PKbS0_PKhPKdS0_S0_S0_PdS7__param_3];
	cvta.to.global.u64 	%rd24, %rd335;
	mul.wide.u32 	%rd25, %r491, 4;
	add.s64 	%rd26, %rd24, %rd25;
	ld.global.nc.u32 	%r4, [%rd26];
	cvta.to.global.u64 	%rd27, %rd336;
	mul.wide.s32 	%rd28, %r4, 4;
	add.s64 	%rd29, %rd27, %rd28;
	ld.global.nc.u32 	%r5, [%rd29];
	shl.b32 	%r75, %r4, 4;
	cvta.to.global.u64 	%rd30, %rd338;
	mul.wide.s32 	%rd31, %r75, 8;
	add.s64 	%rd7, %rd30, %rd31;
	cvt.s64.s32 	%rd32, %r5;
	add.s64 	%rd33, %rd5, %rd32;
	ld.global.nc.u8 	%rs2, [%rd33];
	cvt.u16.u8 	%rs3, %rs2;
	setp.eq.s16 	%p3, %rs3, 0;
	@%p3 bra 	$L__BB0_7;
	ld.param.u64 	%rd337, [_Z29forward_pass_optimized_kerneliiiPKiS0_PKbS0_PKhPKdS0_S0_S0_PdS7__param_7];
	mul.wide.s32 	%rd34, %r5, 4;
	add.s64 	%rd35, %rd6, %rd34;
	ld.global.nc.u32 	%r76, [%rd35];
	add.s32 	%r77, %r76, %r2;
	cvt.s64.s32 	%rd36, %r77;
	cvta.to.global.u64 	%rd37, %rd337;
	add.s64 	%rd38, %rd37, %rd36;
	ld.global.nc.u8 	%rs4, [%rd38];
	cvt.u16.u8 	%rs1, %rs4;
	setp.gt.u16 	%p4, %rs1, 3;
	@%p4 bra 	$L__BB0_6;
	cvt.u32.u16 	%r78, %rs1;
	mul.wide.u32 	%rd39, %r78, 8;
	add.s64 	%rd40, %rd7, %rd39;
	ld.global.nc.f64 	%fd476, [%rd40];
	ld.global.nc.f64 	%fd475, [%rd40+32];
	ld.global.nc.f64 	%fd474, [%rd40+64];
	ld.global.nc.f64 	%fd473, [%rd40+96];
	bra.uni 	$L__BB0_69;
$L__BB0_6:
	ld.global.nc.f64 	%fd109, [%rd7];
	ld.global.nc.f64 	%fd110, [%rd7+8];
	add.f64 	%fd111, %fd109, %fd110;
	ld.global.nc.f64 	%fd112, [%rd7+16];
	add.f64 	%fd113, %fd111, %fd112;
	ld.global.nc.f64 	%fd114, [%rd7+24];
	add.f64 	%fd476, %fd113, %fd114;
	ld.global.nc.f64 	%fd115, [%rd7+32];
	ld.global.nc.f64 	%fd116, [%rd7+40];
	add.f64 	%fd117, %fd115, %fd116;
	ld.global.nc.f64 	%fd118, [%rd7+48];
	add.f64 	%fd119, %fd117, %fd118;
	ld.global.nc.f64 	%fd120, [%rd7+56];
	add.f64 	%fd475, %fd119, %fd120;
	ld.global.nc.f64 	%fd121, [%rd7+64];
	ld.global.nc.f64 	%fd122, [%rd7+72];
	add.f64 	%fd123, %fd121, %fd122;
	ld.global.nc.f64 	%fd124, [%rd7+80];
	add.f64 	%fd125, %fd123, %fd124;
	ld.global.nc.f64 	%fd126, [%rd7+88];
	add.f64 	%fd474, %fd125, %fd126;
	ld.global.nc.f64 	%fd127, [%rd7+96];
	ld.global.nc.f64 	%fd128, [%rd7+104];
	add.f64 	%fd129, %fd127, %fd128;
	ld.global.nc.f64 	%fd130, [%rd7+112];
	add.f64 	%fd131, %fd129, %fd130;
	ld.global.nc.f64 	%fd132, [%rd7+120];
	add.f64 	%fd473, %fd131, %fd132;
	bra.uni 	$L__BB0_69;
$L__BB0_7:
	ld.param.u64 	%rd340, [_Z29forward_pass_optimized_kerneliiiPKiS0_PKbS0_PKhPKdS0_S0_S0_PdS7__param_10];
	ld.param.u64 	%rd339, [_Z29forward_pass_optimized_kerneliiiPKiS0_PKbS0_PKhPKdS0_S0_S0_PdS7__param_9];
	cvta.to.global.u64 	%rd41, %rd339;
	mul.wide.s32 	%rd42, %r5, 4;
	add.s64 	%rd43, %rd41, %rd42;
	ld.global.nc.u32 	%r6, [%rd43];
	cvta.to.global.u64 	%rd44, %rd340;
	add.s64 	%rd45, %rd44, %rd42;
	ld.global.nc.u32 	%r7, [%rd45];
	setp.lt.s32 	%p5, %r6, 1;
	@%p5 bra 	$L__BB0_68;
	and.b32  	%r8, %r6, 15;
	add.s32 	%r9, %r8, -1;
	and.b32  	%r10, %r6, 7;
	add.s32 	%r11, %r10, -1;
	and.b32  	%r12, %r6, 2147483632;
	and.b32  	%r13, %r6, 3;
	neg.s32 	%r14, %r12;
	mov.f64 	%fd476, 0d0000000000000000;
	mov.b32 	%r507, 0;
$L__BB0_9:
	setp.lt.u32 	%p6, %r6, 16;
	mul.wide.u32 	%rd46, %r507, 8;
	add.s64 	%rd47, %rd7, %rd46;
	ld.global.nc.f64 	%fd472, [%rd47];
	mov.b32 	%r511, 0;
	@%p6 bra 	$L__BB0_12;
	mov.u32 	%r508, %r7;
	mov.u32 	%r509, %r14;
$L__BB0_11:
	.pragma "nounroll";
	mul.wide.s32 	%rd48, %r508, 4;
	add.s64 	%rd49, %rd4, %rd48;
	ld.global.nc.u32 	%r81, [%rd49+-32];
	shl.b32 	%r82, %r81, 2;
	add.s32 	%r83, %r82, %r507;
	mul.wide.s32 	%rd50, %r83, 8;
	add.s64 	%rd51, %rd3, %rd50;
	ld.global.f64 	%fd163, [%rd51];
	mul.f64 	%fd164, %fd472, %fd163;
	ld.global.nc.u32 	%r84, [%rd49+-28];
	shl.b32 	%r85, %r84, 2;
	add.s32 	%r86, %r85, %r507;
	mul.wide.s32 	%rd52, %r86, 8;
	add.s64 	%rd53, %rd3, %rd52;
	ld.global.f64 	%fd165, [%rd53];
	mul.f64 	%fd166, %fd164, %fd165;
	ld.global.nc.u32 	%r87, [%rd49+-24];
	shl.b32 	%r88, %r87, 2;
	add.s32 	%r89, %r88, %r507;
	mul.wide.s32 	%rd54, %r89, 8;
	add.s64 	%rd55, %rd3, %rd54;
	ld.global.f64 	%fd167, [%rd55];
	mul.f64 	%fd168, %fd166, %fd167;
	ld.global.nc.u32 	%r90, [%rd49+-20];
	shl.b32 	%r91, %r90, 2;
	add.s32 	%r92, %r91, %r507;
	mul.wide.s32 	%rd56, %r92, 8;
	add.s64 	%rd57, %rd3, %rd56;
	ld.global.f64 	%fd169, [%rd57];
	mul.f64 	%fd170, %fd168, %fd169;
	ld.global.nc.u32 	%r93, [%rd49+-16];
	shl.b32 	%r94, %r93, 2;
	add.s32 	%r95, %r94, %r507;
	mul.wide.s32 	%rd58, %r95, 8;
	add.s64 	%rd59, %rd3, %rd58;
	ld.global.f64 	%fd171, [%rd59];
	mul.f64 	%fd172, %fd170, %fd171;
	ld.global.nc.u32 	%r96, [%rd49+-12];
	shl.b32 	%r97, %r96, 2;
	add.s32 	%r98, %r97, %r507;
	mul.wide.s32 	%rd60, %r98, 8;
	add.s64 	%rd61, %rd3, %rd60;
	ld.global.f64 	%fd173, [%rd61];
	mul.f64 	%fd174, %fd172, %fd173;
	ld.global.nc.u32 	%r99, [%rd49+-8];
	shl.b32 	%r100, %r99, 2;
	add.s32 	%r101, %r100, %r507;
	mul.wide.s32 	%rd62, %r101, 8;
	add.s64 	%rd63, %rd3, %rd62;
	ld.global.f64 	%fd175, [%rd63];
	mul.f64 	%fd176, %fd174, %fd175;
	ld.global.nc.u32 	%r102, [%rd49+-4];
	shl.b32 	%r103, %r102, 2;
	add.s32 	%r104, %r103, %r507;
	mul.wide.s32 	%rd64, %r104, 8;
	add.s64 	%rd65, %rd3, %rd64;
	ld.global.f64 	%fd177, [%rd65];
	mul.f64 	%fd178, %fd176, %fd177;
	ld.global.nc.u32 	%r105, [%rd49];
	shl.b32 	%r106, %r105, 2;
	add.s32 	%r107, %r106, %r507;
	mul.wide.s32 	%rd66, %r107, 8;
	add.s64 	%rd67, %rd3, %rd66;
	ld.global.f64 	%fd179, [%rd67];
	mul.f64 	%fd180, %fd178, %fd179;
	ld.global.nc.u32 	%r108, [%rd49+4];
	shl.b32 	%r109, %r108, 2;
	add.s32 	%r110, %r109, %r507;
	mul.wide.s32 	%rd68, %r110, 8;
	add.s64 	%rd69, %rd3, %rd68;
	ld.global.f64 	%fd181, [%rd69];
	mul.f64 	%fd182, %fd180, %fd181;
	ld.global.nc.u32 	%r111, [%rd49+8];
	shl.b32 	%r112, %r111, 2;
	add.s32 	%r113, %r112, %r507;
	mul.wide.s32 	%rd70, %r113, 8;
	add.s64 	%rd71, %rd3, %rd70;
	ld.global.f64 	%fd183, [%rd71];
	mul.f64 	%fd184, %fd182, %fd183;
	ld.global.nc.u32 	%r114, [%rd49+12];
	shl.b32 	%r115, %r114, 2;
	add.s32 	%r116, %r115, %r507;
	mul.wide.s32 	%rd72, %r116, 8;
	add.s64 	%rd73, %rd3, %rd72;
	ld.global.f64 	%fd185, [%rd73];
	mul.f64 	%fd186, %fd184, %fd185;
	ld.global.nc.u32 	%r117, [%rd49+16];
	shl.b32 	%r118, %r117, 2;
	add.s32 	%r119, %r118, %r507;
	mul.wide.s32 	%rd74, %r119, 8;
	add.s64 	%rd75, %rd3, %rd74;
	ld.global.f64 	%fd187, [%rd75];
	mul.f64 	%fd188, %fd186, %fd187;
	ld.global.nc.u32 	%r120, [%rd49+20];
	shl.b32 	%r121, %r120, 2;
	add.s32 	%r122, %r121, %r507;
	mul.wide.s32 	%rd76, %r122, 8;
	add.s64 	%rd77, %rd3, %rd76;
	ld.global.f64 	%fd189, [%rd77];
	mul.f64 	%fd190, %fd188, %fd189;
	ld.global.nc.u32 	%r123, [%rd49+24];
	shl.b32 	%r124, %r123, 2;
	add.s32 	%r125, %r124, %r507;
	mul.wide.s32 	%rd78, %r125, 8;
	add.s64 	%rd79, %rd3, %rd78;
	ld.global.f64 	%fd191, [%rd79];
	mul.f64 	%fd192, %fd190, %fd191;
	ld.global.nc.u32 	%r126, [%rd49+28];
	shl.b32 	%r127, %r126, 2;
	add.s32 	%r128, %r127, %r507;
	mul.wide.s32 	%rd80, %r128, 8;
	add.s64 	%rd81, %rd3, %rd80;
	ld.global.f64 	%fd193, [%rd81];
	mul.f64 	%fd472, %fd192, %fd193;
	add.s32 	%r509, %r509, 16;
	add.s32 	%r508, %r508, 16;
	setp.ne.s32 	%p7, %r509, 0;
	mov.u32 	%r511, %r12;
	@%p7 bra 	$L__BB0_11;
$L__BB0_12:
	setp.eq.s32 	%p8, %r8, 0;
	@%p8 bra 	$L__BB0_22;
	setp.lt.u32 	%p9, %r9, 7;
	@%p9 bra 	$L__BB0_15;
	add.s32 	%r129, %r511, %r7;
	mul.wide.s32 	%rd82, %r129, 4;
	add.s64 	%rd83, %rd1, %rd82;
	ld.global.nc.u32 	%r130, [%rd83];
	shl.b32 	%r131, %r130, 2;
	add.s32 	%r132, %r131, %r507;
	mul.wide.s32 	%rd84, %r132, 8;
	add.s64 	%rd85, %rd3, %rd84;
	ld.global.f64 	%fd195, [%rd85];
	mul.f64 	%fd196, %fd472, %fd195;
	ld.global.nc.u32 	%r133, [%rd83+4];
	shl.b32 	%r134, %r133, 2;
	add.s32 	%r135, %r134, %r507;
	mul.wide.s32 	%rd86, %r135, 8;
	add.s64 	%rd87, %rd3, %rd86;
	ld.global.f64 	%fd197, [%rd87];
	mul.f64 	%fd198, %fd196, %fd197;
	ld.global.nc.u32 	%r136, [%rd83+8];
	shl.b32 	%r137, %r136, 2;
	add.s32 	%r138, %r137, %r507;
	mul.wide.s32 	%rd88, %r138, 8;
	add.s64 	%rd89, %rd3, %rd88;
	ld.global.f64 	%fd199, [%rd89];
	mul.f64 	%fd200, %fd198, %fd199;
	ld.global.nc.u32 	%r139, [%rd83+12];
	shl.b32 	%r140, %r139, 2;
	add.s32 	%r141, %r140, %r507;
	mul.wide.s32 	%rd90, %r141, 8;
	add.s64 	%rd91, %rd3, %rd90;
	ld.global.f64 	%fd201, [%rd91];
	mul.f64 	%fd202, %fd200, %fd201;
	ld.global.nc.u32 	%r142, [%rd83+16];
	shl.b32 	%r143, %r142, 2;
	add.s32 	%r144, %r143, %r507;
	mul.wide.s32 	%rd92, %r144, 8;
	add.s64 	%rd93, %rd3, %rd92;
	ld.global.f64 	%fd203, [%rd93];
	mul.f64 	%fd204, %fd202, %fd203;
	ld.global.nc.u32 	%r145, [%rd83+20];
	shl.b32 	%r146, %r145, 2;
	add.s32 	%r147, %r146, %r507;
	mul.wide.s32 	%rd94, %r147, 8;
	add.s64 	%rd95, %rd3, %rd94;
	ld.global.f64 	%fd205, [%rd95];
	mul.f64 	%fd206, %fd204, %fd205;
	ld.global.nc.u32 	%r148, [%rd83+24];
	shl.b32 	%r149, %r148, 2;
	add.s32 	%r150, %r149, %r507;
	mul.wide.s32 	%rd96, %r150, 8;
	add.s64 	%rd97, %rd3, %rd96;
	ld.global.f64 	%fd207, [%rd97];
	mul.f64 	%fd208, %fd206, %fd207;
	ld.global.nc.u32 	%r151, [%rd83+28];
	shl.b32 	%r152, %r151, 2;
	add.s32 	%r153, %r152, %r507;
	mul.wide.s32 	%rd98, %r153, 8;
	add.s64 	%rd99, %rd3, %rd98;
	ld.global.f64 	%fd209, [%rd99];
	mul.f64 	%fd472, %fd208, %fd209;
	add.s32 	%r511, %r511, 8;
$L__BB0_15:
	setp.eq.s32 	%p10, %r10, 0;
	@%p10 bra 	$L__BB0_22;
	setp.lt.u32 	%p11, %r11, 3;
	@%p11 bra 	$L__BB0_18;
	add.s32 	%r154, %r511, %r7;
	mul.wide.s32 	%rd100, %r154, 4;
	add.s64 	%rd101, %rd1, %rd100;
	ld.global.nc.u32 	%r155, [%rd101];
	shl.b32 	%r156, %r155, 2;
	add.s32 	%r157, %r156, %r507;
	mul.wide.s32 	%rd102, %r157, 8;
	add.s64 	%rd103, %rd3, %rd102;
	ld.global.f64 	%fd211, [%rd103];
	mul.f64 	%fd212, %fd472, %fd211;
	ld.global.nc.u32 	%r158, [%rd101+4];
	shl.b32 	%r159, %r158, 2;
	add.s32 	%r160, %r159, %r507;
	mul.wide.s32 	%rd104, %r160, 8;
	add.s64 	%rd105, %rd3, %rd104;
	ld.global.f64 	%fd213, [%rd105];
	mul.f64 	%fd214, %fd212, %fd213;
	ld.global.nc.u32 	%r161, [%rd101+8];
	shl.b32 	%r162, %r161, 2;
	add.s32 	%r163, %r162, %r507;
	mul.wide.s32 	%rd106, %r163, 8;
	add.s64 	%rd107, %rd3, %rd106;
	ld.global.f64 	%fd215, [%rd107];
	mul.f64 	%fd216, %fd214, %fd215;
	ld.global.nc.u32 	%r164, [%rd101+12];
	shl.b32 	%r165, %r164, 2;
	add.s32 	%r166, %r165, %r507;
	mul.wide.s32 	%rd108, %r166, 8;
	add.s64 	%rd109, %rd3, %rd108;
	ld.global.f64 	%fd217, [%rd109];
	mul.f64 	%fd472, %fd216, %fd217;
	add.s32 	%r511, %r511, 4;
$L__BB0_18:
	setp.eq.s32 	%p12, %r13, 0;
	@%p12 bra 	$L__BB0_22;
	setp.eq.s32 	%p13, %r13, 1;
	add.s32 	%r167, %r511, %r7;
	mul.wide.s32 	%rd110, %r167, 4;
	add.s64 	%rd11, %rd1, %rd110;
	ld.global.nc.u32 	%r168, [%rd11];
	shl.b32 	%r169, %r168, 2;
	add.s32 	%r170, %r169, %r507;
	mul.wide.s32 	%rd111, %r170, 8;
	add.s64 	%rd112, %rd3, %rd111;
	ld.global.f64 	%fd218, [%rd112];
	mul.f64 	%fd472, %fd472, %fd218;
	@%p13 bra 	$L__BB0_22;
	setp.eq.s32 	%p14, %r13, 2;
	ld.global.nc.u32 	%r171, [%rd11+4];
	shl.b32 	%r172, %r171, 2;
	add.s32 	%r173, %r172, %r507;
	mul.wide.s32 	%rd113, %r173, 8;
	add.s64 	%rd114, %rd3, %rd113;
	ld.global.f64 	%fd219, [%rd114];
	mul.f64 	%fd472, %fd472, %fd219;
	@%p14 bra 	$L__BB0_22;
	ld.global.nc.u32 	%r174, [%rd11+8];
	shl.b32 	%r175, %r174, 2;
	add.s32 	%r176, %r175, %r507;
	mul.wide.s32 	%rd115, %r176, 8;
	add.s64 	%rd116, %rd3, %rd115;
	ld.global.f64 	%fd220, [%rd116];
	mul.f64 	%fd472, %fd472, %fd220;
$L__BB0_22:
	add.f64 	%fd476, %fd476, %fd472;
	add.s32 	%r507, %r507, 1;
	setp.ne.s32 	%p15, %r507, 4;
	@%p15 bra 	$L__BB0_9;
	mov.f64 	%fd475, 0d0000000000000000;
	mov.b32 	%r492, 0;
$L__BB0_24:
	mul.wide.u32 	%rd117, %r492, 8;
	add.s64 	%rd118, %rd7, %rd117;
	ld.global.nc.f64 	%fd445, [%rd118+32];
	mov.b32 	%r495, 0;
	@%p6 bra 	$L__BB0_27;
	mov.b32 	%r493, 0;
$L__BB0_26:
	.pragma "nounroll";
	add.s32 	%r180, %r493, %r7;
	mul.wide.s32 	%rd119, %r180, 4;
	add.s64 	%rd120, %rd1, %rd119;
	ld.global.nc.u32 	%r181, [%rd120];
	shl.b32 	%r182, %r181, 2;
	add.s32 	%r183, %r182, %r492;
	mul.wide.s32 	%rd121, %r183, 8;
	add.s64 	%rd122, %rd3, %rd121;
	ld.global.f64 	%fd223, [%rd122];
	mul.f64 	%fd224, %fd445, %fd223;
	ld.global.nc.u32 	%r184, [%rd120+4];
	shl.b32 	%r185, %r184, 2;
	add.s32 	%r186, %r185, %r492;
	mul.wide.s32 	%rd123, %r186, 8;
	add.s64 	%rd124, %rd3, %rd123;
	ld.global.f64 	%fd225, [%rd124];
	mul.f64 	%fd226, %fd224, %fd225;
	ld.global.nc.u32 	%r187, [%rd120+8];
	shl.b32 	%r188, %r187, 2;
	add.s32 	%r189, %r188, %r492;
	mul.wide.s32 	%rd125, %r189, 8;
	add.s64 	%rd126, %rd3, %rd125;
	ld.global.f64 	%fd227, [%rd126];
	mul.f64 	%fd228, %fd226, %fd227;
	ld.global.nc.u32 	%r190, [%rd120+12];
	shl.b32 	%r191, %r190, 2;
	add.s32 	%r192, %r191, %r492;
	mul.wide.s32 	%rd127, %r192, 8;
	add.s64 	%rd128, %rd3, %rd127;
	ld.global.f64 	%fd229, [%rd128];
	mul.f64 	%fd230, %fd228, %fd229;
	ld.global.nc.u32 	%r193, [%rd120+16];
	shl.b32 	%r194, %r193, 2;
	add.s32 	%r195, %r194, %r492;
	mul.wide.s32 	%rd129, %r195, 8;
	add.s64 	%rd130, %rd3, %rd129;
	ld.global.f64 	%fd231, [%rd130];
	mul.f64 	%fd232, %fd230, %fd231;
	ld.global.nc.u32 	%r196, [%rd120+20];
	shl.b32 	%r197, %r196, 2;
	add.s32 	%r198, %r197, %r492;
	mul.wide.s32 	%rd131, %r198, 8;
	add.s64 	%rd132, %rd3, %rd131;
	ld.global.f64 	%fd233, [%rd132];
	mul.f64 	%fd234, %fd232, %fd233;
	ld.global.nc.u32 	%r199, [%rd120+24];
	shl.b32 	%r200, %r199, 2;
	add.s32 	%r201, %r200, %r492;
	mul.wide.s32 	%rd133, %r201, 8;
	add.s64 	%rd134, %rd3, %rd133;
	ld.global.f64 	%fd235, [%rd134];
	mul.f64 	%fd236, %fd234, %fd235;
	ld.global.nc.u32 	%r202, [%rd120+28];
	shl.b32 	%r203, %r202, 2;
	add.s32 	%r204, %r203, %r492;
	mul.wide.s32 	%rd135, %r204, 8;
	add.s64 	%rd136, %rd3, %rd135;
	ld.global.f64 	%fd237, [%rd136];
	mul.f64 	%fd238, %fd236, %fd237;
	ld.global.nc.u32 	%r205, [%rd120+32];
	shl.b32 	%r206, %r205, 2;
	add.s32 	%r207, %r206, %r492;
	mul.wide.s32 	%rd137, %r207, 8;
	add.s64 	%rd138, %rd3, %rd137;
	ld.global.f64 	%fd239, [%rd138];
	mul.f64 	%fd240, %fd238, %fd239;
	ld.global.nc.u32 	%r208, [%rd120+36];
	shl.b32 	%r209, %r208, 2;
	add.s32 	%r210, %r209, %r492;
	mul.wide.s32 	%rd139, %r210, 8;
	add.s64 	%rd140, %rd3, %rd139;
	ld.global.f64 	%fd241, [%rd140];
	mul.f64 	%fd242, %fd240, %fd241;
	ld.global.nc.u32 	%r211, [%rd120+40];
	shl.b32 	%r212, %r211, 2;
	add.s32 	%r213, %r212, %r492;
	mul.wide.s32 	%rd141, %r213, 8;
	add.s64 	%rd142, %rd3, %rd141;
	ld.global.f64 	%fd243, [%rd142];
	mul.f64 	%fd244, %fd242, %fd243;
	ld.global.nc.u32 	%r214, [%rd120+44];
	shl.b32 	%r215, %r214, 2;
	add.s32 	%r216, %r215, %r492;
	mul.wide.s32 	%rd143, %r216, 8;
	add.s64 	%rd144, %rd3, %rd143;
	ld.global.f64 	%fd245, [%rd144];
	mul.f64 	%fd246, %fd244, %fd245;
	ld.global.nc.u32 	%r217, [%rd120+48];
	shl.b32 	%r218, %r217, 2;
	add.s32 	%r219, %r218, %r492;
	mul.wide.s32 	%rd145, %r219, 8;
	add.s64 	%rd146, %rd3, %rd145;
	ld.global.f64 	%fd247, [%rd146];
	mul.f64 	%fd248, %fd246, %fd247;
	ld.global.nc.u32 	%r220, [%rd120+52];
	shl.b32 	%r221, %r220, 2;
	add.s32 	%r222, %r221, %r492;
	mul.wide.s32 	%rd147, %r222, 8;
	add.s64 	%rd148, %rd3, %rd147;
	ld.global.f64 	%fd249, [%rd148];
	mul.f64 	%fd250, %fd248, %fd249;
	ld.global.nc.u32 	%r223, [%rd120+56];
	shl.b32 	%r224, %r223, 2;
	add.s32 	%r225, %r224, %r492;
	mul.wide.s32 	%rd149, %r225, 8;
	add.s64 	%rd150, %rd3, %rd149;
	ld.global.f64 	%fd251, [%rd150];
	mul.f64 	%fd252, %fd250, %fd251;
	ld.global.nc.u32 	%r226, [%rd120+60];
	shl.b32 	%r227, %r226, 2;
	add.s32 	%r228, %r227, %r492;
	mul.wide.s32 	%rd151, %r228, 8;
	add.s64 	%rd152, %rd3, %rd151;
	ld.global.f64 	%fd253, [%rd152];
	mul.f64 	%fd445, %fd252, %fd253;
	add.s32 	%r493, %r493, 16;
	setp.ne.s32 	%p17, %r493, %r12;
	mov.u32 	%r495, %r12;
	@%p17 bra 	$L__BB0_26;
$L__BB0_27:
	@%p8 bra 	$L__BB0_37;
	setp.lt.u32 	%p19, %r9, 7;
	@%p19 bra 	$L__BB0_30;
	add.s32 	%r229, %r495, %r7;
	mul.wide.s32 	%rd153, %r229, 4;
	add.s64 	%rd154, %rd1, %rd153;
	ld.global.nc.u32 	%r230, [%rd154];
	shl.b32 	%r231, %r230, 2;
	add.s32 	%r232, %r231, %r492;
	mul.wide.s32 	%rd155, %r232, 8;
	add.s64 	%rd156, %rd3, %rd155;
	ld.global.f64 	%fd255, [%rd156];
	mul.f64 	%fd256, %fd445, %fd255;
	ld.global.nc.u32 	%r233, [%rd154+4];
	shl.b32 	%r234, %r233, 2;
	add.s32 	%r235, %r234, %r492;
	mul.wide.s32 	%rd157, %r235, 8;
	add.s64 	%rd158, %rd3, %rd157;
	ld.global.f64 	%fd257, [%rd158];
	mul.f64 	%fd258, %fd256, %fd257;
	ld.global.nc.u32 	%r236, [%rd154+8];
	shl.b32 	%r237, %r236, 2;
	add.s32 	%r238, %r237, %r492;
	mul.wide.s32 	%rd159, %r238, 8;
	add.s64 	%rd160, %rd3, %rd159;
	ld.global.f64 	%fd259, [%rd160];
	mul.f64 	%fd260, %fd258, %fd259;
	ld.global.nc.u32 	%r239, [%rd154+12];
	shl.b32 	%r240, %r239, 2;
	add.s32 	%r241, %r240, %r492;
	mul.wide.s32 	%rd161, %r241, 8;
	add.s64 	%rd162, %rd3, %rd161;
	ld.global.f64 	%fd261, [%rd162];
	mul.f64 	%fd262, %fd260, %fd261;
	ld.global.nc.u32 	%r242, [%rd154+16];
	shl.b32 	%r243, %r242, 2;
	add.s32 	%r244, %r243, %r492;
	mul.wide.s32 	%rd163, %r244, 8;
	add.s64 	%rd164, %rd3, %rd163;
	ld.global.f64 	%fd263, [%rd164];
	mul.f64 	%fd264, %fd262, %fd263;
	ld.global.nc.u32 	%r245, [%rd154+20];
	shl.b32 	%r246, %r245, 2;
	add.s32 	%r247, %r246, %r492;
	mul.wide.s32 	%rd165, %r247, 8;
	add.s64 	%rd166, %rd3, %rd165;
	ld.global.f64 	%fd265, [%rd166];
	mul.f64 	%fd266, %fd264, %fd265;
	ld.global.nc.u32 	%r248, [%rd154+24];
	shl.b32 	%r249, %r248, 2;
	add.s32 	%r250, %r249, %r492;
	mul.wide.s32 	%rd167, %r250, 8;
	add.s64 	%rd168, %rd3, %rd167;
	ld.global.f64 	%fd267, [%rd168];
	mul.f64 	%fd268, %fd266, %fd267;
	ld.global.nc.u32 	%r251, [%rd154+28];
	shl.b32 	%r252, %r251, 2;
	add.s32 	%r253, %r252, %r492;
	mul.wide.s32 	%rd169, %r253, 8;
	add.s64 	%rd170, %rd3, %rd169;
	ld.global.f64 	%fd269, [%rd170];
	mul.f64 	%fd445, %fd268, %fd269;
	add.s32 	%r495, %r495, 8;
$L__BB0_30:
	setp.eq.s32 	%p20, %r10, 0;
	@%p20 bra 	$L__BB0_37;
	setp.lt.u32 	%p21, %r11, 3;
	@%p21 bra 	$L__BB0_33;
	add.s32 	%r254, %r495, %r7;
	mul.wide.s32 	%rd171, %r254, 4;
	add.s64 	%rd172, %rd1, %rd171;
	ld.global.nc.u32 	%r255, [%rd172];
	shl.b32 	%r256, %r255, 2;
	add.s32 	%r257, %r256, %r492;
	mul.wide.s32 	%rd173, %r257, 8;
	add.s64 	%rd174, %rd3, %rd173;
	ld.global.f64 	%fd271, [%rd174];
	mul.f64 	%fd272, %fd445, %fd271;
	ld.global.nc.u32 	%r258, [%rd172+4];
	shl.b32 	%r259, %r258, 2;
	add.s32 	%r260, %r259, %r492;
	mul.wide.s32 	%rd175, %r260, 8;
	add.s64 	%rd176, %rd3, %rd175;
	ld.global.f64 	%fd273, [%rd176];
	mul.f64 	%fd274, %fd272, %fd273;
	ld.global.nc.u32 	%r261, [%rd172+8];
	shl.b32 	%r262, %r261, 2;
	add.s32 	%r263, %r262, %r492;
	mul.wide.s32 	%rd177, %r263, 8;
	add.s64 	%rd178, %rd3, %rd177;
	ld.global.f64 	%fd275, [%rd178];
	mul.f64 	%fd276, %fd274, %fd275;
	ld.global.nc.u32 	%r264, [%rd172+12];
	shl.b32 	%r265, %r264, 2;
	add.s32 	%r266, %r265, %r492;
	mul.wide.s32 	%rd179, %r266, 8;
	add.s64 	%rd180, %rd3, %rd179;
	ld.global.f64 	%fd277, [%rd180];
	mul.f64 	%fd445, %fd276, %fd277;
	add.s32 	%r495, %r495, 4;
$L__BB0_33:
	setp.eq.s32 	%p22, %r13, 0;
	@%p22 bra 	$L__BB0_37;
	setp.eq.s32 	%p23, %r13, 1;
	add.s32 	%r267, %r495, %r7;
	mul.wide.s32 	%rd181, %r267, 4;
	add.s64 	%rd8, %rd1, %rd181;
	ld.global.nc.u32 	%r268, [%rd8];
	shl.b32 	%r269, %r268, 2;
	add.s32 	%r270, %r269, %r492;
	mul.wide.s32 	%rd182, %r270, 8;
	add.s64 	%rd183, %rd3, %rd182;
	ld.global.f64 	%fd278, [%rd183];
	mul.f64 	%fd445, %fd445, %fd278;
	@%p23 bra 	$L__BB0_37;
	setp.eq.s32 	%p24, %r13, 2;
	ld.global.nc.u32 	%r271, [%rd8+4];
	shl.b32 	%r272, %r271, 2;
	add.s32 	%r273, %r272, %r492;
	mul.wide.s32 	%rd184, %r273, 8;
	add.s64 	%rd185, %rd3, %rd184;
	ld.global.f64 	%fd279, [%rd185];
	mul.f64 	%fd445, %fd445, %fd279;
	@%p24 bra 	$L__BB0_37;
	ld.global.nc.u32 	%r274, [%rd8+8];
	shl.b32 	%r275, %r274, 2;
	add.s32 	%r276, %r275, %r492;
	mul.wide.s32 	%rd186, %r276, 8;
	add.s64 	%rd187, %rd3, %rd186;
	ld.global.f64 	%fd280, [%rd187];
	mul.f64 	%fd445, %fd445, %fd280;
$L__BB0_37:
	add.f64 	%fd475, %fd475, %fd445;
	add.s32 	%r492, %r492, 1;
	setp.ne.s32 	%p25, %r492, 4;
	@%p25 bra 	$L__BB0_24;
	mov.f64 	%fd474, 0d0000000000000000;
	mov.b32 	%r497, 0;
$L__BB0_39:
	mul.wide.u32 	%rd188, %r497, 8;
	add.s64 	%rd189, %rd7, %rd188;
	ld.global.nc.f64 	%fd454, [%rd189+64];
	mov.b32 	%r500, 0;
	@%p6 bra 	$L__BB0_42;
	mov.b32 	%r498, 0;
$L__BB0_41:
	.pragma "nounroll";
	add.s32 	%r280, %r498, %r7;
	mul.wide.s32 	%rd190, %r280, 4;
	add.s64 	%rd191, %rd1, %rd190;
	ld.global.nc.u32 	%r281, [%rd191];
	shl.b32 	%r282, %r281, 2;
	add.s32 	%r283, %r282, %r497;
	mul.wide.s32 	%rd192, %r283, 8;
	add.s64 	%rd193, %rd3, %rd192;
	ld.global.f64 	%fd283, [%rd193];
	mul.f64 	%fd284, %fd454, %fd283;
	ld.global.nc.u32 	%r284, [%rd191+4];
	shl.b32 	%r285, %r284, 2;
	add.s32 	%r286, %r285, %r497;
	mul.wide.s32 	%rd194, %r286, 8;
	add.s64 	%rd195, %rd3, %rd194;
	ld.global.f64 	%fd285, [%rd195];
	mul.f64 	%fd286, %fd284, %fd285;
	ld.global.nc.u32 	%r287, [%rd191+8];
	shl.b32 	%r288, %r287, 2;
	add.s32 	%r289, %r288, %r497;
	mul.wide.s32 	%rd196, %r289, 8;
	add.s64 	%rd197, %rd3, %rd196;
	ld.global.f64 	%fd287, [%rd197];
	mul.f64 	%fd288, %fd286, %fd287;
	ld.global.nc.u32 	%r290, [%rd191+12];
	shl.b32 	%r291, %r290, 2;
	add.s32 	%r292, %r291, %r497;
	mul.wide.s32 	%rd198, %r292, 8;
	add.s64 	%rd199, %rd3, %rd198;
	ld.global.f64 	%fd289, [%rd199];
	mul.f64 	%fd290, %fd288, %fd289;
	ld.global.nc.u32 	%r293, [%rd191+16];
	shl.b32 	%r294, %r293, 2;
	add.s32 	%r295, %r294, %r497;
	mul.wide.s32 	%rd200, %r295, 8;
	add.s64 	%rd201, %rd3, %rd200;
	ld.global.f64 	%fd291, [%rd201];
	mul.f64 	%fd292, %fd290, %fd291;
	ld.global.nc.u32 	%r296, [%rd191+20];
	shl.b32 	%r297, %r296, 2;
	add.s32 	%r298, %r297, %r497;
	mul.wide.s32 	%rd202, %r298, 8;
	add.s64 	%rd203, %rd3, %rd202;
	ld.global.f64 	%fd293, [%rd203];
	mul.f64 	%fd294, %fd292, %fd293;
	ld.global.nc.u32 	%r299, [%rd191+24];
	shl.b32 	%r300, %r299, 2;
	add.s32 	%r301, %r300, %r497;
	mul.wide.s32 	%rd204, %r301, 8;
	add.s64 	%rd205, %rd3, %rd204;
	ld.global.f64 	%fd295, [%rd205];
	mul.f64 	%fd296, %fd294, %fd295;
	ld.global.nc.u32 	%r302, [%rd191+28];
	shl.b32 	%r303, %r302, 2;
	add.s32 	%r304, %r303, %r497;
	mul.wide.s32 	%rd206, %r304, 8;
	add.s64 	%rd207, %rd3, %rd206;
	ld.global.f64 	%fd297, [%rd207];
	mul.f64 	%fd298, %fd296, %fd297;
	ld.global.nc.u32 	%r305, [%rd191+32];
	shl.b32 	%r306, %r305, 2;
	add.s32 	%r307, %r306, %r497;
	mul.wide.s32 	%rd208, %r307, 8;
	add.s64 	%rd209, %rd3, %rd208;
	ld.global.f64 	%fd299, [%rd209];
	mul.f64 	%fd300, %fd298, %fd299;
	ld.global.nc.u32 	%r308, [%rd191+36];
	shl.b32 	%r309, %r308, 2;
	add.s32 	%r310, %r309, %r497;
	mul.wide.s32 	%rd210, %r310, 8;
	add.s64 	%rd211, %rd3, %rd210;
	ld.global.f64 	%fd301, [%rd211];
	mul.f64 	%fd302, %fd300, %fd301;
	ld.global.nc.u32 	%r311, [%rd191+40];
	shl.b32 	%r312, %r311, 2;
	add.s32 	%r313, %r312, %r497;
	mul.wide.s32 	%rd212, %r313, 8;
	add.s64 	%rd213, %rd3, %rd212;
	ld.global.f64 	%fd303, [%rd213];
	mul.f64 	%fd304, %fd302, %fd303;
	ld.global.nc.u32 	%r314, [%rd191+44];
	shl.b32 	%r315, %r314, 2;
	add.s32 	%r316, %r315, %r497;
	mul.wide.s32 	%rd214, %r316, 8;
	add.s64 	%rd215, %rd3, %rd214;
	ld.global.f64 	%fd305, [%rd215];
	mul.f64 	%fd306, %fd304, %fd305;
	ld.global.nc.u32 	%r317, [%rd191+48];
	shl.b32 	%r318, %r317, 2;
	add.s32 	%r319, %r318, %r497;
	mul.wide.s32 	%rd216, %r319, 8;
	add.s64 	%rd217, %rd3, %rd216;
	ld.global.f64 	%fd307, [%rd217];
	mul.f64 	%fd308, %fd306, %fd307;
	ld.global.nc.u32 	%r320, [%rd191+52];
	shl.b32 	%r321, %r320, 2;
	add.s32 	%r322, %r321, %r497;
	mul.wide.s32 	%rd218, %r322, 8;
	add.s64 	%rd219, %rd3, %rd218;
	ld.global.f64 	%fd309, [%rd219];
	mul.f64 	%fd310, %fd308, %fd309;
	ld.global.nc.u32 	%r323, [%rd191+56];
	shl.b32 	%r324, %r323, 2;
	add.s32 	%r325, %r324, %r497;
	mul.wide.s32 	%rd220, %r325, 8;
	add.s64 	%rd221, %rd3, %rd220;
	ld.global.f64 	%fd311, [%rd221];
	mul.f64 	%fd312, %fd310, %fd311;
	ld.global.nc.u32 	%r326, [%rd191+60];
	shl.b32 	%r327, %r326, 2;
	add.s32 	%r328, %r327, %r497;
	mul.wide.s32 	%rd222, %r328, 8;
	add.s64 	%rd223, %rd3, %rd222;
	ld.global.f64 	%fd313, [%rd223];
	mul.f64 	%fd454, %fd312, %fd313;
	add.s32 	%r498, %r498, 16;
	setp.ne.s32 	%p27, %r498, %r12;
	mov.u32 	%r500, %r12;
	@%p27 bra 	$L__BB0_41;
$L__BB0_42:
	@%p8 bra 	$L__BB0_52;
	setp.lt.u32 	%p29, %r9, 7;
	@%p29 bra 	$L__BB0_45;
	add.s32 	%r329, %r500, %r7;
	mul.wide.s32 	%rd224, %r329, 4;
	add.s64 	%rd225, %rd1, %rd224;
	ld.global.nc.u32 	%r330, [%rd225];
	shl.b32 	%r331, %r330, 2;
	add.s32 	%r332, %r331, %r497;
	mul.wide.s32 	%rd226, %r332, 8;
	add.s64 	%rd227, %rd3, %rd226;
	ld.global.f64 	%fd315, [%rd227];
	mul.f64 	%fd316, %fd454, %fd315;
	ld.global.nc.u32 	%r333, [%rd225+4];
	shl.b32 	%r334, %r333, 2;
	add.s32 	%r335, %r334, %r497;
	mul.wide.s32 	%rd228, %r335, 8;
	add.s64 	%rd229, %rd3, %rd228;
	ld.global.f64 	%fd317, [%rd229];
	mul.f64 	%fd318, %fd316, %fd317;
	ld.global.nc.u32 	%r336, [%rd225+8];
	shl.b32 	%r337, %r336, 2;
	add.s32 	%r338, %r337, %r497;
	mul.wide.s32 	%rd230, %r338, 8;
	add.s64 	%rd231, %rd3, %rd230;
	ld.global.f64 	%fd319, [%rd231];
	mul.f64 	%fd320, %fd318, %fd319;
	ld.global.nc.u32 	%r339, [%rd225+12];
	shl.b32 	%r340, %r339, 2;
	add.s32 	%r341, %r340, %r497;
	mul.wide.s32 	%rd232, %r341, 8;
	add.s64 	%rd233, %rd3, %rd232;
	ld.global.f64 	%fd321, [%rd233];
	mul.f64 	%fd322, %fd320, %fd321;
	ld.global.nc.u32 	%r342, [%rd225+16];
	shl.b32 	%r343, %r342, 2;
	add.s32 	%r344, %r343, %r497;
	mul.wide.s32 	%rd234, %r344, 8;
	add.s64 	%rd235, %rd3, %rd234;
	ld.global.f64 	%fd323, [%rd235];
	mul.f64 	%fd324, %fd322, %fd323;
	ld.global.nc.u32 	%r345, [%rd225+20];
	shl.b32 	%r346, %r345, 2;
	add.s32 	%r347, %r346, %r497;
	mul.wide.s32 	%rd236, %r347, 8;
	add.s64 	%rd237, %rd3, %rd236;
	ld.global.f64 	%fd325, [%rd237];
	mul.f64 	%fd326, %fd324, %fd325;
	ld.global.nc.u32 	%r348, [%rd225+24];
	shl.b32 	%r349, %r348, 2;
	add.s32 	%r350, %r349, %r497;
	mul.wide.s32 	%rd238, %r350, 8;
	add.s64 	%rd239, %rd3, %rd238;
	ld.global.f64 	%fd327, [%rd239];
	mul.f64 	%fd328, %fd326, %fd327;
	ld.global.nc.u32 	%r351, [%rd225+28];
	shl.b32 	%r352, %r351, 2;
	add.s32 	%r353, %r352, %r497;
	mul.wide.s32 	%rd240, %r353, 8;
	add.s64 	%rd241, %rd3, %rd240;
	ld.global.f64 	%fd329, [%rd241];
	mul.f64 	%fd454, %fd328, %fd329;
	add.s32 	%r500, %r500, 8;
$L__BB0_45:
	setp.eq.s32 	%p30, %r10, 0;
	@%p30 bra 	$L__BB0_52;
	setp.lt.u32 	%p31, %r11, 3;
	@%p31 bra 	$L__BB0_48;
	add.s32 	%r354, %r500, %r7;
	mul.wide.s32 	%rd242, %r354, 4;
	add.s64 	%rd243, %rd1, %rd242;
	ld.global.nc.u32 	%r355, [%rd243];
	shl.b32 	%r356, %r355, 2;
	add.s32 	%r357, %r356, %r497;
	mul.wide.s32 	%rd244, %r357, 8;
	add.s64 	%rd245, %rd3, %rd244;
	ld.global.f64 	%fd331, [%rd245];
	mul.f64 	%fd332, %fd454, %fd331;
	ld.global.nc.u32 	%r358, [%rd243+4];
	shl.b32 	%r359, %r358, 2;
	add.s32 	%r360, %r359, %r497;
	mul.wide.s32 	%rd246, %r360, 8;
	add.s64 	%rd247, %rd3, %rd246;
	ld.global.f64 	%fd333, [%rd247];
	mul.f64 	%fd334, %fd332, %fd333;
	ld.global.nc.u32 	%r361, [%rd243+8];
	shl.b32 	%r362, %r361, 2;
	add.s32 	%r363, %r362, %r497;
	mul.wide.s32 	%rd248, %r363, 8;
	add.s64 	%rd249, %rd3, %rd248;
	ld.global.f64 	%fd335, [%rd249];
	mul.f64 	%fd336, %fd334, %fd335;
	ld.global.nc.u32 	%r364, [%rd243+12];
	shl.b32 	%r365, %r364, 2;
	add.s32 	%r366, %r365, %r497;
	mul.wide.s32 	%rd250, %r366, 8;
	add.s64 	%rd251, %rd3, %rd250;
	ld.global.f64 	%fd337, [%rd251];
	mul.f64 	%fd454, %fd336, %fd337;
	add.s32 	%r500, %r500, 4;
$L__BB0_48:
	setp.eq.s32 	%p32, %r13, 0;
	@%p32 bra 	$L__BB0_52;
	setp.eq.s32 	%p33, %r13, 1;
	add.s32 	%r367, %r500, %r7;
	mul.wide.s32 	%rd252, %r367, 4;
	add.s64 	%rd9, %rd1, %rd252;
	ld.global.nc.u32 	%r368, [%rd9];
	shl.b32 	%r369, %r368, 2;
	add.s32 	%r370, %r369, %r497;
	mul.wide.s32 	%rd253, %r370, 8;
	add.s64 	%rd254, %rd3, %rd253;
	ld.global.f64 	%fd338, [%rd254];
	mul.f64 	%fd454, %fd454, %fd338;
	@%p33 bra 	$L__BB0_52;
	setp.eq.s32 	%p34, %r13, 2;
	ld.global.nc.u32 	%r371, [%rd9+4];
	shl.b32 	%r372, %r371, 2;
	add.s32 	%r373, %r372, %r497;
	mul.wide.s32 	%rd255, %r373, 8;
	add.s64 	%rd256, %rd3, %rd255;
	ld.global.f64 	%fd339, [%rd256];
	mul.f64 	%fd454, %fd454, %fd339;
	@%p34 bra 	$L__BB0_52;
	ld.global.nc.u32 	%r374, [%rd9+8];
	shl.b32 	%r375, %r374, 2;
	add.s32 	%r376, %r375, %r497;
	mul.wide.s32 	%rd257, %r376, 8;
	add.s64 	%rd258, %rd3, %rd257;
	ld.global.f64 	%fd340, [%rd258];
	mul.f64 	%fd454, %fd454, %fd340;
$L__BB0_52:
	add.f64 	%fd474, %fd474, %fd454;
	add.s32 	%r497, %r497, 1;
	setp.ne.s32 	%p35, %r497, 4;
	@%p35 bra 	$L__BB0_39;
	mov.f64 	%fd473, 0d0000000000000000;
	mov.b32 	%r502, 0;
$L__BB0_54:
	mul.wide.u32 	%rd259, %r502, 8;
	add.s64 	%rd260, %rd7, %rd259;
	ld.global.nc.f64 	%fd463, [%rd260+96];
	mov.b32 	%r505, 0;
	@%p6 bra 	$L__BB0_57;
	mov.b32 	%r503, 0;
$L__BB0_56:
	.pragma "nounroll";
	add.s32 	%r380, %r503, %r7;
	mul.wide.s32 	%rd261, %r380, 4;
	add.s64 	%rd262, %rd1, %rd261;
	ld.global.nc.u32 	%r381, [%rd262];
	shl.b32 	%r382, %r381, 2;
	add.s32 	%r383, %r382, %r502;
	mul.wide.s32 	%rd263, %r383, 8;
	add.s64 	%rd264, %rd3, %rd263;
	ld.global.f64 	%fd343, [%rd264];
	mul.f64 	%fd344, %fd463, %fd343;
	ld.global.nc.u32 	%r384, [%rd262+4];
	shl.b32 	%r385, %r384, 2;
	add.s32 	%r386, %r385, %r502;
	mul.wide.s32 	%rd265, %r386, 8;
	add.s64 	%rd266, %rd3, %rd265;
	ld.global.f64 	%fd345, [%rd266];
	mul.f64 	%fd346, %fd344, %fd345;
	ld.global.nc.u32 	%r387, [%rd262+8];
	shl.b32 	%r388, %r387, 2;
	add.s32 	%r389, %r388, %r502;
	mul.wide.s32 	%rd267, %r389, 8;
	add.s64 	%rd268, %rd3, %rd267;
	ld.global.f64 	%fd347, [%rd268];
	mul.f64 	%fd348, %fd346, %fd347;
	ld.global.nc.u32 	%r390, [%rd262+12];
	shl.b32 	%r391, %r390, 2;
	add.s32 	%r392, %r391, %r502;
	mul.wide.s32 	%rd269, %r392, 8;
	add.s64 	%rd270, %rd3, %rd269;
	ld.global.f64 	%fd349, [%rd270];
	mul.f64 	%fd350, %fd348, %fd349;
	ld.global.nc.u32 	%r393, [%rd262+16];
	shl.b32 	%r394, %r393, 2;
	add.s32 	%r395, %r394, %r502;
	mul.wide.s32 	%rd271, %r395, 8;
	add.s64 	%rd272, %rd3, %rd271;
	ld.global.f64 	%fd351, [%rd272];
	mul.f64 	%fd352, %fd350, %fd351;
	ld.global.nc.u32 	%r396, [%rd262+20];
	shl.b32 	%r397, %r396, 2;
	add.s32 	%r398, %r397, %r502;
	mul.wide.s32 	%rd273, %r398, 8;
	add.s64 	%rd274, %rd3, %rd273;
	ld.global.f64 	%fd353, [%rd274];
	mul.f64 	%fd354, %fd352, %fd353;
	ld.global.nc.u32 	%r399, [%rd262+24];
	shl.b32 	%r400, %r399, 2;
	add.s32 	%r401, %r400, %r502;
	mul.wide.s32 	%rd275, %r401, 8;
	add.s64 	%rd276, %rd3, %rd275;
	ld.global.f64 	%fd355, [%rd276];
	mul.f64 	%fd356, %fd354, %fd355;
	ld.global.nc.u32 	%r402, [%rd262+28];
	shl.b32 	%r403, %r402, 2;
	add.s32 	%r404, %r403, %r502;
	mul.wide.s32 	%rd277, %r404, 8;
	add.s64 	%rd278, %rd3, %rd277;
	ld.global.f64 	%fd357, [%rd278];
	mul.f64 	%fd358, %fd356, %fd357;
	ld.global.nc.u32 	%r405, [%rd262+32];
	shl.b32 	%r406, %r405, 2;
	add.s32 	%r407, %r406, %r502;
	mul.wide.s32 	%rd279, %r407, 8;
	add.s64 	%rd280, %rd3, %rd279;
	ld.global.f64 	%fd359, [%rd280];
	mul.f64 	%fd360, %fd358, %fd359;
	ld.global.nc.u32 	%r408, [%rd262+36];
	shl.b32 	%r409, %r408, 2;
	add.s32 	%r410, %r409, %r502;
	mul.wide.s32 	%rd281, %r410, 8;
	add.s64 	%rd282, %rd3, %rd281;
	ld.global.f64 	%fd361, [%rd282];
	mul.f64 	%fd362, %fd360, %fd361;
	ld.global.nc.u32 	%r411, [%rd262+40];
	shl.b32 	%r412, %r411, 2;
	add.s32 	%r413, %r412, %r502;
	mul.wide.s32 	%rd283, %r413, 8;
	add.s64 	%rd284, %rd3, %rd283;
	ld.global.f64 	%fd363, [%rd284];
	mul.f64 	%fd364, %fd362, %fd363;
	ld.global.nc.u32 	%r414, [%rd262+44];
	shl.b32 	%r415, %r414, 2;
	add.s32 	%r416, %r415, %r502;
	mul.wide.s32 	%rd285, %r416, 8;
	add.s64 	%rd286, %rd3, %rd285;
	ld.global.f64 	%fd365, [%rd286];
	mul.f64 	%fd366, %fd364, %fd365;
	ld.global.nc.u32 	%r417, [%rd262+48];
	shl.b32 	%r418, %r417, 2;
	add.s32 	%r419, %r418, %r502;
	mul.wide.s32 	%rd287, %r419, 8;
	add.s64 	%rd288, %rd3, %rd287;
	ld.global.f64 	%fd367, [%rd288];
	mul.f64 	%fd368, %fd366, %fd367;
	ld.global.nc.u32 	%r420, [%rd262+52];
	shl.b32 	%r421, %r420, 2;
	add.s32 	%r422, %r421, %r502;
	mul.wide.s32 	%rd289, %r422, 8;
	add.s64 	%rd290, %rd3, %rd289;
	ld.global.f64 	%fd369, [%rd290];
	mul.f64 	%fd370, %fd368, %fd369;
	ld.global.nc.u32 	%r423, [%rd262+56];
	shl.b32 	%r424, %r423, 2;
	add.s32 	%r425, %r424, %r502;
	mul.wide.s32 	%rd291, %r425, 8;
	add.s64 	%rd292, %rd3, %rd291;
	ld.global.f64 	%fd371, [%rd292];
	mul.f64 	%fd372, %fd370, %fd371;
	ld.global.nc.u32 	%r426, [%rd262+60];
	shl.b32 	%r427, %r426, 2;
	add.s32 	%r428, %r427, %r502;
	mul.wide.s32 	%rd293, %r428, 8;
	add.s64 	%rd294, %rd3, %rd293;
	ld.global.f64 	%fd373, [%rd294];
	mul.f64 	%fd463, %fd372, %fd373;
	add.s32 	%r503, %r503, 16;
	setp.ne.s32 	%p37, %r503, %r12;
	mov.u32 	%r505, %r12;
	@%p37 bra 	$L__BB0_56;
$L__BB0_57:
	@%p8 bra 	$L__BB0_67;
	setp.lt.u32 	%p39, %r9, 7;
	@%p39 bra 	$L__BB0_60;
	add.s32 	%r429, %r505, %r7;
	mul.wide.s32 	%rd295, %r429, 4;
	add.s64 	%rd296, %rd1, %rd295;
	ld.global.nc.u32 	%r430, [%rd296];
	shl.b32 	%r431, %r430, 2;
	add.s32 	%r432, %r431, %r502;
	mul.wide.s32 	%rd297, %r432, 8;
	add.s64 	%rd298, %rd3, %rd297;
	ld.global.f64 	%fd375, [%rd298];
	mul.f64 	%fd376, %fd463, %fd375;
	ld.global.nc.u32 	%r433, [%rd296+4];
	shl.b32 	%r434, %r433, 2;
	add.s32 	%r435, %r434, %r502;
	mul.wide.s32 	%rd299, %r435, 8;
	add.s64 	%rd300, %rd3, %rd299;
	ld.global.f64 	%fd377, [%rd300];
	mul.f64 	%fd378, %fd376, %fd377;
	ld.global.nc.u32 	%r436, [%rd296+8];
	shl.b32 	%r437, %r436, 2;
	add.s32 	%r438, %r437, %r502;
	mul.wide.s32 	%rd301, %r438, 8;
	add.s64 	%rd302, %rd3, %rd301;
	ld.global.f64 	%fd379, [%rd302];
	mul.f64 	%fd380, %fd378, %fd379;
	ld.global.nc.u32 	%r439, [%rd296+12];
	shl.b32 	%r440, %r439, 2;
	add.s32 	%r441, %r440, %r502;
	mul.wide.s32 	%rd303, %r441, 8;
	add.s64 	%rd304, %rd3, %rd303;
	ld.global.f64 	%fd381, [%rd304];
	mul.f64 	%fd382, %fd380, %fd381;
	ld.global.nc.u32 	%r442, [%rd296+16];
	shl.b32 	%r443, %r442, 2;
	add.s32 	%r444, %r443, %r502;
	mul.wide.s32 	%rd305, %r444, 8;
	add.s64 	%rd306, %rd3, %rd305;
	ld.global.f64 	%fd383, [%rd306];
	mul.f64 	%fd384, %fd382, %fd383;
	ld.global.nc.u32 	%r445, [%rd296+20];
	shl.b32 	%r446, %r445, 2;
	add.s32 	%r447, %r446, %r502;
	mul.wide.s32 	%rd307, %r447, 8;
	add.s64 	%rd308, %rd3, %rd307;
	ld.global.f64 	%fd385, [%rd308];
	mul.f64 	%fd386, %fd384, %fd385;
	ld.global.nc.u32 	%r448, [%rd296+24];
	shl.b32 	%r449, %r448, 2;
	add.s32 	%r450, %r449, %r502;
	mul.wide.s32 	%rd309, %r450, 8;
	add.s64 	%rd310, %rd3, %rd309;
	ld.global.f64 	%fd387, [%rd310];
	mul.f64 	%fd388, %fd386, %fd387;
	ld.global.nc.u32 	%r451, [%rd296+28];
	shl.b32 	%r452, %r451, 2;
	add.s32 	%r453, %r452, %r502;
	mul.wide.s32 	%rd311, %r453, 8;
	add.s64 	%rd312, %rd3, %rd311;
	ld.global.f64 	%fd389, [%rd312];
	mul.f64 	%fd463, %fd388, %fd389;
	add.s32 	%r505, %r505, 8;
$L__BB0_60:
	setp.eq.s32 	%p40, %r10, 0;
	@%p40 bra 	$L__BB0_67;
	setp.lt.u32 	%p41, %r11, 3;
	@%p41 bra 	$L__BB0_63;
	add.s32 	%r454, %r505, %r7;
	mul.wide.s32 	%rd313, %r454, 4;
	add.s64 	%rd314, %rd1, %rd313;
	ld.global.nc.u32 	%r455, [%rd314];
	shl.b32 	%r456, %r455, 2;
	add.s32 	%r457, %r456, %r502;
	mul.wide.s32 	%rd315, %r457, 8;
	add.s64 	%rd316, %rd3, %rd315;
	ld.global.f64 	%fd391, [%rd316];
	mul.f64 	%fd392, %fd463, %fd391;
	ld.global.nc.u32 	%r458, [%rd314+4];
	shl.b32 	%r459, %r458, 2;
	add.s32 	%r460, %r459, %r502;
	mul.wide.s32 	%rd317, %r460, 8;
	add.s64 	%rd318, %rd3, %rd317;
	ld.global.f64 	%fd393, [%rd318];
	mul.f64 	%fd394, %fd392, %fd393;
	ld.global.nc.u32 	%r461, [%rd314+8];
	shl.b32 	%r462, %r461, 2;
	add.s32 	%r463, %r462, %r502;
	mul.wide.s32 	%rd319, %r463, 8;
	add.s64 	%rd320, %rd3, %rd319;
	ld.global.f64 	%fd395, [%rd320];
	mul.f64 	%fd396, %fd394, %fd395;
	ld.global.nc.u32 	%r464, [%rd314+12];
	shl.b32 	%r465, %r464, 2;
	add.s32 	%r466, %r465, %r502;
	mul.wide.s32 	%rd321, %r466, 8;
	add.s64 	%rd322, %rd3, %rd321;
	ld.global.f64 	%fd397, [%rd322];
	mul.f64 	%fd463, %fd396, %fd397;
	add.s32 	%r505, %r505, 4;
$L__BB0_63:
	setp.eq.s32 	%p42, %r13, 0;
	@%p42 bra 	$L__BB0_67;
	setp.eq.s32 	%p43, %r13, 1;
	add.s32 	%r467, %r505, %r7;
	mul.wide.s32 	%rd323, %r467, 4;
	add.s64 	%rd10, %rd1, %rd323;
	ld.global.nc.u32 	%r468, [%rd10];
	shl.b32 	%r469, %r468, 2;
	add.s32 	%r470, %r469, %r502;
	mul.wide.s32 	%rd324, %r470, 8;
	add.s64 	%rd325, %rd3, %rd324;
	ld.global.f64 	%fd398, [%rd325];
	mul.f64 	%fd463, %fd463, %fd398;
	@%p43 bra 	$L__BB0_67;
	setp.eq.s32 	%p44, %r13, 2;
	ld.global.nc.u32 	%r471, [%rd10+4];
	shl.b32 	%r472, %r471, 2;
	add.s32 	%r473, %r472, %r502;
	mul.wide.s32 	%rd326, %r473, 8;
	add.s64 	%rd327, %rd3, %rd326;
	ld.global.f64 	%fd399, [%rd327];
	mul.f64 	%fd463, %fd463, %fd399;
	@%p44 bra 	$L__BB0_67;
	ld.global.nc.u32 	%r474, [%rd10+8];
	shl.b32 	%r475, %r474, 2;
	add.s32 	%r476, %r475, %r502;
	mul.wide.s32 	%rd328, %r476, 8;
	add.s64 	%rd329, %rd3, %rd328;
	ld.global.f64 	%fd400, [%rd329];
	mul.f64 	%fd463, %fd463, %fd400;
$L__BB0_67:
	add.f64 	%fd473, %fd473, %fd463;
	add.s32 	%r502, %r502, 1;
	setp.eq.s32 	%p45, %r502, 4;
	@%p45 bra 	$L__BB0_69;
	bra.uni 	$L__BB0_54;
$L__BB0_68:
	ld.global.nc.f64 	%fd133, [%rd7];
	add.f64 	%fd134, %fd133, 0d0000000000000000;
	ld.global.nc.f64 	%fd135, [%rd7+8];
	add.f64 	%fd136, %fd134, %fd135;
	ld.global.nc.f64 	%fd137, [%rd7+16];
	add.f64 	%fd138, %fd136, %fd137;
	ld.global.nc.f64 	%fd139, [%rd7+24];
	add.f64 	%fd476, %fd138, %fd139;
	ld.global.nc.f64 	%fd140, [%rd7+32];
	add.f64 	%fd141, %fd140, 0d0000000000000000;
	ld.global.nc.f64 	%fd142, [%rd7+40];
	add.f64 	%fd143, %fd141, %fd142;
	ld.global.nc.f64 	%fd144, [%rd7+48];
	add.f64 	%fd145, %fd143, %fd144;
	ld.global.nc.f64 	%fd146, [%rd7+56];
	add.f64 	%fd475, %fd145, %fd146;
	ld.global.nc.f64 	%fd147, [%rd7+64];
	add.f64 	%fd148, %fd147, 0d0000000000000000;
	ld.global.nc.f64 	%fd149, [%rd7+72];
	add.f64 	%fd150, %fd148, %fd149;
	ld.global.nc.f64 	%fd151, [%rd7+80];
	add.f64 	%fd152, %fd150, %fd151;
	ld.global.nc.f64 	%fd153, [%rd7+88];
	add.f64 	%fd474, %fd152, %fd153;
	ld.global.nc.f64 	%fd154, [%rd7+96];
	add.f64 	%fd155, %fd154, 0d0000000000000000;
	ld.global.nc.f64 	%fd156, [%rd7+104];
	add.f64 	%fd157, %fd155, %fd156;
	ld.global.nc.f64 	%fd158, [%rd7+112];
	add.f64 	%fd159, %fd157, %fd158;
	ld.global.nc.f64 	%fd160, [%rd7+120];
	add.f64 	%fd473, %fd159, %fd160;
$L__BB0_69:
	max.f64 	%fd401, %fd476, %fd475;
	max.f64 	%fd402, %fd474, %fd473;
	max.f64 	%fd87, %fd401, %fd402;
	setp.leu.f64 	%p46, %fd87, 0d0000000000000000;
	setp.eq.f64 	%p47, %fd87, 0d3FF0000000000000;
	or.pred  	%p48, %p46, %p47;
	@%p48 bra 	$L__BB0_78;
	{
	.reg .b32 %temp; 
	mov.b64 	{%temp, %r513}, %fd87;
	}
	{
	.reg .b32 %temp; 
	mov.b64 	{%r514, %temp}, %fd87;
	}
	setp.gt.s32 	%p49, %r513, 1048575;
	mov.b32 	%r515, -1023;
	mov.f64 	%fd477, %fd87;
	@%p49 bra 	$L__BB0_72;
	mul.f64 	%fd477, %fd87, 0d4350000000000000;
	{
	.reg .b32 %temp; 
	mov.b64 	{%temp, %r513}, %fd477;
	}
	{
	.reg .b32 %temp; 
	mov.b64 	{%r514, %temp}, %fd477;
	}
	mov.b32 	%r515, -1077;
$L__BB0_72:
	add.s32 	%r479, %r513, -1;
	setp.gt.u32 	%p50, %r479, 2146435070;
	@%p50 bra 	$L__BB0_76;
	shr.u32 	%r482, %r513, 20;
	add.s32 	%r516, %r515, %r482;
	and.b32  	%r483, %r513, 1048575;
	or.b32  	%r484, %r483, 1072693248;
	mov.b64 	%fd478, {%r514, %r484};
	setp.lt.u32 	%p52, %r484, 1073127583;
	@%p52 bra 	$L__BB0_75;
	{
	.reg .b32 %temp; 
	mov.b64 	{%r485, %temp}, %fd478;
	}
	{
	.reg .b32 %temp; 
	mov.b64 	{%temp, %r486}, %fd478;
	}
	add.s32 	%r487, %r486, -1048576;
	mov.b64 	%fd478, {%r485, %r487};
	add.s32 	%r516, %r516, 1;
$L__BB0_75:
	add.f64 	%fd404, %fd478, 0dBFF0000000000000;
	add.f64 	%fd405, %fd478, 0d3FF0000000000000;
	rcp.approx.ftz.f64 	%fd406, %fd405;
	neg.f64 	%fd407, %fd405;
	fma.rn.f64 	%fd408, %fd407, %fd406, 0d3FF0000000000000;
	fma.rn.f64 	%fd409, %fd408, %fd408, %fd408;
	fma.rn.f64 	%fd410, %fd409, %fd406, %fd406;
	mul.f64 	%fd411, %fd404, %fd410;
	fma.rn.f64 	%fd412, %fd404, %fd410, %fd411;
	mul.f64 	%fd413, %fd412, %fd412;
	fma.rn.f64 	%fd414, %fd413, 0d3EB1380B3AE80F1E, 0d3ED0EE258B7A8B04;
	fma.rn.f64 	%fd415, %fd414, %fd413, 0d3EF3B2669F02676F;
	fma.rn.f64 	%fd416, %fd415, %fd413, 0d3F1745CBA9AB0956;
	fma.rn.f64 	%fd417, %fd416, %fd413, 0d3F3C71C72D1B5154;
	fma.rn.f64 	%fd418, %fd417, %fd413, 0d3F624924923BE72D;
	fma.rn.f64 	%fd419, %fd418, %fd413, 0d3F8999999999A3C4;
	fma.rn.f64 	%fd420, %fd419, %fd413, 0d3FB5555555555554;
	sub.f64 	%fd421, %fd404, %fd412;
	add.f64 	%fd422, %fd421, %fd421;
	neg.f64 	%fd423, %fd412;
	fma.rn.f64 	%fd424, %fd423, %fd404, %fd422;
	mul.f64 	%fd425, %fd410, %fd424;
	mul.f64 	%fd426, %fd413, %fd420;
	fma.rn.f64 	%fd427, %fd426, %fd412, %fd425;
	xor.b32  	%r488, %r516, -2147483648;
	mov.b32 	%r489, 1127219200;
	mov.b64 	%fd428, {%r488, %r489};
	sub.f64 	%fd429, %fd428, %fd1;
	fma.rn.f64 	%fd430, %fd429, 0d3FE62E42FEFA39EF, %fd412;
	fma.rn.f64 	%fd431, %fd429, 0dBFE62E42FEFA39EF, %fd430;
	sub.f64 	%fd432, %fd431, %fd412;
	sub.f64 	%fd433, %fd427, %fd432;
	fma.rn.f64 	%fd434, %fd429, 0d3C7ABC9E3B39803F, %fd433;
	add.f64 	%fd479, %fd430, %fd434;
	bra.uni 	$L__BB0_77;
$L__BB0_76:
	fma.rn.f64 	%fd403, %fd477, 0d7FF0000000000000, 0d7FF0000000000000;
	{
	.reg .b32 %temp; 
	mov.b64 	{%temp, %r480}, %fd477;
	}
	and.b32  	%r481, %r480, 2147483647;
	setp.eq.s32 	%p51, %r481, 0;
	selp.f64 	%fd479, 0dFFF0000000000000, %fd403, %p51;
$L__BB0_77:
	rcp.rn.f64 	%fd435, %fd87;
	add.f64 	%fd484, %fd484, %fd479;
	mul.f64 	%fd473, %fd435, %fd473;
	mul.f64 	%fd474, %fd435, %fd474;
	mul.f64 	%fd475, %fd435, %fd475;
	mul.f64 	%fd476, %fd435, %fd476;
$L__BB0_78:
	shl.b32 	%r490, %r4, 2;
	mul.wide.s32 	%rd330, %r490, 8;
	add.s64 	%rd331, %rd3, %rd330;
	st.global.f64 	[%rd331], %fd476;
	st.global.f64 	[%rd331+8], %fd475;
	st.global.f64 	[%rd331+16], %fd474;
	st.global.f64 	[%rd331+24], %fd473;
	add.s32 	%r491, %r491, 1;
	setp.ne.s32 	%p53, %r491, %r64;
	@%p53 bra 	$L__BB0_3;
$L__BB0_79:
	ld.param.u64 	%rd341, [_Z29forward_pass_optimized_kerneliiiPKiS0_PKbS0_PKhPKdS0_S0_S0_PdS7__param_13];
	cvta.to.global.u64 	%rd332, %rd341;
	mul.wide.s32 	%rd333, %r1, 8;
	add.s64 	%rd334, %rd332, %rd333;
	st.global.f64 	[%rd334], %fd484;
$L__BB0_80:
	ret;

}
	// .globl	_Z30backward_pass_optimized_kerneliiPKiS0_S0_PKdS0_S0_S0_S0_S2_Pd
.visible .entry _Z30backward_pass_optimized_kerneliiPKiS0_S0_PKdS0_S0_S0_S0_S2_Pd(
	.param .u32 _Z30backward_pass_optimized_kerneliiPKiS0_S0_PKdS0_S0_S0_S0_S2_Pd_param_0,
	.param .u32 _Z30backward_pass_optimized_kerneliiPKiS0_S0_PKdS0_S0_S0_S0_S2_Pd_param_1,
	.param .u64 .ptr .align 1 _Z30backward_pass_optimized_kerneliiPKiS0_S0_PKdS0_S0_S0_S0_S2_Pd_param_2,
	.param .u64 .ptr .align 1 _Z30backward_pass_optimized_kerneliiPKiS0_S0_PKdS0_S0_S0_S0_S2_Pd_param_3,
	.param .u64 .ptr .align 1 _Z30backward_pass_optimized_kerneliiPKiS0_S0_PKdS0_S0_S0_S0_S2_Pd_param_4,
	.param .u64 .ptr .align 1 _Z30backward_pass_optimized_kerneliiPKiS0_S0_PKdS0_S0_S0_S0_S2_Pd_param_5,
	.param .u64 .ptr .align 1 _Z30backward_pass_optimized_kerneliiPKiS0_S0_PKdS0_S0_S0_S0_S2_Pd_param_6,
	.param .u64 .ptr .align 1 _Z30backward_pass_optimized_kerneliiPKiS0_S0_PKdS0_S0_S0_S0_S2_Pd_param_7,
	.param .u64 .ptr .align 1 _Z30backward_pass_optimized_kerneliiPKiS0_S0_PKdS0_S0_S0_S0_S2_Pd_param_8,
	.param .u64 .ptr .align 1 _Z30backward_pass_optimized_kerneliiPKiS0_S0_PKdS0_S0_S0_S0_S2_Pd_param_9,
	.param .u64 .ptr .align 1 _Z30backward_pass_optimized_kerneliiPKiS0_S0_PKdS0_S0_S0_S0_S2_Pd_param_10,
	.param .u64 .ptr .align 1 _Z30backward_pass_optimized_kerneliiPKiS0_S0_PKdS0_S0_S0_S0_S2_Pd_param_11
)
{
	.reg .pred 	%p<63>;
	.reg .b32 	%r<146>;
	.reg .b64 	%rd<132>;
	.reg .b64 	%fd<565>;

	ld.param.u32 	%r71, [_Z30backward_pass_optimized_kerneliiPKiS0_S0_PKdS0_S0_S0_S0_S2_Pd_param_0];
	ld.param.u32 	%r142, [_Z30backward_pass_optimized_kerneliiPKiS0_S0_PKdS0_S0_S0_S0_S2_Pd_param_1];
	ld.param.u64 	%rd19, [_Z30backward_pass_optimized_kerneliiPKiS0_S0_PKdS0_S0_S0_S0_S2_Pd_param_2];
	ld.param.u64 	%rd20, [_Z30backward_pass_optimized_kerneliiPKiS0_S0_PKdS0_S0_S0_S0_S2_Pd_param_4];
	ld.param.u64 	%rd16, [_Z30backward_pass_optimized_kerneliiPKiS0_S0_PKdS0_S0_S0_S0_S2_Pd_param_5];
	ld.param.u64 	%rd21, [_Z30backward_pass_optimized_kerneliiPKiS0_S0_PKdS0_S0_S0_S0_S2_Pd_param_6];
	ld.param.u64 	%rd22, [_Z30backward_pass_optimized_kerneliiPKiS0_S0_PKdS0_S0_S0_S0_S2_Pd_param_7];
	ld.param.u64 	%rd23, [_Z30backward_pass_optimized_kerneliiPKiS0_S0_PKdS0_S0_S0_S0_S2_Pd_param_8];
	ld.param.u64 	%rd24, [_Z30backward_pass_optimized_kerneliiPKiS0_S0_PKdS0_S0_S0_S0_S2_Pd_param_9];
	ld.param.u64 	%rd17, [_Z30backward_pass_optimized_kerneliiPKiS0_S0_PKdS0_S0_S0_S0_S2_Pd_param_10];
	ld.param.u64 	%rd18, [_Z30backward_pass_optimized_kerneliiPKiS0_S0_PKdS0_S0_S0_S0_S2_Pd_param_11];
	cvta.to.global.u64 	%rd1, %rd16;
	cvta.to.global.u64 	%rd2, %rd23;
	cvta.to.global.u64 	%rd3, %rd22;
	cvta.to.global.u64 	%rd4, %rd21;
	cvta.to.global.u64 	%rd5, %rd24;
	cvta.to.global.u64 	%rd6, %rd20;
	cvta.to.global.u64 	%rd7, %rd19;
	mov.u32 	%r72, %ctaid.x;
	mov.u32 	%r73, %ntid.x;
	mov.u32 	%r74, %tid.x;
	mad.lo.s32 	%r1, %r72, %r73, %r74;
	setp.ge.s32 	%p1, %r1, %r71;
	@%p1 bra 	$L__BB1_88;
	cvta.to.global.u64 	%rd25, %rd17;
	cvta.to.global.u64 	%rd26, %rd18;
	mul.lo.s32 	%r75, %r1, %r142;
	shl.b32 	%r76, %r75, 2;
	mul.wide.s32 	%rd27, %r76, 8;
	add.s64 	%rd8, %rd25, %rd27;
	add.s64 	%rd9, %rd26, %rd27;
	setp.lt.s32 	%p2, %r142, 1;
	@%p2 bra 	$L__BB1_88;
	and.b32  	%r2, %r142, 3;
	setp.lt.u32 	%p3, %r142, 4;
	mov.b32 	%r130, 0;
	@%p3 bra 	$L__BB1_5;
	and.b32  	%r130, %r142, 2147483644;
	mov.b32 	%r141, 0;
$L__BB1_4:
	.pragma "nounroll";
	shl.b32 	%r79, %r141, 2;
	mul.wide.u32 	%rd28, %r79, 8;
	add.s64 	%rd29, %rd9, %rd28;
	mov.b64 	%rd30, 4607182418800017408;
	st.global.u64 	[%rd29], %rd30;
	st.global.u64 	[%rd29+8], %rd30;
	st.global.u64 	[%rd29+16], %rd30;
	st.global.u64 	[%rd29+24], %rd30;
	st.global.u64 	[%rd29+32], %rd30;
	st.global.u64 	[%rd29+40], %rd30;
	st.global.u64 	[%rd29+48], %rd30;
	st.global.u64 	[%rd29+56], %rd30;
	st.global.u64 	[%rd29+64], %rd30;
	st.global.u64 	[%rd29+72], %rd30;
	st.global.u64 	[%rd29+80], %rd30;
	st.global.u64 	[%rd29+88], %rd30;
	st.global.u64 	[%rd29+96], %rd30;
	st.global.u64 	[%rd29+104], %rd30;
	st.global.u64 	[%rd29+112], %rd30;
	st.global.u64 	[%rd29+120], %rd30;
	add.s32 	%r141, %r141, 4;
	setp.eq.s32 	%p4, %r141, %r130;
	@%p4 bra 	$L__BB1_5;
	bra.uni 	$L__BB1_4;
$L__BB1_5:
	setp.eq.s32 	%p5, %r2, 0;
	@%p5 bra 	$L__BB1_10;
	setp.eq.s32 	%p6, %r2, 1;
	@%p6 bra 	$L__BB1_8;
	shl.b32 	%r80, %r130, 2;
	mul.wide.u32 	%rd31, %r80, 8;
	add.s64 	%rd32, %rd9, %rd31;
	mov.b64 	%rd33, 4607182418800017408;
	st.global.u64 	[%rd32], %rd33;
	st.global.u64 	[%rd32+8], %rd33;
	st.global.u64 	[%rd32+16], %rd33;
	st.global.u64 	[%rd32+24], %rd33;
	add.s32 	%r81, %r80, 4;
	mul.wide.u32 	%rd34, %r81, 8;
	add.s64 	%rd35, %rd9, %rd34;
	st.global.u64 	[%rd35], %rd33;
	st.global.u64 	[%rd35+8], %rd33;
	st.global.u64 	[%rd35+16], %rd33;
	st.global.u64 	[%rd35+24], %rd33;
	add.s32 	%r130, %r130, 2;
$L__BB1_8:
	and.b32  	%r82, %r142, 1;
	setp.eq.b32 	%p7, %r82, 1;
	not.pred 	%p8, %p7;
	@%p8 bra 	$L__BB1_10;
	shl.b32 	%r83, %r130, 2;
	mul.wide.u32 	%rd36, %r83, 8;
	add.s64 	%rd37, %rd9, %rd36;
	mov.b64 	%rd38, 4607182418800017408;
	st.global.u64 	[%rd37], %rd38;
	st.global.u64 	[%rd37+8], %rd38;
	st.global.u64 	[%rd37+16], %rd38;
	st.global.u64 	[%rd37+24], %rd38;
$L__BB1_10:
	ld.const.u32 	%r84, [c_num_root_edges];
	setp.gt.s32 	%p9, %r84, 0;
	ld.const.f64 	%fd1, [c_root_probs+8];
	ld.const.f64 	%fd2, [c_root_probs+16];
	ld.const.f64 	%fd3, [c_root_probs+24];
	@%p9 bra 	$L__BB1_11;
	bra.uni 	$L__BB1_62;
$L__BB1_11:
	mov.u64 	%rd77, c_root_edges;
$L__BB1_12:
	mov.u32 	%r8, %r142;
	add.s32 	%r102, %r8, -1;
	mul.wide.u32 	%rd72, %r102, 4;
	add.s64 	%rd73, %rd7, %rd72;
	ld.global.nc.u32 	%r9, [%rd73];
	mul.wide.s32 	%rd74, %r9, 4;
	add.s64 	%rd75, %rd6, %rd74;
	ld.global.nc.u32 	%r10, [%rd75];
	mov.b32 	%r133, 0;
$L__BB1_13:
	mul.wide.u32 	%rd76, %r133, 4;
	add.s64 	%rd78, %rd77, %rd76;
	ld.const.u32 	%r103, [%rd78];
	setp.eq.s32 	%p29, %r103, %r9;
	@%p29 bra 	$L__BB1_34;
	add.s32 	%r133, %r133, 1;
	setp.eq.s32 	%p30, %r133, %r84;
	@%p30 bra 	$L__BB1_60;
	bra.uni 	$L__BB1_13;
$L__BB1_15:
	.pragma "nounroll";
	mul.wide.s32 	%rd89, %r134, 4;
	add.s64 	%rd90, %rd2, %rd89;
	add.s64 	%rd10, %rd90, 8;
	ld.global.nc.u32 	%r17, [%rd90];
	setp.eq.s32 	%p34, %r17, %r9;
	@%p34 bra 	$L__BB1_17;
	shl.b32 	%r108, %r17, 2;
	mul.wide.s32 	%rd91, %r108, 8;
	add.s64 	%rd92, %rd8, %rd91;
	ld.global.nc.f64 	%fd355, [%rd92];
	mul.f64 	%fd460, %fd355, %fd460;
	ld.global.nc.f64 	%fd356, [%rd92+8];
	mul.f64 	%fd459, %fd356, %fd459;
	ld.global.nc.f64 	%fd357, [%rd92+16];
	mul.f64 	%fd458, %fd357, %fd458;
	ld.global.nc.f64 	%fd358, [%rd92+24];
	mul.f64 	%fd457, %fd358, %fd457;
$L__BB1_17:
	ld.global.nc.u32 	%r18, [%rd10+-4];
	setp.eq.s32 	%p35, %r18, %r9;
	@%p35 bra 	$L__BB1_19;
	shl.b32 	%r109, %r18, 2;
	mul.wide.s32 	%rd93, %r109, 8;
	add.s64 	%rd94, %rd8, %rd93;
	ld.global.nc.f64 	%fd359, [%rd94];
	mul.f64 	%fd460, %fd359, %fd460;
	ld.global.nc.f64 	%fd360, [%rd94+8];
	mul.f64 	%fd459, %fd360, %fd459;
	ld.global.nc.f64 	%fd361, [%rd94+16];
	mul.f64 	%fd458, %fd361, %fd458;
	ld.global.nc.f64 	%fd362, [%rd94+24];
	mul.f64 	%fd457, %fd362, %fd457;
$L__BB1_19:
	ld.global.nc.u32 	%r19, [%rd10];
	setp.eq.s32 	%p36, %r19, %r9;
	@%p36 bra 	$L__BB1_21;
	shl.b32 	%r110, %r19, 2;
	mul.wide.s32 	%rd95, %r110, 8;
	add.s64 	%rd96, %rd8, %rd95;
	ld.global.nc.f64 	%fd363, [%rd96];
	mul.f64 	%fd460, %fd363, %fd460;
	ld.global.nc.f64 	%fd364, [%rd96+8];
	mul.f64 	%fd459, %fd364, %fd459;
	ld.global.nc.f64 	%fd365, [%rd96+16];
	mul.f64 	%fd458, %fd365, %fd458;
	ld.global.nc.f64 	%fd366, [%rd96+24];
	mul.f64 	%fd457, %fd366, %fd457;
$L__BB1_21:
	ld.global.nc.u32 	%r20, [%rd10+4];
	setp.eq.s32 	%p37, %r20, %r9;
	@%p37 bra 	$L__BB1_23;
	shl.b32 	%r111, %r20, 2;
	mul.wide.s32 	%rd97, %r111, 8;
	add.s64 	%rd98, %rd8, %rd97;
	ld.global.nc.f64 	%fd367, [%rd98];
	mul.f64 	%fd460, %fd367, %fd460;
	ld.global.nc.f64 	%fd368, [%rd98+8];
	mul.f64 	%fd459, %fd368, %fd459;
	ld.global.nc.f64 	%fd369, [%rd98+16];
	mul.f64 	%fd458, %fd369, %fd458;
	ld.global.nc.f64 	%fd370, [%rd98+24];
	mul.f64 	%fd457, %fd370, %fd457;
$L__BB1_23:
	and.b32  	%r140, %r13, 2147483644;
	add.s32 	%r135, %r135, 4;
	add.s32 	%r134, %r134, 4;
	setp.eq.s32 	%p38, %r135, 0;
	@%p38 bra 	$L__BB1_24;
	bra.uni 	$L__BB1_15;
$L__BB1_24:
	and.b32  	%r40, %r13, 3;
	setp.eq.s32 	%p39, %r40, 0;
	@%p39 bra 	$L__BB1_46;
	setp.eq.s32 	%p40, %r40, 1;
	@%p40 bra 	$L__BB1_31;
	add.s32 	%r112, %r140, %r14;
	mul.wide.s32 	%rd99, %r112, 4;
	add.s64 	%rd13, %rd2, %rd99;
	ld.global.nc.u32 	%r41, [%rd13];
	setp.eq.s32 	%p41, %r41, %r9;
	@%p41 bra 	$L__BB1_28;
	shl.b32 	%r113, %r41, 2;
	mul.wide.s32 	%rd100, %r113, 8;
	add.s64 	%rd101, %rd8, %rd100;
	ld.global.nc.f64 	%fd372, [%rd101];
	mul.f64 	%fd460, %fd372, %fd460;
	ld.global.nc.f64 	%fd373, [%rd101+8];
	mul.f64 	%fd459, %fd373, %fd459;
	ld.global.nc.f64 	%fd374, [%rd101+16];
	mul.f64 	%fd458, %fd374, %fd458;
	ld.global.nc.f64 	%fd375, [%rd101+24];
	mul.f64 	%fd457, %fd375, %fd457;
$L__BB1_28:
	ld.global.nc.u32 	%r42, [%rd13+4];
	setp.eq.s32 	%p42, %r42, %r9;
	@%p42 bra 	$L__BB1_30;
	shl.b32 	%r114, %r42, 2;
	mul.wide.s32 	%rd102, %r114, 8;
	add.s64 	%rd103, %rd8, %rd102;
	ld.global.nc.f64 	%fd376, [%rd103];
	mul.f64 	%fd460, %fd376, %fd460;
	ld.global.nc.f64 	%fd377, [%rd103+8];
	mul.f64 	%fd459, %fd377, %fd459;
	ld.global.nc.f64 	%fd378, [%rd103+16];
	mul.f64 	%fd458, %fd378, %fd458;
	ld.global.nc.f64 	%fd379, [%rd103+24];
	mul.f64 	%fd457, %fd379, %fd457;
$L__BB1_30:
	add.s32 	%r140, %r140, 2;
$L__BB1_31:
	and.b32  	%r115, %r13, 1;
	setp.eq.b32 	%p43, %r115, 1;
	not.pred 	%p44, %p43;
	@%p44 bra 	$L__BB1_46;
	add.s32 	%r116, %r140, %r14;
	mul.wide.s32 	%rd104, %r116, 4;
	add.s64 	%rd105, %rd2, %rd104;
	ld.global.nc.u32 	%r45, [%rd105];
	setp.eq.s32 	%p45, %r45, %r9;
	@%p45 bra 	$L__BB1_46;
	shl.b32 	%r117, %r45, 2;
	mul.wide.s32 	%rd106, %r117, 8;
	add.s64 	%rd107, %rd8, %rd106;
	ld.global.nc.f64 	%fd380, [%rd107];
	mul.f64 	%fd460, %fd380, %fd460;
	ld.global.nc.f64 	%fd381, [%rd107+8];
	mul.f64 	%fd459, %fd381, %fd459;
	ld.global.nc.f64 	%fd382, [%rd107+16];
	mul.f64 	%fd458, %fd382, %fd458;
	ld.global.nc.f64 	%fd383, [%rd107+24];
	mul.f64 	%fd457, %fd383, %fd457;
	bra.uni 	$L__BB1_46;
$L__BB1_34:
	ld.const.f64 	%fd460, [c_root_probs];
	setp.lt.u32 	%p46, %r84, 4;
	mov.b32 	%r138, 0;
	mov.f64 	%fd457, %fd3;
	mov.f64 	%fd458, %fd2;
	mov.f64 	%fd459, %fd1;
	@%p46 bra 	$L__BB1_45;
	mov.b32 	%r136, 0;
	mov.f64 	%fd457, %fd3;
	mov.f64 	%fd458, %fd2;
	mov.f64 	%fd459, %fd1;
$L__BB1_36:
	.pragma "nounroll";
	mul.wide.u32 	%rd108, %r136, 4;
	add.s64 	%rd11, %rd77, %rd108;
	ld.const.u32 	%r25, [%rd11];
	setp.eq.s32 	%p47, %r25, %r9;
	@%p47 bra 	$L__BB1_38;
	shl.b32 	%r120, %r25, 2;
	mul.wide.s32 	%rd110, %r120, 8;
	add.s64 	%rd111, %rd8, %rd110;
	ld.global.nc.f64 	%fd385, [%rd111];
	mul.f64 	%fd460, %fd385, %fd460;
	ld.global.nc.f64 	%fd386, [%rd111+8];
	mul.f64 	%fd459, %fd386, %fd459;
	ld.global.nc.f64 	%fd387, [%rd111+16];
	mul.f64 	%fd458, %fd387, %fd458;
	ld.global.nc.f64 	%fd388, [%rd111+24];
	mul.f64 	%fd457, %fd388, %fd457;
$L__BB1_38:
	ld.const.u32 	%r26, [%rd11+4];
	setp.eq.s32 	%p48, %r26, %r9;
	@%p48 bra 	$L__BB1_40;
	shl.b32 	%r121, %r26, 2;
	mul.wide.s32 	%rd112, %r121, 8;
	add.s64 	%rd113, %rd8, %rd112;
	ld.global.nc.f64 	%fd389, [%rd113];
	mul.f64 	%fd460, %fd389, %fd460;
	ld.global.nc.f64 	%fd390, [%rd113+8];
	mul.f64 	%fd459, %fd390, %fd459;
	ld.global.nc.f64 	%fd391, [%rd113+16];
	mul.f64 	%fd458, %fd391, %fd458;
	ld.global.nc.f64 	%fd392, [%rd113+24];
	mul.f64 	%fd457, %fd392, %fd457;
$L__BB1_40:
	ld.const.u32 	%r27, [%rd11+8];
	setp.eq.s32 	%p49, %r27, %r9;
	@%p49 bra 	$L__BB1_42;
	shl.b32 	%r122, %r27, 2;
	mul.wide.s32 	%rd114, %r122, 8;
	add.s64 	%rd115, %rd8, %rd114;
	ld.global.nc.f64 	%fd393, [%rd115];
	mul.f64 	%fd460, %fd393, %fd460;
	ld.global.nc.f64 	%fd394, [%rd115+8];
	mul.f64 	%fd459, %fd394, %fd459;
	ld.global.nc.f64 	%fd395, [%rd115+16];
	mul.f64 	%fd458, %fd395, %fd458;
	ld.global.nc.f64 	%fd396, [%rd115+24];
	mul.f64 	%fd457, %fd396, %fd457;
$L__BB1_42:
	ld.const.u32 	%r28, [%rd11+12];
	setp.eq.s32 	%p50, %r28, %r9;
	@%p50 bra 	$L__BB1_44;
	shl.b32 	%r123, %r28, 2;
	mul.wide.s32 	%rd116, %r123, 8;
	add.s64 	%rd117, %rd8, %rd116;
	ld.global.nc.f64 	%fd397, [%rd117];
	mul.f64 	%fd460, %fd397, %fd460;
	ld.global.nc.f64 	%fd398, [%rd117+8];
	mul.f64 	%fd459, %fd398, %fd459;
	ld.global.nc.f64 	%fd399, [%rd117+16];
	mul.f64 	%fd458, %fd399, %fd458;
	ld.global.nc.f64 	%fd400, [%rd117+24];
	mul.f64 	%fd457, %fd400, %fd457;
$L__BB1_44:
	add.s32 	%r136, %r136, 4;
	and.b32  	%r138, %r84, 2147483644;
	setp.eq.s32 	%p51, %r136, %r138;
	@%p51 bra 	$L__BB1_45;
	bra.uni 	$L__BB1_36;
$L__BB1_45:
	and.b32  	%r124, %r84, 3;
	setp.eq.s32 	%p52, %r124, 0;
	@%p52 bra 	$L__BB1_46;
	bra.uni 	$L__BB1_49;
$L__BB1_46:
	max.f64 	%fd414, %fd460, %fd459;
	max.f64 	%fd415, %fd458, %fd457;
	max.f64 	%fd85, %fd414, %fd415;
	setp.leu.f64 	%p59, %fd85, 0d0000000000000000;
	setp.eq.f64 	%p60, %fd85, 0d3FF0000000000000;
	or.pred  	%p61, %p59, %p60;
	@%p61 bra 	$L__BB1_48;
	rcp.rn.f64 	%fd416, %fd85;
	mul.f64 	%fd460, %fd416, %fd460;
	mul.f64 	%fd459, %fd416, %fd459;
	mul.f64 	%fd458, %fd416, %fd458;
	mul.f64 	%fd457, %fd416, %fd457;
$L__BB1_48:
	add.s32 	%r142, %r8, -1;
	shl.b32 	%r129, %r9, 2;
	mul.wide.s32 	%rd129, %r129, 8;
	add.s64 	%rd130, %rd9, %rd129;
	st.global.f64 	[%rd130], %fd460;
	st.global.f64 	[%rd130+8], %fd459;
	st.global.f64 	[%rd130+16], %fd458;
	st.global.f64 	[%rd130+24], %fd457;
	setp.gt.s32 	%p62, %r8, 1;
	@%p62 bra 	$L__BB1_12;
	bra.uni 	$L__BB1_88;
$L__BB1_49:
	setp.eq.s32 	%p53, %r124, 1;
	@%p53 bra 	$L__BB1_55;
	mul.wide.u32 	%rd118, %r138, 4;
	add.s64 	%rd12, %rd77, %rd118;
	ld.const.u32 	%r33, [%rd12];
	setp.eq.s32 	%p54, %r33, %r9;
	@%p54 bra 	$L__BB1_52;
	shl.b32 	%r125, %r33, 2;
	mul.wide.s32 	%rd120, %r125, 8;
	add.s64 	%rd121, %rd8, %rd120;
	ld.global.nc.f64 	%fd402, [%rd121];
	mul.f64 	%fd460, %fd402, %fd460;
	ld.global.nc.f64 	%fd403, [%rd121+8];
	mul.f64 	%fd459, %fd403, %fd459;
	ld.global.nc.f64 	%fd404, [%rd121+16];
	mul.f64 	%fd458, %fd404, %fd458;
	ld.global.nc.f64 	%fd405, [%rd121+24];
	mul.f64 	%fd457, %fd405, %fd457;
$L__BB1_52:
	ld.const.u32 	%r34, [%rd12+4];
	setp.eq.s32 	%p55, %r34, %r9;
	@%p55 bra 	$L__BB1_54;
	shl.b32 	%r126, %r34, 2;
	mul.wide.s32 	%rd122, %r126, 8;
	add.s64 	%rd123, %rd8, %rd122;
	ld.global.nc.f64 	%fd406, [%rd123];
	mul.f64 	%fd460, %fd406, %fd460;
	ld.global.nc.f64 	%fd407, [%rd123+8];
	mul.f64 	%fd459, %fd407, %fd459;
	ld.global.nc.f64 	%fd408, [%rd123+16];
	mul.f64 	%fd458, %fd408, %fd458;
	ld.global.nc.f64 	%fd409, [%rd123+24];
	mul.f64 	%fd457, %fd409, %fd457;
$L__BB1_54:
	add.s32 	%r138, %r138, 2;
$L__BB1_55:
	and.b32  	%r127, %r84, 1;
	setp.eq.b32 	%p56, %r127, 1;
	not.pred 	%p57, %p56;
	@%p57 bra 	$L__BB1_46;
	mul.wide.u32 	%rd124, %r138, 4;
	add.s64 	%rd126, %rd77, %rd124;
	ld.const.u32 	%r37, [%rd126];
	setp.eq.s32 	%p58, %r37, %r9;
	@%p58 bra 	$L__BB1_46;
	shl.b32 	%r128, %r37, 2;
	mul.wide.s32 	%rd127, %r128, 8;
	add.s64 	%rd128, %rd8, %rd127;
	ld.global.nc.f64 	%fd410, [%rd128];
	mul.f64 	%fd460, %fd410, %fd460;
	ld.global.nc.f64 	%fd411, [%rd128+8];
	mul.f64 	%fd459, %fd411, %fd459;
	ld.global.nc.f64 	%fd412, [%rd128+16];
	mul.f64 	%fd458, %fd412, %fd458;
	ld.global.nc.f64 	%fd413, [%rd128+24];
	mul.f64 	%fd457, %fd413, %fd457;
	bra.uni 	$L__BB1_46;
$L__BB1_58:
	setp.lt.u32 	%p33, %r13, 4;
	mov.b32 	%r140, 0;
	@%p33 bra 	$L__BB1_24;
	and.b32  	%r107, %r13, 2147483644;
	neg.s32 	%r135, %r107;
	mov.u32 	%r134, %r14;
	bra.uni 	$L__BB1_15;
$L__BB1_60:
	mul.wide.s32 	%rd79, %r10, 4;
	add.s64 	%rd80, %rd5, %rd79;
	ld.global.nc.u32 	%r46, [%rd80];
	setp.gt.s32 	%p31, %r46, -1;
	mov.f64 	%fd457, 0d3FF0000000000000;
	mov.f64 	%fd458, %fd457;
	mov.f64 	%fd459, %fd457;
	mov.f64 	%fd460, %fd457;
	@%p31 bra 	$L__BB1_61;
	bra.uni 	$L__BB1_46;
$L__BB1_61:
	ld.param.u64 	%rd131, [_Z30backward_pass_optimized_kerneliiPKiS0_S0_PKdS0_S0_S0_S0_S2_Pd_param_5];
	shl.b32 	%r104, %r46, 4;
	shl.b32 	%r105, %r46, 2;
	cvta.to.global.u64 	%rd81, %rd131;
	mul.wide.u32 	%rd82, %r104, 8;
	add.s64 	%rd83, %rd81, %rd82;
	ld.global.nc.f64 	%fd322, [%rd83];
	mul.wide.u32 	%rd84, %r105, 8;
	add.s64 	%rd85, %rd9, %rd84;
	ld.global.f64 	%fd323, [%rd85];
	fma.rn.f64 	%fd324, %fd322, %fd323, 0d0000000000000000;
	ld.global.nc.f64 	%fd325, [%rd83+32];
	ld.global.f64 	%fd326, [%rd85+8];
	fma.rn.f64 	%fd327, %fd325, %fd326, %fd324;
	ld.global.nc.f64 	%fd328, [%rd83+64];
	ld.global.f64 	%fd329, [%rd85+16];
	fma.rn.f64 	%fd330, %fd328, %fd329, %fd327;
	ld.global.nc.f64 	%fd331, [%rd83+96];
	ld.global.f64 	%fd332, [%rd85+24];
	fma.rn.f64 	%fd460, %fd331, %fd332, %fd330;
	ld.global.nc.f64 	%fd333, [%rd83+8];
	fma.rn.f64 	%fd334, %fd333, %fd323, 0d0000000000000000;
	ld.global.nc.f64 	%fd335, [%rd83+40];
	fma.rn.f64 	%fd336, %fd335, %fd326, %fd334;
	ld.global.nc.f64 	%fd337, [%rd83+72];
	fma.rn.f64 	%fd338, %fd337, %fd329, %fd336;
	ld.global.nc.f64 	%fd339, [%rd83+104];
	fma.rn.f64 	%fd459, %fd339, %fd332, %fd338;
	ld.global.nc.f64 	%fd340, [%rd83+16];
	fma.rn.f64 	%fd341, %fd340, %fd323, 0d0000000000000000;
	ld.global.nc.f64 	%fd342, [%rd83+48];
	fma.rn.f64 	%fd343, %fd342, %fd326, %fd341;
	ld.global.nc.f64 	%fd344, [%rd83+80];
	fma.rn.f64 	%fd345, %fd344, %fd329, %fd343;
	ld.global.nc.f64 	%fd346, [%rd83+112];
	fma.rn.f64 	%fd458, %fd346, %fd332, %fd345;
	ld.global.nc.f64 	%fd347, [%rd83+24];
	fma.rn.f64 	%fd348, %fd347, %fd323, 0d0000000000000000;
	ld.global.nc.f64 	%fd349, [%rd83+56];
	fma.rn.f64 	%fd350, %fd349, %fd326, %fd348;
	ld.global.nc.f64 	%fd351, [%rd83+88];
	fma.rn.f64 	%fd352, %fd351, %fd329, %fd350;
	ld.global.nc.f64 	%fd353, [%rd83+120];
	fma.rn.f64 	%fd457, %fd353, %fd332, %fd352;
	mul.wide.s32 	%rd86, %r10, 4;
	add.s64 	%rd87, %rd4, %rd86;
	ld.global.nc.u32 	%r13, [%rd87];
	add.s64 	%rd88, %rd3, %rd86;
	ld.global.nc.u32 	%r14, [%rd88];
	setp.gt.s32 	%p32, %r13, 0;
	@%p32 bra 	$L__BB1_58;
	bra.uni 	$L__BB1_46;
$L__BB1_62:
	add.s32 	%r50, %r142, -1;
	mul.wide.u32 	%rd39, %r50, 4;
	add.s64 	%rd40, %rd7, %rd39;
	ld.global.nc.u32 	%r51, [%rd40];
	mul.wide.s32 	%rd41, %r51, 4;
	add.s64 	%rd42, %rd6, %rd41;
	ld.global.nc.u32 	%r52, [%rd42];
	mul.wide.s32 	%rd43, %r52, 4;
	add.s64 	%rd44, %rd5, %rd43;
	ld.global.nc.u32 	%r53, [%rd44];
	setp.lt.s32 	%p10, %r53, 0;
	mov.f64 	%fd517, 0d3FF0000000000000;
	mov.f64 	%fd518, %fd517;
	mov.f64 	%fd519, %fd517;
	mov.f64 	%fd520, %fd517;
	@%p10 bra 	$L__BB1_85;
	shl.b32 	%r85, %r53, 4;
	shl.b32 	%r86, %r53, 2;
	mul.wide.u32 	%rd45, %r85, 8;
	add.s64 	%rd46, %rd1, %rd45;
	ld.global.nc.f64 	%fd256, [%rd46];
	mul.wide.u32 	%rd47, %r86, 8;
	add.s64 	%rd48, %rd9, %rd47;
	ld.global.f64 	%fd257, [%rd48];
	fma.rn.f64 	%fd258, %fd256, %fd257, 0d0000000000000000;
	ld.global.nc.f64 	%fd259, [%rd46+32];
	ld.global.f64 	%fd260, [%rd48+8];
	fma.rn.f64 	%fd261, %fd259, %fd260, %fd258;
	ld.global.nc.f64 	%fd262, [%rd46+64];
	ld.global.f64 	%fd263, [%rd48+16];
	fma.rn.f64 	%fd264, %fd262, %fd263, %fd261;
	ld.global.nc.f64 	%fd265, [%rd46+96];
	ld.global.f64 	%fd266, [%rd48+24];
	fma.rn.f64 	%fd520, %fd265, %fd266, %fd264;
	ld.global.nc.f64 	%fd267, [%rd46+8];
	fma.rn.f64 	%fd268, %fd267, %fd257, 0d0000000000000000;
	ld.global.nc.f64 	%fd269, [%rd46+40];
	fma.rn.f64 	%fd270, %fd269, %fd260, %fd268;
	ld.global.nc.f64 	%fd271, [%rd46+72];
	fma.rn.f64 	%fd272, %fd271, %fd263, %fd270;
	ld.global.nc.f64 	%fd273, [%rd46+104];
	fma.rn.f64 	%fd519, %fd273, %fd266, %fd272;
	ld.global.nc.f64 	%fd274, [%rd46+16];
	fma.rn.f64 	%fd275, %fd274, %fd257, 0d0000000000000000;
	ld.global.nc.f64 	%fd276, [%rd46+48];
	fma.rn.f64 	%fd277, %fd276, %fd260, %fd275;
	ld.global.nc.f64 	%fd278, [%rd46+80];
	fma.rn.f64 	%fd279, %fd278, %fd263, %fd277;
	ld.global.nc.f64 	%fd280, [%rd46+112];
	fma.rn.f64 	%fd518, %fd280, %fd266, %fd279;
	ld.global.nc.f64 	%fd281, [%rd46+24];
	fma.rn.f64 	%fd282, %fd281, %fd257, 0d0000000000000000;
	ld.global.nc.f64 	%fd283, [%rd46+56];
	fma.rn.f64 	%fd284, %fd283, %fd260, %fd282;
	ld.global.nc.f64 	%fd285, [%rd46+88];
	fma.rn.f64 	%fd286, %fd285, %fd263, %fd284;
	ld.global.nc.f64 	%fd287, [%rd46+120];
	fma.rn.f64 	%fd517, %fd287, %fd266, %fd286;
	mul.wide.s32 	%rd49, %r52, 4;
	add.s64 	%rd50, %rd4, %rd49;
	ld.global.nc.u32 	%r54, [%rd50];
	add.s64 	%rd51, %rd3, %rd49;
	ld.global.nc.u32 	%r55, [%rd51];
	setp.lt.s32 	%p11, %r54, 1;
	@%p11 bra 	$L__BB1_85;
	and.b32  	%r56, %r54, 3;
	setp.lt.u32 	%p12, %r54, 4;
	mov.b32 	%r145, 0;
	@%p12 bra 	$L__BB1_75;
	and.b32  	%r145, %r54, 2147483644;
	mov.b32 	%r143, 0;
$L__BB1_66:
	.pragma "nounroll";
	add.s32 	%r89, %r143, %r55;
	mul.wide.s32 	%rd52, %r89, 4;
	add.s64 	%rd14, %rd2, %rd52;
	ld.global.nc.u32 	%r59, [%rd14];
	setp.eq.s32 	%p13, %r59, %r51;
	@%p13 bra 	$L__BB1_68;
	shl.b32 	%r90, %r59, 2;
	mul.wide.s32 	%rd53, %r90, 8;
	add.s64 	%rd54, %rd8, %rd53;
	ld.global.nc.f64 	%fd289, [%rd54];
	mul.f64 	%fd520, %fd289, %fd520;
	ld.global.nc.f64 	%fd290, [%rd54+8];
	mul.f64 	%fd519, %fd290, %fd519;
	ld.global.nc.f64 	%fd291, [%rd54+16];
	mul.f64 	%fd518, %fd291, %fd518;
	ld.global.nc.f64 	%fd292, [%rd54+24];
	mul.f64 	%fd517, %fd292, %fd517;
$L__BB1_68:
	ld.global.nc.u32 	%r60, [%rd14+4];
	setp.eq.s32 	%p14, %r60, %r51;
	@%p14 bra 	$L__BB1_70;
	shl.b32 	%r91, %r60, 2;
	mul.wide.s32 	%rd55, %r91, 8;
	add.s64 	%rd56, %rd8, %rd55;
	ld.global.nc.f64 	%fd293, [%rd56];
	mul.f64 	%fd520, %fd293, %fd520;
	ld.global.nc.f64 	%fd294, [%rd56+8];
	mul.f64 	%fd519, %fd294, %fd519;
	ld.global.nc.f64 	%fd295, [%rd56+16];
	mul.f64 	%fd518, %fd295, %fd518;
	ld.global.nc.f64 	%fd296, [%rd56+24];
	mul.f64 	%fd517, %fd296, %fd517;
$L__BB1_70:
	ld.global.nc.u32 	%r61, [%rd14+8];
	setp.eq.s32 	%p15, %r61, %r51;
	@%p15 bra 	$L__BB1_72;
	shl.b32 	%r92, %r61, 2;
	mul.wide.s32 	%rd57, %r92, 8;
	add.s64 	%rd58, %rd8, %rd57;
	ld.global.nc.f64 	%fd297, [%rd58];
	mul.f64 	%fd520, %fd297, %fd520;
	ld.global.nc.f64 	%fd298, [%rd58+8];
	mul.f64 	%fd519, %fd298, %fd519;
	ld.global.nc.f64 	%fd299, [%rd58+16];
	mul.f64 	%fd518, %fd299, %fd518;
	ld.global.nc.f64 	%fd300, [%rd58+24];
	mul.f64 	%fd517, %fd300, %fd517;
$L__BB1_72:
	ld.global.nc.u32 	%r62, [%rd14+12];
	setp.eq.s32 	%p16, %r62, %r51;
	@%p16 bra 	$L__BB1_74;
	shl.b32 	%r93, %r62, 2;
	mul.wide.s32 	%rd59, %r93, 8;
	add.s64 	%rd60, %rd8, %rd59;
	ld.global.nc.f64 	%fd301, [%rd60];
	mul.f64 	%fd520, %fd301, %fd520;
	ld.global.nc.f64 	%fd302, [%rd60+8];
	mul.f64 	%fd519, %fd302, %fd519;
	ld.global.nc.f64 	%fd303, [%rd60+16];
	mul.f64 	%fd518, %fd303, %fd518;
	ld.global.nc.f64 	%fd304, [%rd60+24];
	mul.f64 	%fd517, %fd304, %fd517;
$L__BB1_74:
	add.s32 	%r143, %r143, 4;
	setp.ne.s32 	%p17, %r143, %r145;
	@%p17 bra 	$L__BB1_66;
$L__BB1_75:
	setp.eq.s32 	%p18, %r56, 0;
	@%p18 bra 	$L__BB1_85;
	setp.eq.s32 	%p19, %r56, 1;
	@%p19 bra 	$L__BB1_82;
	add.s32 	%r94, %r145, %r55;
	mul.wide.s32 	%rd61, %r94, 4;
	add.s64 	%rd15, %rd2, %rd61;
	ld.global.nc.u32 	%r65, [%rd15];
	setp.eq.s32 	%p20, %r65, %r51;
	@%p20 bra 	$L__BB1_79;
	shl.b32 	%r95, %r65, 2;
	mul.wide.s32 	%rd62, %r95, 8;
	add.s64 	%rd63, %rd8, %rd62;
	ld.global.nc.f64 	%fd306, [%rd63];
	mul.f64 	%fd520, %fd306, %fd520;
	ld.global.nc.f64 	%fd307, [%rd63+8];
	mul.f64 	%fd519, %fd307, %fd519;
	ld.global.nc.f64 	%fd308, [%rd63+16];
	mul.f64 	%fd518, %fd308, %fd518;
	ld.global.nc.f64 	%fd309, [%rd63+24];
	mul.f64 	%fd517, %fd309, %fd517;
$L__BB1_79:
	ld.global.nc.u32 	%r66, [%rd15+4];
	setp.eq.s32 	%p21, %r66, %r51;
	@%p21 bra 	$L__BB1_81;
	shl.b32 	%r96, %r66, 2;
	mul.wide.s32 	%rd64, %r96, 8;
	add.s64 	%rd65, %rd8, %rd64;
	ld.global.nc.f64 	%fd310, [%rd65];
	mul.f64 	%fd520, %fd310, %fd520;
	ld.global.nc.f64 	%fd311, [%rd65+8];
	mul.f64 	%fd519, %fd311, %fd519;
	ld.global.nc.f64 	%fd312, [%rd65+16];
	mul.f64 	%fd518, %fd312, %fd518;
	ld.global.nc.f64 	%fd313, [%rd65+24];
	mul.f64 	%fd517, %fd313, %fd517;
$L__BB1_81:
	add.s32 	%r145, %r145, 2;
$L__BB1_82:
	and.b32  	%r97, %r54, 1;
	setp.eq.b32 	%p22, %r97, 1;
	not.pred 	%p23, %p22;
	@%p23 bra 	$L__BB1_85;
	add.s32 	%r98, %r145, %r55;
	mul.wide.s32 	%rd66, %r98, 4;
	add.s64 	%rd67, %rd2, %rd66;
	ld.global.nc.u32 	%r69, [%rd67];
	setp.eq.s32 	%p24, %r69, %r51;
	@%p24 bra 	$L__BB1_85;
	shl.b32 	%r99, %r69, 2;
	mul.wide.s32 	%rd68, %r99, 8;
	add.s64 	%rd69, %rd8, %rd68;
	ld.global.nc.f64 	%fd314, [%rd69];
	mul.f64 	%fd520, %fd314, %fd520;
	ld.global.nc.f64 	%fd315, [%rd69+8];
	mul.f64 	%fd519, %fd315, %fd519;
	ld.global.nc.f64 	%fd316, [%rd69+16];
	mul.f64 	%fd518, %fd316, %fd518;
	ld.global.nc.f64 	%fd317, [%rd69+24];
	mul.f64 	%fd517, %fd317, %fd517;
$L__BB1_85:
	max.f64 	%fd318, %fd520, %fd519;
	max.f64 	%fd319, %fd518, %fd517;
	max.f64 	%fd246, %fd318, %fd319;
	setp.leu.f64 	%p25, %fd246, 0d0000000000000000;
	setp.eq.f64 	%p26, %fd246, 0d3FF0000000000000;
	or.pred  	%p27, %p25, %p26;
	@%p27 bra 	$L__BB1_87;
	rcp.rn.f64 	%fd320, %fd246;
	mul.f64 	%fd520, %fd320, %fd520;
	mul.f64 	%fd519, %fd320, %fd519;
	mul.f64 	%fd518, %fd320, %fd518;
	mul.f64 	%fd517, %fd320, %fd517;
$L__BB1_87:
	shl.b32 	%r100, %r51, 2;
	mul.wide.s32 	%rd70, %r100, 8;
	add.s64 	%rd71, %rd9, %rd70;
	st.global.f64 	[%rd71], %fd520;
	st.global.f64 	[%rd71+8], %fd519;
	st.global.f64 	[%rd71+16], %fd518;
	st.global.f64 	[%rd71+24], %fd517;
	setp.gt.s32 	%p28, %r142, 1;
	mov.u32 	%r142, %r50;
	@%p28 bra 	$L__BB1_62;
$L__BB1_88:
	ret;

}
	// .globl	_Z32expected_counts_optimized_kerneliiiPKiPKbS0_PKhS0_PKdS6_S6_S0_S0_S0_Pd
.visible .entry _Z32expected_counts_optimized_kerneliiiPKiPKbS0_PKhS0_PKdS6_S6_S0_S0_S0_Pd(
	.param .u32 _Z32expected_counts_optimized_kerneliiiPKiPKbS0_PKhS0_PKdS6_S6_S0_S0_S0_Pd_param_0,
	.param .u32 _Z32expected_counts_optimized_kerneliiiPKiPKbS0_PKhS0_PKdS6_S6_S0_S0_S0_Pd_param_1,
	.param .u32 _Z32expected_counts_optimized_kerneliiiPKiPKbS0_PKhS0_PKdS6_S6_S0_S0_S0_Pd_param_2,
	.param .u64 .ptr .align 1 _Z32expected_counts_optimized_kerneliiiPKiPKbS0_PKhS0_PKdS6_S6_S0_S0_S0_Pd_param_3,
	.param .u64 .ptr .align 1 _Z32expected_counts_optimized_kerneliiiPKiPKbS0_PKhS0_PKdS6_S6_S0_S0_S0_Pd_param_4,
	.param .u64 .ptr .align 1 _Z32expected_counts_optimized_kerneliiiPKiPKbS0_PKhS0_PKdS6_S6_S0_S0_S0_Pd_param_5,
	.param .u64 .ptr .align 1 _Z32expected_counts_optimized_kerneliiiPKiPKbS0_PKhS0_PKdS6_S6_S0_S0_S0_Pd_param_6,
	.param .u64 .ptr .align 1 _Z32expected_counts_optimized_kerneliiiPKiPKbS0_PKhS0_PKdS6_S6_S0_S0_S0_Pd_param_7,
	.param .u64 .ptr .align 1 _Z32expected_counts_optimized_kerneliiiPKiPKbS0_PKhS0_PKdS6_S6_S0_S0_S0_Pd_param_8,
	.param .u64 .ptr .align 1 _Z32expected_counts_optimized_kerneliiiPKiPKbS0_PKhS0_PKdS6_S6_S0_S0_S0_Pd_param_9,
	.param .u64 .ptr .align 1 _Z32expected_counts_optimized_kerneliiiPKiPKbS0_PKhS0_PKdS6_S6_S0_S0_S0_Pd_param_10,
	.param .u64 .ptr .align 1 _Z32expected_counts_optimized_kerneliiiPKiPKbS0_PKhS0_PKdS6_S6_S0_S0_S0_Pd_param_11,
	.param .u64 .ptr .align 1 _Z32expected_counts_optimized_kerneliiiPKiPKbS0_PKhS0_PKdS6_S6_S0_S0_S0_Pd_param_12,
	.param .u64 .ptr .align 1 _Z32expected_counts_optimized_kerneliiiPKiPKbS0_PKhS0_PKdS6_S6_S0_S0_S0_Pd_param_13,
	.param .u64 .ptr .align 1 _Z32expected_counts_optimized_kerneliiiPKiPKbS0_PKhS0_PKdS6_S6_S0_S0_S0_Pd_param_14
)
{
	.local .align 16 .b8 	__local_depot2[128];
	.reg .b64 	%SP;
	.reg .b64 	%SPL;
	.reg .pred 	%p<55>;
	.reg .b16 	%rs<5>;
	.reg .b32 	%r<233>;
	.reg .b64 	%rd<335>;
	.reg .b64 	%fd<493>;

	mov.u64 	%SPL, __local_depot2;
	ld.param.u32 	%r54, [_Z32expected_counts_optimized_kerneliiiPKiPKbS0_PKhS0_PKdS6_S6_S0_S0_S0_Pd_param_0];
	ld.param.u32 	%r55, [_Z32expected_counts_optimized_kerneliiiPKiPKbS0_PKhS0_PKdS6_S6_S0_S0_S0_Pd_param_1];
	ld.param.u32 	%r56, [_Z32expected_counts_optimized_kerneliiiPKiPKbS0_PKhS0_PKdS6_S6_S0_S0_S0_Pd_param_2];
	ld.param.u64 	%rd17, [_Z32expected_counts_optimized_kerneliiiPKiPKbS0_PKhS0_PKdS6_S6_S0_S0_S0_Pd_param_3];
	ld.param.u64 	%rd20, [_Z32expected_counts_optimized_kerneliiiPKiPKbS0_PKhS0_PKdS6_S6_S0_S0_S0_Pd_param_6];
	ld.param.u64 	%rd21, [_Z32expected_counts_optimized_kerneliiiPKiPKbS0_PKhS0_PKdS6_S6_S0_S0_S0_Pd_param_7];
	ld.param.u64 	%rd22, [_Z32expected_counts_optimized_kerneliiiPKiPKbS0_PKhS0_PKdS6_S6_S0_S0_S0_Pd_param_8];
	ld.param.u64 	%rd27, [_Z32expected_counts_optimized_kerneliiiPKiPKbS0_PKhS0_PKdS6_S6_S0_S0_S0_Pd_param_9];
	ld.param.u64 	%rd23, [_Z32expected_counts_optimized_kerneliiiPKiPKbS0_PKhS0_PKdS6_S6_S0_S0_S0_Pd_param_10];
	ld.param.u64 	%rd25, [_Z32expected_counts_optimized_kerneliiiPKiPKbS0_PKhS0_PKdS6_S6_S0_S0_S0_Pd_param_12];
	ld.param.u64 	%rd28, [_Z32expected_counts_optimized_kerneliiiPKiPKbS0_PKhS0_PKdS6_S6_S0_S0_S0_Pd_param_13];
	ld.param.u64 	%rd26, [_Z32expected_counts_optimized_kerneliiiPKiPKbS0_PKhS0_PKdS6_S6_S0_S0_S0_Pd_param_14];
	cvta.to.global.u64 	%rd1, %rd27;
	cvta.to.global.u64 	%rd2, %rd28;
	add.u64 	%rd3, %SPL, 0;
	mov.u32 	%r213, %tid.x;
	mov.u32 	%r57, %ctaid.x;
	mov.u32 	%r2, %ntid.x;
	mad.lo.s32 	%r3, %r57, %r2, %r213;
	setp.gt.u32 	%p1, %r213, 15;
	@%p1 bra 	$L__BB2_2;
$L__BB2_1:
	shl.b32 	%r58, %r213, 3;
	mov.u32 	%r59, s_counts;
	add.s32 	%r60, %r59, %r58;
	mov.b64 	%rd30, 0;
	st.shared.u64 	[%r60], %rd30;
	add.s32 	%r213, %r213, %r2;
	setp.lt.u32 	%p2, %r213, 16;
	@%p2 bra 	$L__BB2_1;
$L__BB2_2:
	bar.sync 	0;
	setp.ge.s32 	%p3, %r3, %r54;
	@%p3 bra 	$L__BB2_92;
	mul.lo.s32 	%r61, %r3, %r55;
	shl.b32 	%r62, %r61, 2;
	cvt.s64.s32 	%rd4, %r62;
	cvta.to.global.u64 	%rd5, %rd23;
	cvta.to.global.u64 	%rd31, %rd21;
	mul.wide.s32 	%rd32, %r3, 4;
	add.s64 	%rd33, %rd31, %rd32;
	ld.global.nc.u32 	%r6, [%rd33];
	setp.lt.s32 	%p4, %r55, 1;
	@%p4 bra 	$L__BB2_92;
	shl.b64 	%rd34, %rd4, 3;
	add.s64 	%rd6, %rd5, %rd34;
	mul.lo.s32 	%r7, %r56, %r3;
	add.s64 	%rd7, %rd2, 16;
	cvta.to.global.u64 	%rd8, %rd17;
	cvta.to.global.u64 	%rd9, %rd20;
	cvta.to.global.u64 	%rd10, %rd22;
	cvta.to.global.u64 	%rd11, %rd25;
	cvta.to.global.u64 	%rd12, %rd26;
	mov.b32 	%r214, 0;
$L__BB2_5:
	ld.param.u64 	%rd332, [_Z32expected_counts_optimized_kerneliiiPKiPKbS0_PKhS0_PKdS6_S6_S0_S0_S0_Pd_param_4];
	mul.wide.u32 	%rd35, %r214, 4;
	add.s64 	%rd36, %rd8, %rd35;
	ld.global.nc.u32 	%r9, [%rd36];
	shl.b32 	%r10, %r214, 4;
	mul.wide.u32 	%rd37, %r10, 8;
	add.s64 	%rd13, %rd10, %rd37;
	cvt.s64.s32 	%rd38, %r9;
	cvta.to.global.u64 	%rd39, %rd332;
	add.s64 	%rd40, %rd39, %rd38;
	ld.global.nc.u8 	%rs2, [%rd40];
	cvt.u16.u8 	%rs3, %rs2;
	setp.eq.s16 	%p5, %rs3, 0;
	@%p5 bra 	$L__BB2_41;
	ld.param.u64 	%rd333, [_Z32expected_counts_optimized_kerneliiiPKiPKbS0_PKhS0_PKdS6_S6_S0_S0_S0_Pd_param_5];
	cvta.to.global.u64 	%rd41, %rd333;
	mul.wide.s32 	%rd42, %r9, 4;
	add.s64 	%rd43, %rd41, %rd42;
	ld.global.nc.u32 	%r64, [%rd43];
	add.s32 	%r65, %r64, %r7;
	cvt.s64.s32 	%rd44, %r65;
	add.s64 	%rd45, %rd9, %rd44;
	ld.global.nc.u8 	%rs4, [%rd45];
	cvt.u16.u8 	%rs1, %rs4;
	setp.lt.u16 	%p6, %rs1, 4;
	@%p6 bra 	$L__BB2_8;
	shl.b32 	%r66, %r214, 2;
	mul.wide.u32 	%rd46, %r66, 8;
	add.s64 	%rd47, %rd6, %rd46;
	ld.global.nc.f64 	%fd105, [%rd47];
	ld.global.nc.f64 	%fd106, [%rd13];
	mul.f64 	%fd107, %fd105, %fd106;
	add.f64 	%fd108, %fd107, 0d0000000000000000;
	ld.global.nc.f64 	%fd109, [%rd13+8];
	mul.f64 	%fd110, %fd105, %fd109;
	st.local.v2.f64 	[%rd3], {%fd107, %fd110};
	add.f64 	%fd111, %fd108, %fd110;
	ld.global.nc.f64 	%fd112, [%rd13+16];
	mul.f64 	%fd113, %fd105, %fd112;
	add.f64 	%fd114, %fd111, %fd113;
	ld.global.nc.f64 	%fd115, [%rd13+24];
	mul.f64 	%fd116, %fd105, %fd115;
	st.local.v2.f64 	[%rd3+16], {%fd113, %fd116};
	add.f64 	%fd117, %fd114, %fd116;
	ld.global.nc.f64 	%fd118, [%rd47+8];
	ld.global.nc.f64 	%fd119, [%rd13+32];
	mul.f64 	%fd120, %fd118, %fd119;
	add.f64 	%fd121, %fd117, %fd120;
	ld.global.nc.f64 	%fd122, [%rd13+40];
	mul.f64 	%fd123, %fd118, %fd122;
	st.local.v2.f64 	[%rd3+32], {%fd120, %fd123};
	add.f64 	%fd124, %fd121, %fd123;
	ld.global.nc.f64 	%fd125, [%rd13+48];
	mul.f64 	%fd126, %fd118, %fd125;
	add.f64 	%fd127, %fd124, %fd126;
	ld.global.nc.f64 	%fd128, [%rd13+56];
	mul.f64 	%fd129, %fd118, %fd128;
	st.local.v2.f64 	[%rd3+48], {%fd126, %fd129};
	add.f64 	%fd130, %fd127, %fd129;
	ld.global.nc.f64 	%fd131, [%rd47+16];
	ld.global.nc.f64 	%fd132, [%rd13+64];
	mul.f64 	%fd133, %fd131, %fd132;
	add.f64 	%fd134, %fd130, %fd133;
	ld.global.nc.f64 	%fd135, [%rd13+72];
	mul.f64 	%fd136, %fd131, %fd135;
	st.local.v2.f64 	[%rd3+64], {%fd133, %fd136};
	add.f64 	%fd137, %fd134, %fd136;
	ld.global.nc.f64 	%fd138, [%rd13+80];
	mul.f64 	%fd139, %fd131, %fd138;
	add.f64 	%fd140, %fd137, %fd139;
	ld.global.nc.f64 	%fd141, [%rd13+88];
	mul.f64 	%fd142, %fd131, %fd141;
	st.local.v2.f64 	[%rd3+80], {%fd139, %fd142};
	add.f64 	%fd143, %fd140, %fd142;
	ld.global.nc.f64 	%fd144, [%rd47+24];
	ld.global.nc.f64 	%fd145, [%rd13+96];
	mul.f64 	%fd146, %fd144, %fd145;
	add.f64 	%fd147, %fd143, %fd146;
	ld.global.nc.f64 	%fd148, [%rd13+104];
	mul.f64 	%fd149, %fd144, %fd148;
	st.local.v2.f64 	[%rd3+96], {%fd146, %fd149};
	add.f64 	%fd150, %fd147, %fd149;
	ld.global.nc.f64 	%fd151, [%rd13+112];
	mul.f64 	%fd152, %fd144, %fd151;
	add.f64 	%fd153, %fd150, %fd152;
	ld.global.nc.f64 	%fd154, [%rd13+120];
	mul.f64 	%fd155, %fd144, %fd154;
	st.local.v2.f64 	[%rd3+112], {%fd152, %fd155};
	add.f64 	%fd492, %fd153, %fd155;
	bra.uni 	$L__BB2_89;
$L__BB2_8:
	shl.b32 	%r67, %r214, 2;
	mul.wide.u32 	%rd48, %r67, 8;
	add.s64 	%rd14, %rd6, %rd48;
	setp.ne.s16 	%p7, %rs1, 0;
	mov.f64 	%fd443, 0d0000000000000000;
	@%p7 bra 	$L__BB2_10;
	ld.global.nc.f64 	%fd157, [%rd14];
	ld.global.nc.f64 	%fd158, [%rd13];
	mul.f64 	%fd443, %fd157, %fd158;
$L__BB2_10:
	st.local.f64 	[%rd3], %fd443;
	setp.ne.s16 	%p8, %rs1, 1;
	mov.f64 	%fd444, 0d0000000000000000;
	@%p8 bra 	$L__BB2_12;
	ld.global.nc.f64 	%fd160, [%rd14];
	ld.global.nc.f64 	%fd161, [%rd13+8];
	mul.f64 	%fd444, %fd160, %fd161;
$L__BB2_12:
	st.local.f64 	[%rd3+8], %fd444;
	add.f64 	%fd163, %fd443, 0d0000000000000000;
	add.f64 	%fd6, %fd163, %fd444;
	setp.ne.s16 	%p9, %rs1, 2;
	mov.f64 	%fd445, 0d0000000000000000;
	@%p9 bra 	$L__BB2_14;
	ld.global.nc.f64 	%fd164, [%rd14];
	ld.global.nc.f64 	%fd165, [%rd13+16];
	mul.f64 	%fd445, %fd164, %fd165;
$L__BB2_14:
	st.local.f64 	[%rd3+16], %fd445;
	add.f64 	%fd9, %fd6, %fd445;
	setp.ne.s16 	%p10, %rs1, 3;
	mov.f64 	%fd446, 0d0000000000000000;
	@%p10 bra 	$L__BB2_16;
	ld.global.nc.f64 	%fd167, [%rd14];
	ld.global.nc.f64 	%fd168, [%rd13+24];
	mul.f64 	%fd446, %fd167, %fd168;
$L__BB2_16:
	setp.ne.s16 	%p11, %rs1, 0;
	st.local.f64 	[%rd3+24], %fd446;
	add.f64 	%fd12, %fd9, %fd446;
	mov.f64 	%fd447, 0d0000000000000000;
	@%p11 bra 	$L__BB2_18;
	ld.global.nc.f64 	%fd170, [%rd14+8];
	ld.global.nc.f64 	%fd171, [%rd13+32];
	mul.f64 	%fd447, %fd170, %fd171;
$L__BB2_18:
	setp.ne.s16 	%p12, %rs1, 1;
	st.local.f64 	[%rd3+32], %fd447;
	add.f64 	%fd15, %fd12, %fd447;
	mov.f64 	%fd448, 0d0000000000000000;
	@%p12 bra 	$L__BB2_20;
	ld.global.nc.f64 	%fd173, [%rd14+8];
	ld.global.nc.f64 	%fd174, [%rd13+40];
	mul.f64 	%fd448, %fd173, %fd174;
$L__BB2_20:
	setp.ne.s16 	%p13, %rs1, 2;
	st.local.f64 	[%rd3+40], %fd448;
	add.f64 	%fd18, %fd15, %fd448;
	mov.f64 	%fd449, 0d0000000000000000;
	@%p13 bra 	$L__BB2_22;
	ld.global.nc.f64 	%fd176, [%rd14+8];
	ld.global.nc.f64 	%fd177, [%rd13+48];
	mul.f64 	%fd449, %fd176, %fd177;
$L__BB2_22:
	setp.ne.s16 	%p14, %rs1, 3;
	st.local.f64 	[%rd3+48], %fd449;
	add.f64 	%fd21, %fd18, %fd449;
	mov.f64 	%fd450, 0d0000000000000000;
	@%p14 bra 	$L__BB2_24;
	ld.global.nc.f64 	%fd179, [%rd14+8];
	ld.global.nc.f64 	%fd180, [%rd13+56];
	mul.f64 	%fd450, %fd179, %fd180;
$L__BB2_24:
	setp.ne.s16 	%p15, %rs1, 0;
	st.local.f64 	[%rd3+56], %fd450;
	add.f64 	%fd24, %fd21, %fd450;
	mov.f64 	%fd451, 0d0000000000000000;
	@%p15 bra 	$L__BB2_26;
	ld.global.nc.f64 	%fd182, [%rd14+16];
	ld.global.nc.f64 	%fd183, [%rd13+64];
	mul.f64 	%fd451, %fd182, %fd183;
$L__BB2_26:
	setp.ne.s16 	%p16, %rs1, 1;
	st.local.f64 	[%rd3+64], %fd451;
	add.f64 	%fd27, %fd24, %fd451;
	mov.f64 	%fd452, 0d0000000000000000;
	@%p16 bra 	$L__BB2_28;
	ld.global.nc.f64 	%fd185, [%rd14+16];
	ld.global.nc.f64 	%fd186, [%rd13+72];
	mul.f64 	%fd452, %fd185, %fd186;
$L__BB2_28:
	setp.ne.s16 	%p17, %rs1, 2;
	st.local.f64 	[%rd3+72], %fd452;
	add.f64 	%fd30, %fd27, %fd452;
	mov.f64 	%fd453, 0d0000000000000000;
	@%p17 bra 	$L__BB2_30;
	ld.global.nc.f64 	%fd188, [%rd14+16];
	ld.global.nc.f64 	%fd189, [%rd13+80];
	mul.f64 	%fd453, %fd188, %fd189;
$L__BB2_30:
	setp.ne.s16 	%p18, %rs1, 3;
	st.local.f64 	[%rd3+80], %fd453;
	add.f64 	%fd33, %fd30, %fd453;
	mov.f64 	%fd454, 0d0000000000000000;
	@%p18 bra 	$L__BB2_32;
	ld.global.nc.f64 	%fd191, [%rd14+16];
	ld.global.nc.f64 	%fd192, [%rd13+88];
	mul.f64 	%fd454, %fd191, %fd192;
$L__BB2_32:
	setp.ne.s16 	%p19, %rs1, 0;
	st.local.f64 	[%rd3+88], %fd454;
	add.f64 	%fd36, %fd33, %fd454;
	mov.f64 	%fd455, 0d0000000000000000;
	@%p19 bra 	$L__BB2_34;
	ld.global.nc.f64 	%fd194, [%rd14+24];
	ld.global.nc.f64 	%fd195, [%rd13+96];
	mul.f64 	%fd455, %fd194, %fd195;
$L__BB2_34:
	setp.ne.s16 	%p20, %rs1, 1;
	st.local.f64 	[%rd3+96], %fd455;
	add.f64 	%fd39, %fd36, %fd455;
	mov.f64 	%fd456, 0d0000000000000000;
	@%p20 bra 	$L__BB2_36;
	ld.global.nc.f64 	%fd197, [%rd14+24];
	ld.global.nc.f64 	%fd198, [%rd13+104];
	mul.f64 	%fd456, %fd197, %fd198;
$L__BB2_36:
	setp.ne.s16 	%p21, %rs1, 2;
	st.local.f64 	[%rd3+104], %fd456;
	add.f64 	%fd42, %fd39, %fd456;
	mov.f64 	%fd457, 0d0000000000000000;
	@%p21 bra 	$L__BB2_38;
	ld.global.nc.f64 	%fd200, [%rd14+24];
	ld.global.nc.f64 	%fd201, [%rd13+112];
	mul.f64 	%fd457, %fd200, %fd201;
$L__BB2_38:
	setp.ne.s16 	%p22, %rs1, 3;
	st.local.f64 	[%rd3+112], %fd457;
	add.f64 	%fd45, %fd42, %fd457;
	mov.f64 	%fd458, 0d0000000000000000;
	@%p22 bra 	$L__BB2_40;
	ld.global.nc.f64 	%fd203, [%rd14+24];
	ld.global.nc.f64 	%fd204, [%rd13+120];
	mul.f64 	%fd458, %fd203, %fd204;
$L__BB2_40:
	st.local.f64 	[%rd3+120], %fd458;
	add.f64 	%fd492, %fd45, %fd458;
	bra.uni 	$L__BB2_89;
$L__BB2_41:
	ld.param.u64 	%rd334, [_Z32expected_counts_optimized_kerneliiiPKiPKbS0_PKhS0_PKdS6_S6_S0_S0_S0_Pd_param_11];
	cvta.to.global.u64 	%rd49, %rd334;
	mul.wide.s32 	%rd50, %r9, 4;
	add.s64 	%rd51, %rd49, %rd50;
	ld.global.nc.u32 	%r11, [%rd51];
	add.s64 	%rd52, %rd11, %rd50;
	ld.global.nc.u32 	%r12, [%rd52];
	setp.lt.s32 	%p23, %r11, 1;
	shl.b32 	%r13, %r214, 2;
	@%p23 bra 	$L__BB2_88;
	and.b32  	%r14, %r11, 7;
	add.s32 	%r15, %r14, -1;
	and.b32  	%r16, %r11, 3;
	add.s32 	%r17, %r16, -1;
	and.b32  	%r18, %r11, 2147483640;
	and.b32  	%r19, %r11, 1;
	neg.s32 	%r20, %r18;
	mov.f64 	%fd492, 0d0000000000000000;
	mov.b32 	%r215, 0;
$L__BB2_43:
	setp.lt.u32 	%p24, %r11, 8;
	add.s32 	%r70, %r13, %r215;
	mul.wide.u32 	%rd55, %r70, 8;
	add.s64 	%rd56, %rd6, %rd55;
	ld.global.nc.f64 	%fd50, [%rd56];
	mov.f64 	%fd467, 0d3FF0000000000000;
	mov.b32 	%r219, 0;
	@%p24 bra 	$L__BB2_46;
	mov.f64 	%fd467, 0d3FF0000000000000;
	mov.u32 	%r216, %r12;
	mov.u32 	%r217, %r20;
$L__BB2_45:
	.pragma "nounroll";
	mul.wide.s32 	%rd57, %r216, 4;
	add.s64 	%rd58, %rd7, %rd57;
	ld.global.nc.u32 	%r71, [%rd58+-16];
	shl.b32 	%r72, %r71, 2;
	cvt.s64.s32 	%rd59, %r72;
	add.s64 	%rd60, %rd59, %rd4;
	shl.b64 	%rd61, %rd60, 3;
	add.s64 	%rd62, %rd1, %rd61;
	ld.global.nc.f64 	%fd260, [%rd62];
	mul.f64 	%fd261, %fd467, %fd260;
	ld.global.nc.u32 	%r73, [%rd58+-12];
	shl.b32 	%r74, %r73, 2;
	cvt.s64.s32 	%rd63, %r74;
	add.s64 	%rd64, %rd63, %rd4;
	shl.b64 	%rd65, %rd64, 3;
	add.s64 	%rd66, %rd1, %rd65;
	ld.global.nc.f64 	%fd262, [%rd66];
	mul.f64 	%fd263, %fd261, %fd262;
	ld.global.nc.u32 	%r75, [%rd58+-8];
	shl.b32 	%r76, %r75, 2;
	cvt.s64.s32 	%rd67, %r76;
	add.s64 	%rd68, %rd67, %rd4;
	shl.b64 	%rd69, %rd68, 3;
	add.s64 	%rd70, %rd1, %rd69;
	ld.global.nc.f64 	%fd264, [%rd70];
	mul.f64 	%fd265, %fd263, %fd264;
	ld.global.nc.u32 	%r77, [%rd58+-4];
	shl.b32 	%r78, %r77, 2;
	cvt.s64.s32 	%rd71, %r78;
	add.s64 	%rd72, %rd71, %rd4;
	shl.b64 	%rd73, %rd72, 3;
	add.s64 	%rd74, %rd1, %rd73;
	ld.global.nc.f64 	%fd266, [%rd74];
	mul.f64 	%fd267, %fd265, %fd266;
	ld.global.nc.u32 	%r79, [%rd58];
	shl.b32 	%r80, %r79, 2;
	cvt.s64.s32 	%rd75, %r80;
	add.s64 	%rd76, %rd75, %rd4;
	shl.b64 	%rd77, %rd76, 3;
	add.s64 	%rd78, %rd1, %rd77;
	ld.global.nc.f64 	%fd268, [%rd78];
	mul.f64 	%fd269, %fd267, %fd268;
	ld.global.nc.u32 	%r81, [%rd58+4];
	shl.b32 	%r82, %r81, 2;
	cvt.s64.s32 	%rd79, %r82;
	add.s64 	%rd80, %rd79, %rd4;
	shl.b64 	%rd81, %rd80, 3;
	add.s64 	%rd82, %rd1, %rd81;
	ld.global.nc.f64 	%fd270, [%rd82];
	mul.f64 	%fd271, %fd269, %fd270;
	ld.global.nc.u32 	%r83, [%rd58+8];
	shl.b32 	%r84, %r83, 2;
	cvt.s64.s32 	%rd83, %r84;
	add.s64 	%rd84, %rd83, %rd4;
	shl.b64 	%rd85, %rd84, 3;
	add.s64 	%rd86, %rd1, %rd85;
	ld.global.nc.f64 	%fd272, [%rd86];
	mul.f64 	%fd273, %fd271, %fd272;
	ld.global.nc.u32 	%r85, [%rd58+12];
	shl.b32 	%r86, %r85, 2;
	cvt.s64.s32 	%rd87, %r86;
	add.s64 	%rd88, %rd87, %rd4;
	shl.b64 	%rd89, %rd88, 3;
	add.s64 	%rd90, %rd1, %rd89;
	ld.global.nc.f64 	%fd274, [%rd90];
	mul.f64 	%fd467, %fd273, %fd274;
	add.s32 	%r217, %r217, 8;
	add.s32 	%r216, %r216, 8;
	setp.ne.s32 	%p25, %r217, 0;
	mov.u32 	%r219, %r18;
	@%p25 bra 	$L__BB2_45;
$L__BB2_46:
	setp.eq.s32 	%p26, %r14, 0;
	@%p26 bra 	$L__BB2_54;
	setp.lt.u32 	%p27, %r15, 3;
	@%p27 bra 	$L__BB2_49;
	add.s32 	%r87, %r219, %r12;
	mul.wide.s32 	%rd91, %r87, 4;
	add.s64 	%rd92, %rd2, %rd91;
	ld.global.nc.u32 	%r88, [%rd92];
	shl.b32 	%r89, %r88, 2;
	cvt.s64.s32 	%rd93, %r89;
	add.s64 	%rd94, %rd93, %rd4;
	shl.b64 	%rd95, %rd94, 3;
	add.s64 	%rd96, %rd1, %rd95;
	ld.global.nc.f64 	%fd276, [%rd96];
	mul.f64 	%fd277, %fd467, %fd276;
	ld.global.nc.u32 	%r90, [%rd92+4];
	shl.b32 	%r91, %r90, 2;
	cvt.s64.s32 	%rd97, %r91;
	add.s64 	%rd98, %rd97, %rd4;
	shl.b64 	%rd99, %rd98, 3;
	add.s64 	%rd100, %rd1, %rd99;
	ld.global.nc.f64 	%fd278, [%rd100];
	mul.f64 	%fd279, %fd277, %fd278;
	ld.global.nc.u32 	%r92, [%rd92+8];
	shl.b32 	%r93, %r92, 2;
	cvt.s64.s32 	%rd101, %r93;
	add.s64 	%rd102, %rd101, %rd4;
	shl.b64 	%rd103, %rd102, 3;
	add.s64 	%rd104, %rd1, %rd103;
	ld.global.nc.f64 	%fd280, [%rd104];
	mul.f64 	%fd281, %fd279, %fd280;
	ld.global.nc.u32 	%r94, [%rd92+12];
	shl.b32 	%r95, %r94, 2;
	cvt.s64.s32 	%rd105, %r95;
	add.s64 	%rd106, %rd105, %rd4;
	shl.b64 	%rd107, %rd106, 3;
	add.s64 	%rd108, %rd1, %rd107;
	ld.global.nc.f64 	%fd282, [%rd108];
	mul.f64 	%fd467, %fd281, %fd282;
	add.s32 	%r219, %r219, 4;
$L__BB2_49:
	setp.eq.s32 	%p28, %r16, 0;
	@%p28 bra 	$L__BB2_54;
	setp.eq.s32 	%p29, %r17, 0;
	@%p29 bra 	$L__BB2_52;
	add.s32 	%r96, %r219, %r12;
	mul.wide.s32 	%rd109, %r96, 4;
	add.s64 	%rd110, %rd2, %rd109;
	ld.global.nc.u32 	%r97, [%rd110];
	shl.b32 	%r98, %r97, 2;
	cvt.s64.s32 	%rd111, %r98;
	add.s64 	%rd112, %rd111, %rd4;
	shl.b64 	%rd113, %rd112, 3;
	add.s64 	%rd114, %rd1, %rd113;
	ld.global.nc.f64 	%fd284, [%rd114];
	mul.f64 	%fd285, %fd467, %fd284;
	ld.global.nc.u32 	%r99, [%rd110+4];
	shl.b32 	%r100, %r99, 2;
	cvt.s64.s32 	%rd115, %r100;
	add.s64 	%rd116, %rd115, %rd4;
	shl.b64 	%rd117, %rd116, 3;
	add.s64 	%rd118, %rd1, %rd117;
	ld.global.nc.f64 	%fd286, [%rd118];
	mul.f64 	%fd467, %fd285, %fd286;
	add.s32 	%r219, %r219, 2;
$L__BB2_52:
	setp.eq.s32 	%p30, %r19, 0;
	@%p30 bra 	$L__BB2_54;
	add.s32 	%r101, %r219, %r12;
	mul.wide.s32 	%rd119, %r101, 4;
	add.s64 	%rd120, %rd2, %rd119;
	ld.global.nc.u32 	%r102, [%rd120];
	shl.b32 	%r103, %r102, 2;
	cvt.s64.s32 	%rd121, %r103;
	add.s64 	%rd122, %rd121, %rd4;
	shl.b64 	%rd123, %rd122, 3;
	add.s64 	%rd124, %rd1, %rd123;
	ld.global.nc.f64 	%fd287, [%rd124];
	mul.f64 	%fd467, %fd467, %fd287;
$L__BB2_54:
	shl.b32 	%r105, %r215, 2;
	mul.wide.u32 	%rd125, %r105, 8;
	add.s64 	%rd15, %rd13, %rd125;
	ld.global.nc.f64 	%fd290, [%rd15];
	mul.f64 	%fd291, %fd50, %fd290;
	mul.f64 	%fd292, %fd467, %fd291;
	add.s64 	%rd16, %rd3, %rd125;
	st.local.f64 	[%rd16], %fd292;
	add.f64 	%fd63, %fd492, %fd292;
	mov.f64 	%fd475, 0d3FF0000000000000;
	mov.b32 	%r223, 0;
	@%p24 bra 	$L__BB2_57;
	mov.f64 	%fd475, 0d3FF0000000000000;
	mov.b32 	%r221, 0;
$L__BB2_56:
	.pragma "nounroll";
	add.s32 	%r107, %r221, %r12;
	mul.wide.s32 	%rd126, %r107, 4;
	add.s64 	%rd127, %rd2, %rd126;
	ld.global.nc.u32 	%r108, [%rd127];
	shl.b32 	%r109, %r108, 2;
	cvt.s64.s32 	%rd128, %r109;
	add.s64 	%rd129, %rd128, %rd4;
	shl.b64 	%rd130, %rd129, 3;
	add.s64 	%rd131, %rd1, %rd130;
	ld.global.nc.f64 	%fd294, [%rd131+8];
	mul.f64 	%fd295, %fd475, %fd294;
	ld.global.nc.u32 	%r110, [%rd127+4];
	shl.b32 	%r111, %r110, 2;
	cvt.s64.s32 	%rd132, %r111;
	add.s64 	%rd133, %rd132, %rd4;
	shl.b64 	%rd134, %rd133, 3;
	add.s64 	%rd135, %rd1, %rd134;
	ld.global.nc.f64 	%fd296, [%rd135+8];
	mul.f64 	%fd297, %fd295, %fd296;
	ld.global.nc.u32 	%r112, [%rd127+8];
	shl.b32 	%r113, %r112, 2;
	cvt.s64.s32 	%rd136, %r113;
	add.s64 	%rd137, %rd136, %rd4;
	shl.b64 	%rd138, %rd137, 3;
	add.s64 	%rd139, %rd1, %rd138;
	ld.global.nc.f64 	%fd298, [%rd139+8];
	mul.f64 	%fd299, %fd297, %fd298;
	ld.global.nc.u32 	%r114, [%rd127+12];
	shl.b32 	%r115, %r114, 2;
	cvt.s64.s32 	%rd140, %r115;
	add.s64 	%rd141, %rd140, %rd4;
	shl.b64 	%rd142, %rd141, 3;
	add.s64 	%rd143, %rd1, %rd142;
	ld.global.nc.f64 	%fd300, [%rd143+8];
	mul.f64 	%fd301, %fd299, %fd300;
	ld.global.nc.u32 	%r116, [%rd127+16];
	shl.b32 	%r117, %r116, 2;
	cvt.s64.s32 	%rd144, %r117;
	add.s64 	%rd145, %rd144, %rd4;
	shl.b64 	%rd146, %rd145, 3;
	add.s64 	%rd147, %rd1, %rd146;
	ld.global.nc.f64 	%fd302, [%rd147+8];
	mul.f64 	%fd303, %fd301, %fd302;
	ld.global.nc.u32 	%r118, [%rd127+20];
	shl.b32 	%r119, %r118, 2;
	cvt.s64.s32 	%rd148, %r119;
	add.s64 	%rd149, %rd148, %rd4;
	shl.b64 	%rd150, %rd149, 3;
	add.s64 	%rd151, %rd1, %rd150;
	ld.global.nc.f64 	%fd304, [%rd151+8];
	mul.f64 	%fd305, %fd303, %fd304;
	ld.global.nc.u32 	%r120, [%rd127+24];
	shl.b32 	%r121, %r120, 2;
	cvt.s64.s32 	%rd152, %r121;
	add.s64 	%rd153, %rd152, %rd4;
	shl.b64 	%rd154, %rd153, 3;
	add.s64 	%rd155, %rd1, %rd154;
	ld.global.nc.f64 	%fd306, [%rd155+8];
	mul.f64 	%fd307, %fd305, %fd306;
	ld.global.nc.u32 	%r122, [%rd127+28];
	shl.b32 	%r123, %r122, 2;
	cvt.s64.s32 	%rd156, %r123;
	add.s64 	%rd157, %rd156, %rd4;
	shl.b64 	%rd158, %rd157, 3;
	add.s64 	%rd159, %rd1, %rd158;
	ld.global.nc.f64 	%fd308, [%rd159+8];
	mul.f64 	%fd475, %fd307, %fd308;
	add.s32 	%r221, %r221, 8;
	setp.ne.s32 	%p32, %r221, %r18;
	mov.u32 	%r223, %r18;
	@%p32 bra 	$L__BB2_56;
$L__BB2_57:
	@%p26 bra 	$L__BB2_65;
	setp.lt.u32 	%p34, %r15, 3;
	@%p34 bra 	$L__BB2_60;
	add.s32 	%r124, %r223, %r12;
	mul.wide.s32 	%rd160, %r124, 4;
	add.s64 	%rd161, %rd2, %rd160;
	ld.global.nc.u32 	%r125, [%rd161];
	shl.b32 	%r126, %r125, 2;
	cvt.s64.s32 	%rd162, %r126;
	add.s64 	%rd163, %rd162, %rd4;
	shl.b64 	%rd164, %rd163, 3;
	add.s64 	%rd165, %rd1, %rd164;
	ld.global.nc.f64 	%fd310, [%rd165+8];
	mul.f64 	%fd311, %fd475, %fd310;
	ld.global.nc.u32 	%r127, [%rd161+4];
	shl.b32 	%r128, %r127, 2;
	cvt.s64.s32 	%rd166, %r128;
	add.s64 	%rd167, %rd166, %rd4;
	shl.b64 	%rd168, %rd167, 3;
	add.s64 	%rd169, %rd1, %rd168;
	ld.global.nc.f64 	%fd312, [%rd169+8];
	mul.f64 	%fd313, %fd311, %fd312;
	ld.global.nc.u32 	%r129, [%rd161+8];
	shl.b32 	%r130, %r129, 2;
	cvt.s64.s32 	%rd170, %r130;
	add.s64 	%rd171, %rd170, %rd4;
	shl.b64 	%rd172, %rd171, 3;
	add.s64 	%rd173, %rd1, %rd172;
	ld.global.nc.f64 	%fd314, [%rd173+8];
	mul.f64 	%fd315, %fd313, %fd314;
	ld.global.nc.u32 	%r131, [%rd161+12];
	shl.b32 	%r132, %r131, 2;
	cvt.s64.s32 	%rd174, %r132;
	add.s64 	%rd175, %rd174, %rd4;
	shl.b64 	%rd176, %rd175, 3;
	add.s64 	%rd177, %rd1, %rd176;
	ld.global.nc.f64 	%fd316, [%rd177+8];
	mul.f64 	%fd475, %fd315, %fd316;
	add.s32 	%r223, %r223, 4;
$L__BB2_60:
	setp.eq.s32 	%p35, %r16, 0;
	@%p35 bra 	$L__BB2_65;
	setp.eq.s32 	%p36, %r17, 0;
	@%p36 bra 	$L__BB2_63;
	add.s32 	%r133, %r223, %r12;
	mul.wide.s32 	%rd178, %r133, 4;
	add.s64 	%rd179, %rd2, %rd178;
	ld.global.nc.u32 	%r134, [%rd179];
	shl.b32 	%r135, %r134, 2;
	cvt.s64.s32 	%rd180, %r135;
	add.s64 	%rd181, %rd180, %rd4;
	shl.b64 	%rd182, %rd181, 3;
	add.s64 	%rd183, %rd1, %rd182;
	ld.global.nc.f64 	%fd318, [%rd183+8];
	mul.f64 	%fd319, %fd475, %fd318;
	ld.global.nc.u32 	%r136, [%rd179+4];
	shl.b32 	%r137, %r136, 2;
	cvt.s64.s32 	%rd184, %r137;
	add.s64 	%rd185, %rd184, %rd4;
	shl.b64 	%rd186, %rd185, 3;
	add.s64 	%rd187, %rd1, %rd186;
	ld.global.nc.f64 	%fd320, [%rd187+8];
	mul.f64 	%fd475, %fd319, %fd320;
	add.s32 	%r223, %r223, 2;
$L__BB2_63:
	setp.eq.s32 	%p37, %r19, 0;
	@%p37 bra 	$L__BB2_65;
	add.s32 	%r138, %r223, %r12;
	mul.wide.s32 	%rd188, %r138, 4;
	add.s64 	%rd189, %rd2, %rd188;
	ld.global.nc.u32 	%r139, [%rd189];
	shl.b32 	%r140, %r139, 2;
	cvt.s64.s32 	%rd190, %r140;
	add.s64 	%rd191, %rd190, %rd4;
	shl.b64 	%rd192, %rd191, 3;
	add.s64 	%rd193, %rd1, %rd192;
	ld.global.nc.f64 	%fd321, [%rd193+8];
	mul.f64 	%fd475, %fd475, %fd321;
$L__BB2_65:
	ld.global.nc.f64 	%fd324, [%rd15+8];
	mul.f64 	%fd325, %fd50, %fd324;
	mul.f64 	%fd326, %fd475, %fd325;
	st.local.f64 	[%rd16+8], %fd326;
	add.f64 	%fd76, %fd63, %fd326;
	mov.f64 	%fd483, 0d3FF0000000000000;
	mov.b32 	%r227, 0;
	@%p24 bra 	$L__BB2_68;
	mov.f64 	%fd483, 0d3FF0000000000000;
	mov.b32 	%r225, 0;
$L__BB2_67:
	.pragma "nounroll";
	add.s32 	%r143, %r225, %r12;
	mul.wide.s32 	%rd194, %r143, 4;
	add.s64 	%rd195, %rd2, %rd194;
	ld.global.nc.u32 	%r144, [%rd195];
	shl.b32 	%r145, %r144, 2;
	cvt.s64.s32 	%rd196, %r145;
	add.s64 	%rd197, %rd196, %rd4;
	shl.b64 	%rd198, %rd197, 3;
	add.s64 	%rd199, %rd1, %rd198;
	ld.global.nc.f64 	%fd328, [%rd199+16];
	mul.f64 	%fd329, %fd483, %fd328;
	ld.global.nc.u32 	%r146, [%rd195+4];
	shl.b32 	%r147, %r146, 2;
	cvt.s64.s32 	%rd200, %r147;
	add.s64 	%rd201, %rd200, %rd4;
	shl.b64 	%rd202, %rd201, 3;
	add.s64 	%rd203, %rd1, %rd202;
	ld.global.nc.f64 	%fd330, [%rd203+16];
	mul.f64 	%fd331, %fd329, %fd330;
	ld.global.nc.u32 	%r148, [%rd195+8];
	shl.b32 	%r149, %r148, 2;
	cvt.s64.s32 	%rd204, %r149;
	add.s64 	%rd205, %rd204, %rd4;
	shl.b64 	%rd206, %rd205, 3;
	add.s64 	%rd207, %rd1, %rd206;
	ld.global.nc.f64 	%fd332, [%rd207+16];
	mul.f64 	%fd333, %fd331, %fd332;
	ld.global.nc.u32 	%r150, [%rd195+12];
	shl.b32 	%r151, %r150, 2;
	cvt.s64.s32 	%rd208, %r151;
	add.s64 	%rd209, %rd208, %rd4;
	shl.b64 	%rd210, %rd209, 3;
	add.s64 	%rd211, %rd1, %rd210;
	ld.global.nc.f64 	%fd334, [%rd211+16];
	mul.f64 	%fd335, %fd333, %fd334;
	ld.global.nc.u32 	%r152, [%rd195+16];
	shl.b32 	%r153, %r152, 2;
	cvt.s64.s32 	%rd212, %r153;
	add.s64 	%rd213, %rd212, %rd4;
	shl.b64 	%rd214, %rd213, 3;
	add.s64 	%rd215, %rd1, %rd214;
	ld.global.nc.f64 	%fd336, [%rd215+16];
	mul.f64 	%fd337, %fd335, %fd336;
	ld.global.nc.u32 	%r154, [%rd195+20];
	shl.b32 	%r155, %r154, 2;
	cvt.s64.s32 	%rd216, %r155;
	add.s64 	%rd217, %rd216, %rd4;
	shl.b64 	%rd218, %rd217, 3;
	add.s64 	%rd219, %rd1, %rd218;
	ld.global.nc.f64 	%fd338, [%rd219+16];
	mul.f64 	%fd339, %fd337, %fd338;
	ld.global.nc.u32 	%r156, [%rd195+24];
	shl.b32 	%r157, %r156, 2;
	cvt.s64.s32 	%rd220, %r157;
	add.s64 	%rd221, %rd220, %rd4;
	shl.b64 	%rd222, %rd221, 3;
	add.s64 	%rd223, %rd1, %rd222;
	ld.global.nc.f64 	%fd340, [%rd223+16];
	mul.f64 	%fd341, %fd339, %fd340;
	ld.global.nc.u32 	%r158, [%rd195+28];
	shl.b32 	%r159, %r158, 2;
	cvt.s64.s32 	%rd224, %r159;
	add.s64 	%rd225, %rd224, %rd4;
	shl.b64 	%rd226, %rd225, 3;
	add.s64 	%rd227, %rd1, %rd226;
	ld.global.nc.f64 	%fd342, [%rd227+16];
	mul.f64 	%fd483, %fd341, %fd342;
	add.s32 	%r225, %r225, 8;
	setp.ne.s32 	%p39, %r225, %r18;
	mov.u32 	%r227, %r18;
	@%p39 bra 	$L__BB2_67;
$L__BB2_68:
	@%p26 bra 	$L__BB2_76;
	setp.lt.u32 	%p41, %r15, 3;
	@%p41 bra 	$L__BB2_71;
	add.s32 	%r160, %r227, %r12;
	mul.wide.s32 	%rd228, %r160, 4;
	add.s64 	%rd229, %rd2, %rd228;
	ld.global.nc.u32 	%r161, [%rd229];
	shl.b32 	%r162, %r161, 2;
	cvt.s64.s32 	%rd230, %r162;
	add.s64 	%rd231, %rd230, %rd4;
	shl.b64 	%rd232, %rd231, 3;
	add.s64 	%rd233, %rd1, %rd232;
	ld.global.nc.f64 	%fd344, [%rd233+16];
	mul.f64 	%fd345, %fd483, %fd344;
	ld.global.nc.u32 	%r163, [%rd229+4];
	shl.b32 	%r164, %r163, 2;
	cvt.s64.s32 	%rd234, %r164;
	add.s64 	%rd235, %rd234, %rd4;
	shl.b64 	%rd236, %rd235, 3;
	add.s64 	%rd237, %rd1, %rd236;
	ld.global.nc.f64 	%fd346, [%rd237+16];
	mul.f64 	%fd347, %fd345, %fd346;
	ld.global.nc.u32 	%r165, [%rd229+8];
	shl.b32 	%r166, %r165, 2;
	cvt.s64.s32 	%rd238, %r166;
	add.s64 	%rd239, %rd238, %rd4;
	shl.b64 	%rd240, %rd239, 3;
	add.s64 	%rd241, %rd1, %rd240;
	ld.global.nc.f64 	%fd348, [%rd241+16];
	mul.f64 	%fd349, %fd347, %fd348;
	ld.global.nc.u32 	%r167, [%rd229+12];
	shl.b32 	%r168, %r167, 2;
	cvt.s64.s32 	%rd242, %r168;
	add.s64 	%rd243, %rd242, %rd4;
	shl.b64 	%rd244, %rd243, 3;
	add.s64 	%rd245, %rd1, %rd244;
	ld.global.nc.f64 	%fd350, [%rd245+16];
	mul.f64 	%fd483, %fd349, %fd350;
	add.s32 	%r227, %r227, 4;
$L__BB2_71:
	setp.eq.s32 	%p42, %r16, 0;
	@%p42 bra 	$L__BB2_76;
	setp.eq.s32 	%p43, %r17, 0;
	@%p43 bra 	$L__BB2_74;
	add.s32 	%r169, %r227, %r12;
	mul.wide.s32 	%rd246, %r169, 4;
	add.s64 	%rd247, %rd2, %rd246;
	ld.global.nc.u32 	%r170, [%rd247];
	shl.b32 	%r171, %r170, 2;
	cvt.s64.s32 	%rd248, %r171;
	add.s64 	%rd249, %rd248, %rd4;
	shl.b64 	%rd250, %rd249, 3;
	add.s64 	%rd251, %rd1, %rd250;
	ld.global.nc.f64 	%fd352, [%rd251+16];
	mul.f64 	%fd353, %fd483, %fd352;
	ld.global.nc.u32 	%r172, [%rd247+4];
	shl.b32 	%r173, %r172, 2;
	cvt.s64.s32 	%rd252, %r173;
	add.s64 	%rd253, %rd252, %rd4;
	shl.b64 	%rd254, %rd253, 3;
	add.s64 	%rd255, %rd1, %rd254;
	ld.global.nc.f64 	%fd354, [%rd255+16];
	mul.f64 	%fd483, %fd353, %fd354;
	add.s32 	%r227, %r227, 2;
$L__BB2_74:
	setp.eq.s32 	%p44, %r19, 0;
	@%p44 bra 	$L__BB2_76;
	add.s32 	%r174, %r227, %r12;
	mul.wide.s32 	%rd256, %r174, 4;
	add.s64 	%rd257, %rd2, %rd256;
	ld.global.nc.u32 	%r175, [%rd257];
	shl.b32 	%r176, %r175, 2;
	cvt.s64.s32 	%rd258, %r176;
	add.s64 	%rd259, %rd258, %rd4;
	shl.b64 	%rd260, %rd259, 3;
	add.s64 	%rd261, %rd1, %rd260;
	ld.global.nc.f64 	%fd355, [%rd261+16];
	mul.f64 	%fd483, %fd483, %fd355;
$L__BB2_76:
	ld.global.nc.f64 	%fd358, [%rd15+16];
	mul.f64 	%fd359, %fd50, %fd358;
	mul.f64 	%fd360, %fd483, %fd359;
	st.local.f64 	[%rd16+16], %fd360;
	add.f64 	%fd89, %fd76, %fd360;
	mov.f64 	%fd491, 0d3FF0000000000000;
	mov.b32 	%r231, 0;
	@%p24 bra 	$L__BB2_79;
	mov.f64 	%fd491, 0d3FF0000000000000;
	mov.b32 	%r229, 0;
$L__BB2_78:
	.pragma "nounroll";
	add.s32 	%r179, %r229, %r12;
	mul.wide.s32 	%rd262, %r179, 4;
	add.s64 	%rd263, %rd2, %rd262;
	ld.global.nc.u32 	%r180, [%rd263];
	shl.b32 	%r181, %r180, 2;
	cvt.s64.s32 	%rd264, %r181;
	add.s64 	%rd265, %rd264, %rd4;
	shl.b64 	%rd266, %rd265, 3;
	add.s64 	%rd267, %rd1, %rd266;
	ld.global.nc.f64 	%fd362, [%rd267+24];
	mul.f64 	%fd363, %fd491, %fd362;
	ld.global.nc.u32 	%r182, [%rd263+4];
	shl.b32 	%r183, %r182, 2;
	cvt.s64.s32 	%rd268, %r183;
	add.s64 	%rd269, %rd268, %rd4;
	shl.b64 	%rd270, %rd269, 3;
	add.s64 	%rd271, %rd1, %rd270;
	ld.global.nc.f64 	%fd364, [%rd271+24];
	mul.f64 	%fd365, %fd363, %fd364;
	ld.global.nc.u32 	%r184, [%rd263+8];
	shl.b32 	%r185, %r184, 2;
	cvt.s64.s32 	%rd272, %r185;
	add.s64 	%rd273, %rd272, %rd4;
	shl.b64 	%rd274, %rd273, 3;
	add.s64 	%rd275, %rd1, %rd274;
	ld.global.nc.f64 	%fd366, [%rd275+24];
	mul.f64 	%fd367, %fd365, %fd366;
	ld.global.nc.u32 	%r186, [%rd263+12];
	shl.b32 	%r187, %r186, 2;
	cvt.s64.s32 	%rd276, %r187;
	add.s64 	%rd277, %rd276, %rd4;
	shl.b64 	%rd278, %rd277, 3;
	add.s64 	%rd279, %rd1, %rd278;
	ld.global.nc.f64 	%fd368, [%rd279+24];
	mul.f64 	%fd369, %fd367, %fd368;
	ld.global.nc.u32 	%r188, [%rd263+16];
	shl.b32 	%r189, %r188, 2;
	cvt.s64.s32 	%rd280, %r189;
	add.s64 	%rd281, %rd280, %rd4;
	shl.b64 	%rd282, %rd281, 3;
	add.s64 	%rd283, %rd1, %rd282;
	ld.global.nc.f64 	%fd370, [%rd283+24];
	mul.f64 	%fd371, %fd369, %fd370;
	ld.global.nc.u32 	%r190, [%rd263+20];
	shl.b32 	%r191, %r190, 2;
	cvt.s64.s32 	%rd284, %r191;
	add.s64 	%rd285, %rd284, %rd4;
	shl.b64 	%rd286, %rd285, 3;
	add.s64 	%rd287, %rd1, %rd286;
	ld.global.nc.f64 	%fd372, [%rd287+24];
	mul.f64 	%fd373, %fd371, %fd372;
	ld.global.nc.u32 	%r192, [%rd263+24];
	shl.b32 	%r193, %r192, 2;
	cvt.s64.s32 	%rd288, %r193;
	add.s64 	%rd289, %rd288, %rd4;
	shl.b64 	%rd290, %rd289, 3;
	add.s64 	%rd291, %rd1, %rd290;
	ld.global.nc.f64 	%fd374, [%rd291+24];
	mul.f64 	%fd375, %fd373, %fd374;
	ld.global.nc.u32 	%r194, [%rd263+28];
	shl.b32 	%r195, %r194, 2;
	cvt.s64.s32 	%rd292, %r195;
	add.s64 	%rd293, %rd292, %rd4;
	shl.b64 	%rd294, %rd293, 3;
	add.s64 	%rd295, %rd1, %rd294;
	ld.global.nc.f64 	%fd376, [%rd295+24];
	mul.f64 	%fd491, %fd375, %fd376;
	add.s32 	%r229, %r229, 8;
	setp.ne.s32 	%p46, %r229, %r18;
	mov.u32 	%r231, %r18;
	@%p46 bra 	$L__BB2_78;
$L__BB2_79:
	@%p26 bra 	$L__BB2_87;
	setp.lt.u32 	%p48, %r15, 3;
	@%p48 bra 	$L__BB2_82;
	add.s32 	%r196, %r231, %r12;
	mul.wide.s32 	%rd296, %r196, 4;
	add.s64 	%rd297, %rd2, %rd296;
	ld.global.nc.u32 	%r197, [%rd297];
	shl.b32 	%r198, %r197, 2;
	cvt.s64.s32 	%rd298, %r198;
	add.s64 	%rd299, %rd298, %rd4;
	shl.b64 	%rd300, %rd299, 3;
	add.s64 	%rd301, %rd1, %rd300;
	ld.global.nc.f64 	%fd378, [%rd301+24];
	mul.f64 	%fd379, %fd491, %fd378;
	ld.global.nc.u32 	%r199, [%rd297+4];
	shl.b32 	%r200, %r199, 2;
	cvt.s64.s32 	%rd302, %r200;
	add.s64 	%rd303, %rd302, %rd4;
	shl.b64 	%rd304, %rd303, 3;
	add.s64 	%rd305, %rd1, %rd304;
	ld.global.nc.f64 	%fd380, [%rd305+24];
	mul.f64 	%fd381, %fd379, %fd380;
	ld.global.nc.u32 	%r201, [%rd297+8];
	shl.b32 	%r202, %r201, 2;
	cvt.s64.s32 	%rd306, %r202;
	add.s64 	%rd307, %rd306, %rd4;
	shl.b64 	%rd308, %rd307, 3;
	add.s64 	%rd309, %rd1, %rd308;
	ld.global.nc.f64 	%fd382, [%rd309+24];
	mul.f64 	%fd383, %fd381, %fd382;
	ld.global.nc.u32 	%r203, [%rd297+12];
	shl.b32 	%r204, %r203, 2;
	cvt.s64.s32 	%rd310, %r204;
	add.s64 	%rd311, %rd310, %rd4;
	shl.b64 	%rd312, %rd311, 3;
	add.s64 	%rd313, %rd1, %rd312;
	ld.global.nc.f64 	%fd384, [%rd313+24];
	mul.f64 	%fd491, %fd383, %fd384;
	add.s32 	%r231, %r231, 4;
$L__BB2_82:
	setp.eq.s32 	%p49, %r16, 0;
	@%p49 bra 	$L__BB2_87;
	setp.eq.s32 	%p50, %r17, 0;
	@%p50 bra 	$L__BB2_85;
	add.s32 	%r205, %r231, %r12;
	mul.wide.s32 	%rd314, %r205, 4;
	add.s64 	%rd315, %rd2, %rd314;
	ld.global.nc.u32 	%r206, [%rd315];
	shl.b32 	%r207, %r206, 2;
	cvt.s64.s32 	%rd316, %r207;
	add.s64 	%rd317, %rd316, %rd4;
	shl.b64 	%rd318, %rd317, 3;
	add.s64 	%rd319, %rd1, %rd318;
	ld.global.nc.f64 	%fd386, [%rd319+24];
	mul.f64 	%fd387, %fd491, %fd386;
	ld.global.nc.u32 	%r208, [%rd315+4];
	shl.b32 	%r209, %r208, 2;
	cvt.s64.s32 	%rd320, %r209;
	add.s64 	%rd321, %rd320, %rd4;
	shl.b64 	%rd322, %rd321, 3;
	add.s64 	%rd323, %rd1, %rd322;
	ld.global.nc.f64 	%fd388, [%rd323+24];
	mul.f64 	%fd491, %fd387, %fd388;
	add.s32 	%r231, %r231, 2;
$L__BB2_85:
	setp.eq.s32 	%p51, %r19, 0;
	@%p51 bra 	$L__BB2_87;
	add.s32 	%r210, %r231, %r12;
	mul.wide.s32 	%rd324, %r210, 4;
	add.s64 	%rd325, %rd2, %rd324;
	ld.global.nc.u32 	%r211, [%rd325];
	shl.b32 	%r212, %r211, 2;
	cvt.s64.s32 	%rd326, %r212;
	add.s64 	%rd327, %rd326, %rd4;
	shl.b64 	%rd328, %rd327, 3;
	add.s64 	%rd329, %rd1, %rd328;
	ld.global.nc.f64 	%fd389, [%rd329+24];
	mul.f64 	%fd491, %fd491, %fd389;
$L__BB2_87:
	ld.global.nc.f64 	%fd390, [%rd15+24];
	mul.f64 	%fd391, %fd50, %fd390;
	mul.f64 	%fd392, %fd491, %fd391;
	st.local.f64 	[%rd16+24], %fd392;
	add.f64 	%fd492, %fd89, %fd392;
	add.s32 	%r215, %r215, 1;
	setp.eq.s32 	%p52, %r215, 4;
	@%p52 bra 	$L__BB2_89;
	bra.uni 	$L__BB2_43;
$L__BB2_88:
	mul.wide.u32 	%rd53, %r13, 8;
	add.s64 	%rd54, %rd6, %rd53;
	ld.global.nc.f64 	%fd205, [%rd54];
	ld.global.nc.f64 	%fd206, [%rd13];
	mul.f64 	%fd207, %fd205, %fd206;
	add.f64 	%fd208, %fd207, 0d0000000000000000;
	ld.global.nc.f64 	%fd209, [%rd13+8];
	mul.f64 	%fd210, %fd205, %fd209;
	st.local.v2.f64 	[%rd3], {%fd207, %fd210};
	add.f64 	%fd211, %fd208, %fd210;
	ld.global.nc.f64 	%fd212, [%rd13+16];
	mul.f64 	%fd213, %fd205, %fd212;
	add.f64 	%fd214, %fd211, %fd213;
	ld.global.nc.f64 	%fd215, [%rd13+24];
	mul.f64 	%fd216, %fd205, %fd215;
	st.local.v2.f64 	[%rd3+16], {%fd213, %fd216};
	add.f64 	%fd217, %fd214, %fd216;
	ld.global.nc.f64 	%fd218, [%rd54+8];
	ld.global.nc.f64 	%fd219, [%rd13+32];
	mul.f64 	%fd220, %fd218, %fd219;
	add.f64 	%fd221, %fd217, %fd220;
	ld.global.nc.f64 	%fd222, [%rd13+40];
	mul.f64 	%fd223, %fd218, %fd222;
	st.local.v2.f64 	[%rd3+32], {%fd220, %fd223};
	add.f64 	%fd224, %fd221, %fd223;
	ld.global.nc.f64 	%fd225, [%rd13+48];
	mul.f64 	%fd226, %fd218, %fd225;
	add.f64 	%fd227, %fd224, %fd226;
	ld.global.nc.f64 	%fd228, [%rd13+56];
	mul.f64 	%fd229, %fd218, %fd228;
	st.local.v2.f64 	[%rd3+48], {%fd226, %fd229};
	add.f64 	%fd230, %fd227, %fd229;
	ld.global.nc.f64 	%fd231, [%rd54+16];
	ld.global.nc.f64 	%fd232, [%rd13+64];
	mul.f64 	%fd233, %fd231, %fd232;
	add.f64 	%fd234, %fd230, %fd233;
	ld.global.nc.f64 	%fd235, [%rd13+72];
	mul.f64 	%fd236, %fd231, %fd235;
	st.local.v2.f64 	[%rd3+64], {%fd233, %fd236};
	add.f64 	%fd237, %fd234, %fd236;
	ld.global.nc.f64 	%fd238, [%rd13+80];
	mul.f64 	%fd239, %fd231, %fd238;
	add.f64 	%fd240, %fd237, %fd239;
	ld.global.nc.f64 	%fd241, [%rd13+88];
	mul.f64 	%fd242, %fd231, %fd241;
	st.local.v2.f64 	[%rd3+80], {%fd239, %fd242};
	add.f64 	%fd243, %fd240, %fd242;
	ld.global.nc.f64 	%fd244, [%rd54+24];
	ld.global.nc.f64 	%fd245, [%rd13+96];
	mul.f64 	%fd246, %fd244, %fd245;
	add.f64 	%fd247, %fd243, %fd246;
	ld.global.nc.f64 	%fd248, [%rd13+104];
	mul.f64 	%fd249, %fd244, %fd248;
	st.local.v2.f64 	[%rd3+96], {%fd246, %fd249};
	add.f64 	%fd250, %fd247, %fd249;
	ld.global.nc.f64 	%fd251, [%rd13+112];
	mul.f64 	%fd252, %fd244, %fd251;
	add.f64 	%fd253, %fd250, %fd252;
	ld.global.nc.f64 	%fd254, [%rd13+120];
	mul.f64 	%fd255, %fd244, %fd254;
	st.local.v2.f64 	[%rd3+112], {%fd252, %fd255};
	add.f64 	%fd492, %fd253, %fd255;
$L__BB2_89:
	setp.leu.f64 	%p53, %fd492, 0d01A56E1FC2F8F359;
	@%p53 bra 	$L__BB2_91;
	cvt.rn.f64.s32 	%fd393, %r6;
	div.rn.f64 	%fd394, %fd393, %fd492;
	mul.wide.u32 	%rd330, %r10, 8;
	add.s64 	%rd331, %rd12, %rd330;
	ld.local.f64 	%fd395, [%rd3];
	mul.f64 	%fd396, %fd394, %fd395;
	atom.global.add.f64 	%fd397, [%rd331], %fd396;
	ld.local.f64 	%fd398, [%rd3+8];
	mul.f64 	%fd399, %fd394, %fd398;
	atom.global.add.f64 	%fd400, [%rd331+8], %fd399;
	ld.local.f64 	%fd401, [%rd3+16];
	mul.f64 	%fd402, %fd394, %fd401;
	atom.global.add.f64 	%fd403, [%rd331+16], %fd402;
	ld.local.f64 	%fd404, [%rd3+24];
	mul.f64 	%fd405, %fd394, %fd404;
	atom.global.add.f64 	%fd406, [%rd331+24], %fd405;
	ld.local.f64 	%fd407, [%rd3+32];
	mul.f64 	%fd408, %fd394, %fd407;
	atom.global.add.f64 	%fd409, [%rd331+32], %fd408;
	ld.local.f64 	%fd410, [%rd3+40];
	mul.f64 	%fd411, %fd394, %fd410;
	atom.global.add.f64 	%fd412, [%rd331+40], %fd411;
	ld.local.f64 	%fd413, [%rd3+48];
	mul.f64 	%fd414, %fd394, %fd413;
	atom.global.add.f64 	%fd415, [%rd331+48], %fd414;
	ld.local.f64 	%fd416, [%rd3+56];
	mul.f64 	%fd417, %fd394, %fd416;
	atom.global.add.f64 	%fd418, [%rd331+56], %fd417;
	ld.local.f64 	%fd419, [%rd3+64];
	mul.f64 	%fd420, %fd394, %fd419;
	atom.global.add.f64 	%fd421, [%rd331+64], %fd420;
	ld.local.f64 	%fd422, [%rd3+72];
	mul.f64 	%fd423, %fd394, %fd422;
	atom.global.add.f64 	%fd424, [%rd331+72], %fd423;
	ld.local.f64 	%fd425, [%rd3+80];
	mul.f64 	%fd426, %fd394, %fd425;
	atom.global.add.f64 	%fd427, [%rd331+80], %fd426;
	ld.local.f64 	%fd428, [%rd3+88];
	mul.f64 	%fd429, %fd394, %fd428;
	atom.global.add.f64 	%fd430, [%rd331+88], %fd429;
	ld.local.f64 	%fd431, [%rd3+96];
	mul.f64 	%fd432, %fd394, %fd431;
	atom.global.add.f64 	%fd433, [%rd331+96], %fd432;
	ld.local.f64 	%fd434, [%rd3+104];
	mul.f64 	%fd435, %fd394, %fd434;
	atom.global.add.f64 	%fd436, [%rd331+104], %fd435;
	ld.local.f64 	%fd437, [%rd3+112];
	mul.f64 	%fd438, %fd394, %fd437;
	atom.global.add.f64 	%fd439, [%rd331+112], %fd438;
	ld.local.f64 	%fd440, [%rd3+120];
	mul.f64 	%fd441, %fd394, %fd440;
	atom.global.add.f64 	%fd442, [%rd331+120], %fd441;
$L__BB2_91:
	add.s32 	%r214, %r214, 1;
	setp.ne.s32 	%p54, %r214, %r55;
	@%p54 bra 	$L__BB2_5;
$L__BB2_92:
	ret;

}
	// .globl	_Z35compute_pattern_ll_optimized_kerneliiPKdS0_PKiPd
.visible .entry _Z35compute_pattern_ll_optimized_kerneliiPKdS0_PKiPd(
	.param .u32 _Z35compute_pattern_ll_optimized_kerneliiPKdS0_PKiPd_param_0,
	.param .u32 _Z35compute_pattern_ll_optimized_kerneliiPKdS0_PKiPd_param_1,
	.param .u64 .ptr .align 1 _Z35compute_pattern_ll_optimized_kerneliiPKdS0_PKiPd_param_2,
	.param .u64 .ptr .align 1 _Z35compute_pattern_ll_optimized_kerneliiPKdS0_PKiPd_param_3,
	.param .u64 .ptr .align 1 _Z35compute_pattern_ll_optimized_kerneliiPKdS0_PKiPd_param_4,
	.param .u64 .ptr .align 1 _Z35compute_pattern_ll_optimized_kerneliiPKdS0_PKiPd_param_5
)
{
	.reg .pred 	%p<20>;
	.reg .b32 	%r<114>;
	.reg .b64 	%rd<61>;
	.reg .b64 	%fd<310>;

	ld.param.u32 	%r35, [_Z35compute_pattern_ll_optimized_kerneliiPKdS0_PKiPd_param_0];
	ld.param.u32 	%r34, [_Z35compute_pattern_ll_optimized_kerneliiPKdS0_PKiPd_param_1];
	ld.param.u64 	%rd4, [_Z35compute_pattern_ll_optimized_kerneliiPKdS0_PKiPd_param_2];
	ld.param.u64 	%rd5, [_Z35compute_pattern_ll_optimized_kerneliiPKdS0_PKiPd_param_3];
	ld.param.u64 	%rd6, [_Z35compute_pattern_ll_optimized_kerneliiPKdS0_PKiPd_param_4];
	ld.param.u64 	%rd7, [_Z35compute_pattern_ll_optimized_kerneliiPKdS0_PKiPd_param_5];
	mov.u32 	%r36, %ctaid.x;
	mov.u32 	%r37, %ntid.x;
	mov.u32 	%r38, %tid.x;
	mad.lo.s32 	%r1, %r36, %r37, %r38;
	setp.ge.s32 	%p1, %r1, %r35;
	@%p1 bra 	$L__BB3_30;
	cvta.to.global.u64 	%rd8, %rd5;
	cvta.to.global.u64 	%rd9, %rd4;
	mul.lo.s32 	%r39, %r1, %r34;
	shl.b32 	%r40, %r39, 2;
	mul.wide.s32 	%rd10, %r40, 8;
	add.s64 	%rd1, %rd9, %rd10;
	mul.wide.s32 	%rd11, %r1, 8;
	add.s64 	%rd12, %rd8, %rd11;
	ld.global.nc.f64 	%fd306, [%rd12];
	ld.const.u32 	%r2, [c_num_root_edges];
	setp.lt.s32 	%p2, %r2, 1;
	mov.f64 	%fd295, 0d3FF0000000000000;
	mov.f64 	%fd296, %fd295;
	mov.f64 	%fd297, %fd295;
	mov.f64 	%fd298, %fd295;
	@%p2 bra 	$L__BB3_13;
	and.b32  	%r3, %r2, 7;
	setp.lt.u32 	%p3, %r2, 8;
	mov.f64 	%fd298, 0d3FF0000000000000;
	mov.b32 	%r104, 0;
	mov.f64 	%fd297, %fd298;
	mov.f64 	%fd296, %fd298;
	mov.f64 	%fd295, %fd298;
	@%p3 bra 	$L__BB3_5;
	and.b32  	%r104, %r2, 2147483640;
	mov.u64 	%rd14, c_root_edges;
	add.s64 	%rd60, %rd14, 16;
	neg.s32 	%r102, %r104;
	mov.f64 	%fd298, 0d3FF0000000000000;
$L__BB3_4:
	.pragma "nounroll";
	ld.const.u32 	%r42, [%rd60+-16];
	shl.b32 	%r43, %r42, 2;
	mul.wide.s32 	%rd15, %r43, 8;
	add.s64 	%rd16, %rd1, %rd15;
	ld.global.nc.f64 	%fd82, [%rd16];
	mul.f64 	%fd83, %fd298, %fd82;
	ld.global.nc.f64 	%fd84, [%rd16+8];
	mul.f64 	%fd85, %fd297, %fd84;
	ld.global.nc.f64 	%fd86, [%rd16+16];
	mul.f64 	%fd87, %fd296, %fd86;
	ld.global.nc.f64 	%fd88, [%rd16+24];
	mul.f64 	%fd89, %fd295, %fd88;
	ld.const.u32 	%r44, [%rd60+-12];
	shl.b32 	%r45, %r44, 2;
	mul.wide.s32 	%rd17, %r45, 8;
	add.s64 	%rd18, %rd1, %rd17;
	ld.global.nc.f64 	%fd90, [%rd18];
	mul.f64 	%fd91, %fd83, %fd90;
	ld.global.nc.f64 	%fd92, [%rd18+8];
	mul.f64 	%fd93, %fd85, %fd92;
	ld.global.nc.f64 	%fd94, [%rd18+16];
	mul.f64 	%fd95, %fd87, %fd94;
	ld.global.nc.f64 	%fd96, [%rd18+24];
	mul.f64 	%fd97, %fd89, %fd96;
	ld.const.u32 	%r46, [%rd60+-8];
	shl.b32 	%r47, %r46, 2;
	mul.wide.s32 	%rd19, %r47, 8;
	add.s64 	%rd20, %rd1, %rd19;
	ld.global.nc.f64 	%fd98, [%rd20];
	mul.f64 	%fd99, %fd91, %fd98;
	ld.global.nc.f64 	%fd100, [%rd20+8];
	mul.f64 	%fd101, %fd93, %fd100;
	ld.global.nc.f64 	%fd102, [%rd20+16];
	mul.f64 	%fd103, %fd95, %fd102;
	ld.global.nc.f64 	%fd104, [%rd20+24];
	mul.f64 	%fd105, %fd97, %fd104;
	ld.const.u32 	%r48, [%rd60+-4];
	shl.b32 	%r49, %r48, 2;
	mul.wide.s32 	%rd21, %r49, 8;
	add.s64 	%rd22, %rd1, %rd21;
	ld.global.nc.f64 	%fd106, [%rd22];
	mul.f64 	%fd107, %fd99, %fd106;
	ld.global.nc.f64 	%fd108, [%rd22+8];
	mul.f64 	%fd109, %fd101, %fd108;
	ld.global.nc.f64 	%fd110, [%rd22+16];
	mul.f64 	%fd111, %fd103, %fd110;
	ld.global.nc.f64 	%fd112, [%rd22+24];
	mul.f64 	%fd113, %fd105, %fd112;
	ld.const.u32 	%r50, [%rd60];
	shl.b32 	%r51, %r50, 2;
	mul.wide.s32 	%rd23, %r51, 8;
	add.s64 	%rd24, %rd1, %rd23;
	ld.global.nc.f64 	%fd114, [%rd24];
	mul.f64 	%fd115, %fd107, %fd114;
	ld.global.nc.f64 	%fd116, [%rd24+8];
	mul.f64 	%fd117, %fd109, %fd116;
	ld.global.nc.f64 	%fd118, [%rd24+16];
	mul.f64 	%fd119, %fd111, %fd118;
	ld.global.nc.f64 	%fd120, [%rd24+24];
	mul.f64 	%fd121, %fd113, %fd120;
	ld.const.u32 	%r52, [%rd60+4];
	shl.b32 	%r53, %r52, 2;
	mul.wide.s32 	%rd25, %r53, 8;
	add.s64 	%rd26, %rd1, %rd25;
	ld.global.nc.f64 	%fd122, [%rd26];
	mul.f64 	%fd123, %fd115, %fd122;
	ld.global.nc.f64 	%fd124, [%rd26+8];
	mul.f64 	%fd125, %fd117, %fd124;
	ld.global.nc.f64 	%fd126, [%rd26+16];
	mul.f64 	%fd127, %fd119, %fd126;
	ld.global.nc.f64 	%fd128, [%rd26+24];
	mul.f64 	%fd129, %fd121, %fd128;
	ld.const.u32 	%r54, [%rd60+8];
	shl.b32 	%r55, %r54, 2;
	mul.wide.s32 	%rd27, %r55, 8;
	add.s64 	%rd28, %rd1, %rd27;
	ld.global.nc.f64 	%fd130, [%rd28];
	mul.f64 	%fd131, %fd123, %fd130;
	ld.global.nc.f64 	%fd132, [%rd28+8];
	mul.f64 	%fd133, %fd125, %fd132;
	ld.global.nc.f64 	%fd134, [%rd28+16];
	mul.f64 	%fd135, %fd127, %fd134;
	ld.global.nc.f64 	%fd136, [%rd28+24];
	mul.f64 	%fd137, %fd129, %fd136;
	ld.const.u32 	%r56, [%rd60+12];
	shl.b32 	%r57, %r56, 2;
	mul.wide.s32 	%rd29, %r57, 8;
	add.s64 	%rd30, %rd1, %rd29;
	ld.global.nc.f64 	%fd138, [%rd30];
	mul.f64 	%fd298, %fd131, %fd138;
	ld.global.nc.f64 	%fd139, [%rd30+8];
	mul.f64 	%fd297, %fd133, %fd139;
	ld.global.nc.f64 	%fd140, [%rd30+16];
	mul.f64 	%fd296, %fd135, %fd140;
	ld.global.nc.f64 	%fd141, [%rd30+24];
	mul.f64 	%fd295, %fd137, %fd141;
	add.s32 	%r102, %r102, 8;
	add.s64 	%rd60, %rd60, 32;
	setp.ne.s32 	%p4, %r102, 0;
	@%p4 bra 	$L__BB3_4;
$L__BB3_5:
	setp.eq.s32 	%p5, %r3, 0;
	@%p5 bra 	$L__BB3_13;
	and.b32  	%r9, %r2, 3;
	setp.lt.u32 	%p6, %r3, 4;
	@%p6 bra 	$L__BB3_8;
	mul.wide.u32 	%rd31, %r104, 4;
	mov.u64 	%rd32, c_root_edges;
	add.s64 	%rd33, %rd32, %rd31;
	ld.const.u32 	%r58, [%rd33];
	shl.b32 	%r59, %r58, 2;
	mul.wide.s32 	%rd34, %r59, 8;
	add.s64 	%rd35, %rd1, %rd34;
	ld.global.nc.f64 	%fd143, [%rd35];
	mul.f64 	%fd144, %fd298, %fd143;
	ld.global.nc.f64 	%fd145, [%rd35+8];
	mul.f64 	%fd146, %fd297, %fd145;
	ld.global.nc.f64 	%fd147, [%rd35+16];
	mul.f64 	%fd148, %fd296, %fd147;
	ld.global.nc.f64 	%fd149, [%rd35+24];
	mul.f64 	%fd150, %fd295, %fd149;
	ld.const.u32 	%r60, [%rd33+4];
	shl.b32 	%r61, %r60, 2;
	mul.wide.s32 	%rd36, %r61, 8;
	add.s64 	%rd37, %rd1, %rd36;
	ld.global.nc.f64 	%fd151, [%rd37];
	mul.f64 	%fd152, %fd144, %fd151;
	ld.global.nc.f64 	%fd153, [%rd37+8];
	mul.f64 	%fd154, %fd146, %fd153;
	ld.global.nc.f64 	%fd155, [%rd37+16];
	mul.f64 	%fd156, %fd148, %fd155;
	ld.global.nc.f64 	%fd157, [%rd37+24];
	mul.f64 	%fd158, %fd150, %fd157;
	ld.const.u32 	%r62, [%rd33+8];
	shl.b32 	%r63, %r62, 2;
	mul.wide.s32 	%rd38, %r63, 8;
	add.s64 	%rd39, %rd1, %rd38;
	ld.global.nc.f64 	%fd159, [%rd39];
	mul.f64 	%fd160, %fd152, %fd159;
	ld.global.nc.f64 	%fd161, [%rd39+8];
	mul.f64 	%fd162, %fd154, %fd161;
	ld.global.nc.f64 	%fd163, [%rd39+16];
	mul.f64 	%fd164, %fd156, %fd163;
	ld.global.nc.f64 	%fd165, [%rd39+24];
	mul.f64 	%fd166, %fd158, %fd165;
	ld.const.u32 	%r64, [%rd33+12];
	shl.b32 	%r65, %r64, 2;
	mul.wide.s32 	%rd40, %r65, 8;
	add.s64 	%rd41, %rd1, %rd40;
	ld.global.nc.f64 	%fd167, [%rd41];
	mul.f64 	%fd298, %fd160, %fd167;
	ld.global.nc.f64 	%fd168, [%rd41+8];
	mul.f64 	%fd297, %fd162, %fd168;
	ld.global.nc.f64 	%fd169, [%rd41+16];
	mul.f64 	%fd296, %fd164, %fd169;
	ld.global.nc.f64 	%fd170, [%rd41+24];
	mul.f64 	%fd295, %fd166, %fd170;
	add.s32 	%r104, %r104, 4;
$L__BB3_8:
	setp.eq.s32 	%p7, %r9, 0;
	@%p7 bra 	$L__BB3_13;
	setp.eq.s32 	%p8, %r9, 1;
	@%p8 bra 	$L__BB3_11;
	mul.wide.u32 	%rd42, %r104, 4;
	mov.u64 	%rd43, c_root_edges;
	add.s64 	%rd44, %rd43, %rd42;
	ld.const.u32 	%r66, [%rd44];
	shl.b32 	%r67, %r66, 2;
	mul.wide.s32 	%rd45, %r67, 8;
	add.s64 	%rd46, %rd1, %rd45;
	ld.global.nc.f64 	%fd172, [%rd46];
	mul.f64 	%fd173, %fd298, %fd172;
	ld.global.nc.f64 	%fd174, [%rd46+8];
	mul.f64 	%fd175, %fd297, %fd174;
	ld.global.nc.f64 	%fd176, [%rd46+16];
	mul.f64 	%fd177, %fd296, %fd176;
	ld.global.nc.f64 	%fd178, [%rd46+24];
	mul.f64 	%fd179, %fd295, %fd178;
	ld.const.u32 	%r68, [%rd44+4];
	shl.b32 	%r69, %r68, 2;
	mul.wide.s32 	%rd47, %r69, 8;
	add.s64 	%rd48, %rd1, %rd47;
	ld.global.nc.f64 	%fd180, [%rd48];
	mul.f64 	%fd298, %fd173, %fd180;
	ld.global.nc.f64 	%fd181, [%rd48+8];
	mul.f64 	%fd297, %fd175, %fd181;
	ld.global.nc.f64 	%fd182, [%rd48+16];
	mul.f64 	%fd296, %fd177, %fd182;
	ld.global.nc.f64 	%fd183, [%rd48+24];
	mul.f64 	%fd295, %fd179, %fd183;
	add.s32 	%r104, %r104, 2;
$L__BB3_11:
	and.b32  	%r70, %r2, 1;
	setp.eq.b32 	%p9, %r70, 1;
	not.pred 	%p10, %p9;
	@%p10 bra 	$L__BB3_13;
	mul.wide.u32 	%rd49, %r104, 4;
	mov.u64 	%rd50, c_root_edges;
	add.s64 	%rd51, %rd50, %rd49;
	ld.const.u32 	%r71, [%rd51];
	shl.b32 	%r72, %r71, 2;
	mul.wide.s32 	%rd52, %r72, 8;
	add.s64 	%rd53, %rd1, %rd52;
	ld.global.nc.f64 	%fd184, [%rd53];
	mul.f64 	%fd298, %fd298, %fd184;
	ld.global.nc.f64 	%fd185, [%rd53+8];
	mul.f64 	%fd297, %fd297, %fd185;
	ld.global.nc.f64 	%fd186, [%rd53+16];
	mul.f64 	%fd296, %fd296, %fd186;
	ld.global.nc.f64 	%fd187, [%rd53+24];
	mul.f64 	%fd295, %fd295, %fd187;
$L__BB3_13:
	max.f64 	%fd188, %fd298, %fd297;
	max.f64 	%fd189, %fd296, %fd295;
	max.f64 	%fd50, %fd188, %fd189;
	setp.leu.f64 	%p11, %fd50, 0d0000000000000000;
	@%p11 bra 	$L__BB3_22;
	{
	.reg .b32 %temp; 
	mov.b64 	{%temp, %r106}, %fd50;
	}
	{
	.reg .b32 %temp; 
	mov.b64 	{%r107, %temp}, %fd50;
	}
	setp.gt.s32 	%p12, %r106, 1048575;
	mov.b32 	%r108, -1023;
	mov.f64 	%fd299, %fd50;
	@%p12 bra 	$L__BB3_16;
	mul.f64 	%fd299, %fd50, 0d4350000000000000;
	{
	.reg .b32 %temp; 
	mov.b64 	{%temp, %r106}, %fd299;
	}
	{
	.reg .b32 %temp; 
	mov.b64 	{%r107, %temp}, %fd299;
	}
	mov.b32 	%r108, -1077;
$L__BB3_16:
	add.s32 	%r75, %r106, -1;
	setp.gt.u32 	%p13, %r75, 2146435070;
	@%p13 bra 	$L__BB3_20;
	shr.u32 	%r78, %r106, 20;
	add.s32 	%r109, %r108, %r78;
	and.b32  	%r79, %r106, 1048575;
	or.b32  	%r80, %r79, 1072693248;
	mov.b64 	%fd300, {%r107, %r80};
	setp.lt.u32 	%p15, %r80, 1073127583;
	@%p15 bra 	$L__BB3_19;
	{
	.reg .b32 %temp; 
	mov.b64 	{%r81, %temp}, %fd300;
	}
	{
	.reg .b32 %temp; 
	mov.b64 	{%temp, %r82}, %fd300;
	}
	add.s32 	%r83, %r82, -1048576;
	mov.b64 	%fd300, {%r81, %r83};
	add.s32 	%r109, %r109, 1;
$L__BB3_19:
	add.f64 	%fd191, %fd300, 0dBFF0000000000000;
	add.f64 	%fd192, %fd300, 0d3FF0000000000000;
	rcp.approx.ftz.f64 	%fd193, %fd192;
	neg.f64 	%fd194, %fd192;
	fma.rn.f64 	%fd195, %fd194, %fd193, 0d3FF0000000000000;
	fma.rn.f64 	%fd196, %fd195, %fd195, %fd195;
	fma.rn.f64 	%fd197, %fd196, %fd193, %fd193;
	mul.f64 	%fd198, %fd191, %fd197;
	fma.rn.f64 	%fd199, %fd191, %fd197, %fd198;
	mul.f64 	%fd200, %fd199, %fd199;
	fma.rn.f64 	%fd201, %fd200, 0d3EB1380B3AE80F1E, 0d3ED0EE258B7A8B04;
	fma.rn.f64 	%fd202, %fd201, %fd200, 0d3EF3B2669F02676F;
	fma.rn.f64 	%fd203, %fd202, %fd200, 0d3F1745CBA9AB0956;
	fma.rn.f64 	%fd204, %fd203, %fd200, 0d3F3C71C72D1B5154;
	fma.rn.f64 	%fd205, %fd204, %fd200, 0d3F624924923BE72D;
	fma.rn.f64 	%fd206, %fd205, %fd200, 0d3F8999999999A3C4;
	fma.rn.f64 	%fd207, %fd206, %fd200, 0d3FB5555555555554;
	sub.f64 	%fd208, %fd191, %fd199;
	add.f64 	%fd209, %fd208, %fd208;
	neg.f64 	%fd210, %fd199;
	fma.rn.f64 	%fd211, %fd210, %fd191, %fd209;
	mul.f64 	%fd212, %fd197, %fd211;
	mul.f64 	%fd213, %fd200, %fd207;
	fma.rn.f64 	%fd214, %fd213, %fd199, %fd212;
	xor.b32  	%r84, %r109, -2147483648;
	mov.b32 	%r85, 1127219200;
	mov.b64 	%fd215, {%r84, %r85};
	mov.b32 	%r86, -2147483648;
	mov.b64 	%fd216, {%r86, %r85};
	sub.f64 	%fd217, %fd215, %fd216;
	fma.rn.f64 	%fd218, %fd217, 0d3FE62E42FEFA39EF, %fd199;
	fma.rn.f64 	%fd219, %fd217, 0dBFE62E42FEFA39EF, %fd218;
	sub.f64 	%fd220, %fd219, %fd199;
	sub.f64 	%fd221, %fd214, %fd220;
	fma.rn.f64 	%fd222, %fd217, 0d3C7ABC9E3B39803F, %fd221;
	add.f64 	%fd301, %fd218, %fd222;
	bra.uni 	$L__BB3_21;
$L__BB3_20:
	fma.rn.f64 	%fd190, %fd299, 0d7FF0000000000000, 0d7FF0000000000000;
	{
	.reg .b32 %temp; 
	mov.b64 	{%temp, %r76}, %fd299;
	}
	and.b32  	%r77, %r76, 2147483647;
	setp.eq.s32 	%p14, %r77, 0;
	selp.f64 	%fd301, 0dFFF0000000000000, %fd190, %p14;
$L__BB3_21:
	rcp.rn.f64 	%fd223, %fd50;
	add.f64 	%fd306, %fd306, %fd301;
	mul.f64 	%fd295, %fd295, %fd223;
	mul.f64 	%fd296, %fd296, %fd223;
	mul.f64 	%fd297, %fd297, %fd223;
	mul.f64 	%fd298, %fd298, %fd223;
$L__BB3_22:
	ld.const.f64 	%fd224, [c_root_probs];
	ld.const.f64 	%fd225, [c_root_probs+8];
	mul.f64 	%fd226, %fd297, %fd225;
	fma.rn.f64 	%fd227, %fd298, %fd224, %fd226;
	ld.const.f64 	%fd228, [c_root_probs+16];
	fma.rn.f64 	%fd229, %fd296, %fd228, %fd227;
	ld.const.f64 	%fd230, [c_root_probs+24];
	fma.rn.f64 	%fd307, %fd295, %fd230, %fd229;
	{
	.reg .b32 %temp; 
	mov.b64 	{%temp, %r110}, %fd307;
	}
	{
	.reg .b32 %temp; 
	mov.b64 	{%r111, %temp}, %fd307;
	}
	setp.gt.s32 	%p16, %r110, 1048575;
	mov.b32 	%r112, -1023;
	@%p16 bra 	$L__BB3_24;
	mul.f64 	%fd307, %fd307, 0d4350000000000000;
	{
	.reg .b32 %temp; 
	mov.b64 	{%temp, %r110}, %fd307;
	}
	{
	.reg .b32 %temp; 
	mov.b64 	{%r111, %temp}, %fd307;
	}
	mov.b32 	%r112, -1077;
$L__BB3_24:
	add.s32 	%r89, %r110, -1;
	setp.gt.u32 	%p17, %r89, 2146435070;
	@%p17 bra 	$L__BB3_28;
	shr.u32 	%r92, %r110, 20;
	add.s32 	%r113, %r112, %r92;
	and.b32  	%r93, %r110, 1048575;
	or.b32  	%r94, %r93, 1072693248;
	mov.b64 	%fd308, {%r111, %r94};
	setp.lt.u32 	%p19, %r94, 1073127583;
	@%p19 bra 	$L__BB3_27;
	{
	.reg .b32 %temp; 
	mov.b64 	{%r95, %temp}, %fd308;
	}
	{
	.reg .b32 %temp; 
	mov.b64 	{%temp, %r96}, %fd308;
	}
	add.s32 	%r97, %r96, -1048576;
	mov.b64 	%fd308, {%r95, %r97};
	add.s32 	%r113, %r113, 1;
$L__BB3_27:
	add.f64 	%fd232, %fd308, 0dBFF0000000000000;
	add.f64 	%fd233, %fd308, 0d3FF0000000000000;
	rcp.approx.ftz.f64 	%fd234, %fd233;
	neg.f64 	%fd235, %fd233;
	fma.rn.f64 	%fd236, %fd235, %fd234, 0d3FF0000000000000;
	fma.rn.f64 	%fd237, %fd236, %fd236, %fd236;
	fma.rn.f64 	%fd238, %fd237, %fd234, %fd234;
	mul.f64 	%fd239, %fd232, %fd238;
	fma.rn.f64 	%fd240, %fd232, %fd238, %fd239;
	mul.f64 	%fd241, %fd240, %fd240;
	fma.rn.f64 	%fd242, %fd241, 0d3EB1380B3AE80F1E, 0d3ED0EE258B7A8B04;
	fma.rn.f64 	%fd243, %fd242, %fd241, 0d3EF3B2669F02676F;
	fma.rn.f64 	%fd244, %fd243, %fd241, 0d3F1745CBA9AB0956;
	fma.rn.f64 	%fd245, %fd244, %fd241, 0d3F3C71C72D1B5154;
	fma.rn.f64 	%fd246, %fd245, %fd241, 0d3F624924923BE72D;
	fma.rn.f64 	%fd247, %fd246, %fd241, 0d3F8999999999A3C4;
	fma.rn.f64 	%fd248, %fd247, %fd241, 0d3FB5555555555554;
	sub.f64 	%fd249, %fd232, %fd240;
	add.f64 	%fd250, %fd249, %fd249;
	neg.f64 	%fd251, %fd240;
	fma.rn.f64 	%fd252, %fd251, %fd232, %fd250;
	mul.f64 	%fd253, %fd238, %fd252;
	mul.f64 	%fd254, %fd241, %fd248;
	fma.rn.f64 	%fd255, %fd254, %fd240, %fd253;
	xor.b32  	%r98, %r113, -2147483648;
	mov.b32 	%r99, 1127219200;
	mov.b64 	%fd256, {%r98, %r99};
	mov.b32 	%r100, -2147483648;
	mov.b64 	%fd257, {%r100, %r99};
	sub.f64 	%fd258, %fd256, %fd257;
	fma.rn.f64 	%fd259, %fd258, 0d3FE62E42FEFA39EF, %fd240;
	fma.rn.f64 	%fd260, %fd258, 0dBFE62E42FEFA39EF, %fd259;
	sub.f64 	%fd261, %fd260, %fd240;
	sub.f64 	%fd262, %fd255, %fd261;
	fma.rn.f64 	%fd263, %fd258, 0d3C7ABC9E3B39803F, %fd262;
	add.f64 	%fd309, %fd259, %fd263;
	bra.uni 	$L__BB3_29;
$L__BB3_28:
	fma.rn.f64 	%fd231, %fd307, 0d7FF0000000000000, 0d7FF0000000000000;
	{
	.reg .b32 %temp; 
	mov.b64 	{%temp, %r90}, %fd307;
	}
	and.b32  	%r91, %r90, 2147483647;
	setp.eq.s32 	%p18, %r91, 0;
	selp.f64 	%fd309, 0dFFF0000000000000, %fd231, %p18;
$L__BB3_29:
	add.f64 	%fd264, %fd306, %fd309;
	cvta.to.global.u64 	%rd54, %rd6;
	mul.wide.s32 	%rd55, %r1, 4;
	add.s64 	%rd56, %rd54, %rd55;
	ld.global.nc.u32 	%r101, [%rd56];
	cvt.rn.f64.s32 	%fd265, %r101;
	mul.f64 	%fd266, %fd264, %fd265;
	cvta.to.global.u64 	%rd57, %rd7;
	add.s64 	%rd59, %rd57, %rd11;
	st.global.f64 	[%rd59], %fd266;
$L__BB3_30:
	ret;

}


// ===== COMPILED SASS (sm_100) =====

	.target	sm_100

	.elftype	@"ET_EXEC"


//--------------------- .note.nv.tkinfo           --------------------------
	.section	.note.nv.tkinfo,"",@"SHT_NOTE"
	.sectionflags	@"SHF_NOTE_NV_TKINFO"
	.tkinfo
        /*0018*/ 	.word	0x00000002
        /*0030*/ 	.string	""
        /*0030*/ 	.string	"ptxas"
        /*0030*/ 	.string	"Cuda compilation tools, release 13.0, V13.0.88"
        /*0030*/ 	.string	"Build cuda_13.0.r13.0/compiler.36424714_0"
        /*0030*/ 	.string	"-arch sm_100 -m 64 "



//--------------------- .note.nv.cuinfo           --------------------------
	.section	.note.nv.cuinfo,"",@"SHT_NOTE"
	.sectionflags	@"SHF_NOTE_NV_CUINFO"
        /*0018*/ 	.short	0x0002
        /*001a*/ 	.short	0x0064
        /*001c*/ 	.short	0x0082
	.zero		2


//--------------------- .nv.info                  --------------------------
	.section	.nv.info,"",@"SHT_CUDA_INFO"
	.align	4


	//----- nvinfo : EIATTR_REGCOUNT
	.align		4
        /*0000*/ 	.byte	0x04, 0x2f
        /*0002*/ 	.short	(.L_4 - .L_3)
	.align		4
.L_3:
        /*0004*/ 	.word	index@(_Z29forward_pass_optimized_kerneliiiPKiS0_PKbS0_PKhPKdS0_S0_S0_PdS7_)
        /*0008*/ 	.word	0x00000020


	//----- nvinfo : EIATTR_FRAME_SIZE
	.align		4
.L_4:
        /*000c*/ 	.byte	0x04, 0x11
        /*000e*/ 	.short	(.L_6 - .L_5)
	.align		4
.L_5:
        /*0010*/ 	.word	index@($__internal_3_$__cuda_sm20_dblrcp_rn_slowpath_v3)
        /*0014*/ 	.word	0x00000000


	//----- nvinfo : EIATTR_FRAME_SIZE
	.align		4
.L_6:
        /*0018*/ 	.byte	0x04, 0x11
        /*001a*/ 	.short	(.L_8 - .L_7)
	.align		4
.L_7:
        /*001c*/ 	.word	index@(_Z29forward_pass_optimized_kerneliiiPKiS0_PKbS0_PKhPKdS0_S0_S0_PdS7_)
        /*0020*/ 	.word	0x00000000


	//----- nvinfo : EIATTR_REGCOUNT
	.align		4
.L_8:
        /*0024*/ 	.byte	0x04, 0x2f
        /*0026*/ 	.short	(.L_10 - .L_9)
	.align		4
.L_9:
        /*0028*/ 	.word	index@(_Z30backward_pass_optimized_kerneliiPKiS0_S0_PKdS0_S0_S0_S0_S2_Pd)
        /*002c*/ 	.word	0x00000022


	//----- nvinfo : EIATTR_FRAME_SIZE
	.align		4
.L_10:
        /*0030*/ 	.byte	0x04, 0x11
        /*0032*/ 	.short	(.L_12 - .L_11)
	.align		4
.L_11:
        /*0034*/ 	.word	index@($__internal_2_$__cuda_sm20_dblrcp_rn_slowpath_v3)
        /*0038*/ 	.word	0x00000000


	//----- nvinfo : EIATTR_FRAME_SIZE
	.align		4
.L_12:
        /*003c*/ 	.byte	0x04, 0x11
        /*003e*/ 	.short	(.L_14 - .L_13)
	.align		4
.L_13:
        /*0040*/ 	.word	index@(_Z30backward_pass_optimized_kerneliiPKiS0_S0_PKdS0_S0_S0_S0_S2_Pd)
        /*0044*/ 	.word	0x00000000


	//----- nvinfo : EIATTR_REGCOUNT
	.align		4
.L_14:
        /*0048*/ 	.byte	0x04, 0x2f
        /*004a*/ 	.short	(.L_16 - .L_15)
	.align		4
.L_15:
        /*004c*/ 	.word	index@(_Z32expected_counts_optimized_kerneliiiPKiPKbS0_PKhS0_PKdS6_S6_S0_S0_S0_Pd)
        /*0050*/ 	.word	0x00000028


	//----- nvinfo : EIATTR_FRAME_SIZE
	.align		4
.L_16:
        /*0054*/ 	.byte	0x04, 0x11
        /*0056*/ 	.short	(.L_18 - .L_17)
	.align		4
.L_17:
        /*0058*/ 	.word	index@($__internal_1_$__cuda_sm20_div_rn_f64_full)
        /*005c*/ 	.word	0x00000080


	//----- nvinfo : EIATTR_FRAME_SIZE
	.align		4
.L_18:
        /*0060*/ 	.byte	0x04, 0x11
        /*0062*/ 	.short	(.L_20 - .L_19)
	.align		4
.L_19:
        /*0064*/ 	.word	index@(_Z32expected_counts_optimized_kerneliiiPKiPKbS0_PKhS0_PKdS6_S6_S0_S0_S0_Pd)
        /*0068*/ 	.word	0x00000080


	//----- nvinfo : EIATTR_REGCOUNT
	.align		4
.L_20:
        /*006c*/ 	.byte	0x04, 0x2f
        /*006e*/ 	.short	(.L_22 - .L_21)
	.align		4
.L_21:
        /*0070*/ 	.word	index@(_Z35compute_pattern_ll_optimized_kerneliiPKdS0_PKiPd)
        /*0074*/ 	.word	0x00000020


	//----- nvinfo : EIATTR_FRAME_SIZE
	.align		4
.L_22:
        /*0078*/ 	.byte	0x04, 0x11
        /*007a*/ 	.short	(.L_24 - .L_23)
	.align		4
.L_23:
        /*007c*/ 	.word	index@($__internal_0_$__cuda_sm20_dblrcp_rn_slowpath_v3)
        /*0080*/ 	.word	0x00000000


	//----- nvinfo : EIATTR_FRAME_SIZE
	.align		4
.L_24:
        /*0084*/ 	.byte	0x04, 0x11
        /*0086*/ 	.short	(.L_26 - .L_25)
	.align		4
.L_25:
        /*0088*/ 	.word	index@(_Z35compute_pattern_ll_optimized_kerneliiPKdS0_PKiPd)
        /*008c*/ 	.word	0x00000000


	//----- nvinfo : EIATTR_MIN_STACK_SIZE
	.align		4
.L_26:
        /*0090*/ 	.byte	0x04, 0x12
        /*0092*/ 	.short	(.L_28 - .L_27)
	.align		4
.L_27:
        /*0094*/ 	.word	index@(_Z35compute_pattern_ll_optimized_kerneliiPKdS0_PKiPd)
        /*0098*/ 	.word	0x00000000


	//----- nvinfo : EIATTR_MIN_STACK_SIZE
	.align		4
.L_28:
        /*009c*/ 	.byte	0x04, 0x12
        /*009e*/ 	.short	(.L_30 - .L_29)
	.align		4
.L_29:
        /*00a0*/ 	.word	index@(_Z32expected_counts_optimized_kerneliiiPKiPKbS0_PKhS0_PKdS6_S6_S0_S0_S0_Pd)
        /*00a4*/ 	.word	0x00000080


	//----- nvinfo : EIATTR_MIN_STACK_SIZE
	.align		4
.L_30:
        /*00a8*/ 	.byte	0x04, 0x12
        /*00aa*/ 	.short	(.L_32 - .L_31)
	.align		4
.L_31:
        /*00ac*/ 	.word	index@(_Z30backward_pass_optimized_kerneliiPKiS0_S0_PKdS0_S0_S0_S0_S2_Pd)
        /*00b0*/ 	.word	0x00000000


	//----- nvinfo : EIATTR_MIN_STACK_SIZE
	.align		4
.L_32:
        /*00b4*/ 	.byte	0x04, 0x12
        /*00b6*/ 	.short	(.L_34 - .L_33)
	.align		4
.L_33:
        /*00b8*/ 	.word	index@(_Z29forward_pass_optimized_kerneliiiPKiS0_PKbS0_PKhPKdS0_S0_S0_PdS7_)
        /*00bc*/ 	.word	0x00000000
.L_34:


//--------------------- .nv.compat                --------------------------
	.section	.nv.compat,"",@"SHT_CUDA_COMPAT_INFO"
	.align	4
        /*0000*/ 	.byte	0x02, 0x09, 0x00, 0x00, 0x02, 0x02, 0x01, 0x00, 0x02, 0x05, 0x05, 0x00, 0x03, 0x07, 0x01, 0x01
        /*0010*/ 	.byte	0x02, 0x03, 0x00, 0x00, 0x02, 0x06, 0x01, 0x00, 0x04, 0x0b, 0x08, 0x00, 0x01, 0x00, 0x00, 0x00
        /*0020*/ 	.byte	0x00, 0x00, 0x00, 0x00


//--------------------- .nv.info._Z35compute_pattern_ll_optimized_kerneliiPKdS0_PKiPd --------------------------
	.section	.nv.info._Z35compute_pattern_ll_optimized_kerneliiPKdS0_PKiPd,"",@"SHT_CUDA_INFO"
	.sectionflags	@""
	.align	4


	//----- nvinfo : EIATTR_CUDA_API_VERSION
	.align		4
        /*0000*/ 	.byte	0x04, 0x37
        /*0002*/ 	.short	(.L_36 - .L_35)
.L_35:
        /*0004*/ 	.word	0x00000082


	//----- nvinfo : EIATTR_KPARAM_INFO
	.align		4
.L_36:
        /*0008*/ 	.byte	0x04, 0x17
        /*000a*/ 	.short	(.L_38 - .L_37)
.L_37:
        /*000c*/ 	.word	0x00000000
        /*0010*/ 	.short	0x0005
        /*0012*/ 	.short	0x0020
        /*0014*/ 	.byte	0x00, 0xf5, 0x21, 0x00


	//----- nvinfo : EIATTR_KPARAM_INFO
	.align		4
.L_38:
        /*0018*/ 	.byte	0x04, 0x17
        /*001a*/ 	.short	(.L_40 - .L_39)
.L_39:
        /*001c*/ 	.word	0x00000000
        /*0020*/ 	.short	0x0004
        /*0022*/ 	.short	0x0018
        /*0024*/ 	.byte	0x00, 0xf5, 0x21, 0x00


	//----- nvinfo : EIATTR_KPARAM_INFO
	.align		4
.L_40:
        /*0028*/ 	.byte	0x04, 0x17
        /*002a*/ 	.short	(.L_42 - .L_41)
.L_41:
        /*002c*/ 	.word	0x00000000
        /*0030*/ 	.short	0x0003
        /*0032*/ 	.short	0x0010
        /*0034*/ 	.byte	0x00, 0xf5, 0x21, 0x00


	//----- nvinfo : EIATTR_KPARAM_INFO
	.align		4
.L_42:
        /*0038*/ 	.byte	0x04, 0x17
        /*003a*/ 	.short	(.L_44 - .L_43)
.L_43:
        /*003c*/ 	.word	0x00000000
        /*0040*/ 	.short	0x0002
        /*0042*/ 	.short	0x0008
        /*0044*/ 	.byte	0x00, 0xf5, 0x21, 0x00


	//----- nvinfo : EIATTR_KPARAM_INFO
	.align		4
.L_44:
        /*0048*/ 	.byte	0x04, 0x17
        /*004a*/ 	.short	(.L_46 - .L_45)
.L_45:
        /*004c*/ 	.word	0x00000000
        /*0050*/ 	.short	0x0001
        /*0052*/ 	.short	0x0004
        /*0054*/ 	.byte	0x00, 0xf0, 0x11, 0x00


	//----- nvinfo : EIATTR_KPARAM_INFO
	.align		4
.L_46:
        /*0058*/ 	.byte	0x04, 0x17
        /*005a*/ 	.short	(.L_48 - .L_47)
.L_47:
        /*005c*/ 	.word	0x00000000
        /*0060*/ 	.short	0x0000
        /*0062*/ 	.short	0x0000
        /*0064*/ 	.byte	0x00, 0xf0, 0x11, 0x00


	//----- nvinfo : EIATTR_SPARSE_MMA_MASK
	.align		4
.L_48:
        /*0068*/ 	.byte	0x03, 0x50
        /*006a*/ 	.short	0x0000


	//----- nvinfo : EIATTR_MAXREG_COUNT
	.align		4
        /*006c*/ 	.byte	0x03, 0x1b
        /*006e*/ 	.short	0x00ff


	//----- nvinfo : EIATTR_MERCURY_ISA_VERSION
	.align		4
        /*0070*/ 	.byte	0x03, 0x5f
        /*0072*/ 	.short	0x0101


	//----- nvinfo : EIATTR_VRC_CTA_INIT_COUNT
	.align		4
        /*0074*/ 	.byte	0x02, 0x4a
	.zero		1
	.zero		1


	//----- nvinfo : EIATTR_EXIT_INSTR_OFFSETS
	.align		4
        /*0078*/ 	.byte	0x04, 0x1c
        /*007a*/ 	.short	(.L_50 - .L_49)


	//   ....[0]....
.L_49:
        /*007c*/ 	.word	0x00000070


	//   ....[1]....
        /*0080*/ 	.word	0x00001ce0


	//----- nvinfo : EIATTR_CRS_STACK_SIZE
	.align		4
.L_50:
        /*0084*/ 	.byte	0x04, 0x1e
        /*0086*/ 	.short	(.L_52 - .L_51)
.L_51:
        /*0088*/ 	.word	0x00000000


	//----- nvinfo : EIATTR_CBANK_PARAM_SIZE
	.align		4
.L_52:
        /*008c*/ 	.byte	0x03, 0x19
        /*008e*/ 	.short	0x0028


	//----- nvinfo : EIATTR_PARAM_CBANK
	.align		4
        /*0090*/ 	.byte	0x04, 0x0a
        /*0092*/ 	.short	(.L_54 - .L_53)
	.align		4
.L_53:
        /*0094*/ 	.word	index@(.nv.constant0._Z35compute_pattern_ll_optimized_kerneliiPKdS0_PKiPd)
        /*0098*/ 	.short	0x0380
        /*009a*/ 	.short	0x0028


	//----- nvinfo : EIATTR_SW_WAR
	.align		4
.L_54:
        /*009c*/ 	.byte	0x04, 0x36
        /*009e*/ 	.short	(.L_56 - .L_55)
.L_55:
        /*00a0*/ 	.word	0x00000008
.L_56:


//--------------------- .nv.info._Z32expected_counts_optimized_kerneliiiPKiPKbS0_PKhS0_PKdS6_S6_S0_S0_S0_Pd --------------------------
	.section	.nv.info._Z32expected_counts_optimized_kerneliiiPKiPKbS0_PKhS0_PKdS6_S6_S0_S0_S0_Pd,"",@"SHT_CUDA_INFO"
	.sectionflags	@""
	.align	4


	//----- nvinfo : EIATTR_CUDA_API_VERSION
	.align		4
        /*0000*/ 	.byte	0x04, 0x37
        /*0002*/ 	.short	(.L_58 - .L_57)
.L_57:
        /*0004*/ 	.word	0x00000082


	//----- nvinfo : EIATTR_KPARAM_INFO
	.align		4
.L_58:
        /*0008*/ 	.byte	0x04, 0x17
        /*000a*/ 	.short	(.L_60 - .L_59)
.L_59:
        /*000c*/ 	.word	0x00000000
        /*0010*/ 	.short	0x000e
        /*0012*/ 	.short	0x0068
        /*0014*/ 	.byte	0x00, 0xf5, 0x21, 0x00


	//----- nvinfo : EIATTR_KPARAM_INFO
	.align		4
.L_60:
        /*0018*/ 	.byte	0x04, 0x17
        /*001a*/ 	.short	(.L_62 - .L_61)
.L_61:
        /*001c*/ 	.word	0x00000000
        /*0020*/ 	.short	0x000d
        /*0022*/ 	.short	0x0060
        /*0024*/ 	.byte	0x00, 0xf5, 0x21, 0x00


	//----- nvinfo : EIATTR_KPARAM_INFO
	.align		4
.L_62:
        /*0028*/ 	.byte	0x04, 0x17
        /*002a*/ 	.short	(.L_64 - .L_63)
.L_63:
        /*002c*/ 	.word	0x00000000
        /*0030*/ 	.short	0x000c
        /*0032*/ 	.short	0x0058
        /*0034*/ 	.byte	0x00, 0xf5, 0x21, 0x00


	//----- nvinfo : EIATTR_KPARAM_INFO
	.align		4
.L_64:
        /*0038*/ 	.byte	0x04, 0x17
        /*003a*/ 	.short	(.L_66 - .L_65)
.L_65:
        /*003c*/ 	.word	0x00000000
        /*0040*/ 	.short	0x000b
        /*0042*/ 	.short	0x0050
        /*0044*/ 	.byte	0x00, 0xf5, 0x21, 0x00


	//----- nvinfo : EIATTR_KPARAM_INFO
	.align		4
.L_66:
        /*0048*/ 	.byte	0x04, 0x17
        /*004a*/ 	.short	(.L_68 - .L_67)
.L_67:
        /*004c*/ 	.word	0x00000000
        /*0050*/ 	.short	0x000a
        /*0052*/ 	.short	0x0048
        /*0054*/ 	.byte	0x00, 0xf5, 0x21, 0x00


	//----- nvinfo : EIATTR_KPARAM_INFO
	.align		4
.L_68:
        /*0058*/ 	.byte	0x04, 0x17
        /*005a*/ 	.short	(.L_70 - .L_69)
.L_69:
        /*005c*/ 	.word	0x00000000
        /*0060*/ 	.short	0x0009
        /*0062*/ 	.short	0x0040
        /*0064*/ 	.byte	0x00, 0xf5, 0x21, 0x00


	//----- nvinfo : EIATTR_KPARAM_INFO
	.align		4
.L_70:
        /*0068*/ 	.byte	0x04, 0x17
        /*006a*/ 	.short	(.L_72 - .L_71)
.L_71:
        /*006c*/ 	.word	0x00000000
        /*0070*/ 	.short	0x0008
        /*0072*/ 	.short	0x0038
        /*0074*/ 	.byte	0x00, 0xf5, 0x21, 0x00


	//----- nvinfo : EIATTR_KPARAM_INFO
	.align		4
.L_72:
        /*0078*/ 	.byte	0x04, 0x17
        /*007a*/ 	.short	(.L_74 - .L_73)
.L_73:
        /*007c*/ 	.word	0x00000000
        /*0080*/ 	.short	0x0007
        /*0082*/ 	.short	0x0030
        /*0084*/ 	.byte	0x00, 0xf5, 0x21, 0x00


	//----- nvinfo : EIATTR_KPARAM_INFO
	.align		4
.L_74:
        /*0088*/ 	.byte	0x04, 0x17
        /*008a*/ 	.short	(.L_76 - .L_75)
.L_75:
        /*008c*/ 	.word	0x00000000
        /*0090*/ 	.short	0x0006
        /*0092*/ 	.short	0x0028
        /*0094*/ 	.byte	0x00, 0xf5, 0x21, 0x00


	//----- nvinfo : EIATTR_KPARAM_INFO
	.align		4
.L_76:
        /*0098*/ 	.byte	0x04, 0x17
        /*009a*/ 	.short	(.L_78 - .L_77)
.L_77:
        /*009c*/ 	.word	0x00000000
        /*00a0*/ 	.short	0x0005
        /*00a2*/ 	.short	0x0020
        /*00a4*/ 	.byte	0x00, 0xf5, 0x21, 0x00


	//----- nvinfo : EIATTR_KPARAM_INFO
	.align		4
.L_78:
        /*00a8*/ 	.byte	0x04, 0x17
        /*00aa*/ 	.short	(.L_80 - .L_79)
.L_79:
        /*00ac*/ 	.word	0x00000000
        /*00b0*/ 	.short	0x0004
        /*00b2*/ 	.short	0x0018
        /*00b4*/ 	.byte	0x00, 0xf5, 0x21, 0x00


	//----- nvinfo : EIATTR_KPARAM_INFO
	.align		4
.L_80:
        /*00b8*/ 	.byte	0x04, 0x17
        /*00ba*/ 	.short	(.L_82 - .L_81)
.L_81:
        /*00bc*/ 	.word	0x00000000
        /*00c0*/ 	.short	0x0003
        /*00c2*/ 	.short	0x0010
        /*00c4*/ 	.byte	0x00, 0xf5, 0x21, 0x00


	//----- nvinfo : EIATTR_KPARAM_INFO
	.align		4
.L_82:
        /*00c8*/ 	.byte	0x04, 0x17
        /*00ca*/ 	.short	(.L_84 - .L_83)
.L_83:
        /*00cc*/ 	.word	0x00000000
        /*00d0*/ 	.short	0x0002
        /*00d2*/ 	.short	0x0008
        /*00d4*/ 	.byte	0x00, 0xf0, 0x11, 0x00


	//----- nvinfo : EIATTR_KPARAM_INFO
	.align		4
.L_84:
        /*00d8*/ 	.byte	0x04, 0x17
        /*00da*/ 	.short	(.L_86 - .L_85)
.L_85:
        /*00dc*/ 	.word	0x00000000
        /*00e0*/ 	.short	0x0001
        /*00e2*/ 	.short	0x0004
        /*00e4*/ 	.byte	0x00, 0xf0, 0x11, 0x00


	//----- nvinfo : EIATTR_KPARAM_INFO
	.align		4
.L_86:
        /*00e8*/ 	.byte	0x04, 0x17
        /*00ea*/ 	.short	(.L_88 - .L_87)
.L_87:
        /*00ec*/ 	.word	0x00000000
        /*00f0*/ 	.short	0x0000
        /*00f2*/ 	.short	0x0000
        /*00f4*/ 	.byte	0x00, 0xf0, 0x11, 0x00


	//----- nvinfo : EIATTR_SPARSE_MMA_MASK
	.align		4
.L_88:
        /*00f8*/ 	.byte	0x03, 0x50
        /*00fa*/ 	.short	0x0000


	//----- nvinfo : EIATTR_MAXREG_COUNT
	.align		4
        /*00fc*/ 	.byte	0x03, 0x1b
        /*00fe*/ 	.short	0x00ff


	//----- nvinfo : EIATTR_NUM_BARRIERS
	.align		4
        /*0100*/ 	.byte	0x02, 0x4c
        /*0102*/ 	.byte	0x01
	.zero		1


	//----- nvinfo : EIATTR_MERCURY_ISA_VERSION
	.align		4
        /*0104*/ 	.byte	0x03, 0x5f
        /*0106*/ 	.short	0x0101


	//----- nvinfo : EIATTR_VRC_CTA_INIT_COUNT
	.align		4
        /*0108*/ 	.byte	0x02, 0x4a
	.zero		1
	.zero		1


	//----- nvinfo : EIATTR_EXIT_INSTR_OFFSETS
	.align		4
        /*010c*/ 	.byte	0x04, 0x1c
        /*010e*/ 	.short	(.L_90 - .L_89)


	//   ....[0]....
.L_89:
        /*0110*/ 	.word	0x00000150


	//   ....[1]....
        /*0114*/ 	.word	0x00000180


	//   ....[2]....
        /*0118*/ 	.word	0x00004260


	//----- nvinfo : EIATTR_CRS_STACK_SIZE
	.align		4
.L_90:
        /*011c*/ 	.byte	0x04, 0x1e
        /*011e*/ 	.short	(.L_92 - .L_91)
.L_91:
        /*0120*/ 	.word	0x00000000


	//----- nvinfo : EIATTR_CBANK_PARAM_SIZE
	.align		4
.L_92:
        /*0124*/ 	.byte	0x03, 0x19
        /*0126*/ 	.short	0x0070


	//----- nvinfo : EIATTR_PARAM_CBANK
	.align		4
        /*0128*/ 	.byte	0x04, 0x0a
        /*012a*/ 	.short	(.L_94 - .L_93)
	.align		4
.L_93:
        /*012c*/ 	.word	index@(.nv.constant0._Z32expected_counts_optimized_kerneliiiPKiPKbS0_PKhS0_PKdS6_S6_S0_S0_S0_Pd)
        /*0130*/ 	.short	0x0380
        /*0132*/ 	.short	0x0070


	//----- nvinfo : EIATTR_SW_WAR
	.align		4
.L_94:
        /*0134*/ 	.byte	0x04, 0x36
        /*0136*/ 	.short	(.L_96 - .L_95)
.L_95:
        /*0138*/ 	.word	0x00000008
.L_96:


//--------------------- .nv.info._Z30backward_pass_optimized_kerneliiPKiS0_S0_PKdS0_S0_S0_S0_S2_Pd --------------------------
	.section	.nv.info._Z30backward_pass_optimized_kerneliiPKiS0_S0_PKdS0_S0_S0_S0_S2_Pd,"",@"SHT_CUDA_INFO"
	.sectionflags	@""
	.align	4


	//----- nvinfo : EIATTR_CUDA_API_VERSION
	.align		4
        /*0000*/ 	.byte	0x04, 0x37
        /*0002*/ 	.short	(.L_98 - .L_97)
.L_97:
        /*0004*/ 	.word	0x00000082


	//----- nvinfo : EIATTR_KPARAM_INFO
	.align		4
.L_98:
        /*0008*/ 	.byte	0x04, 0x17
        /*000a*/ 	.short	(.L_100 - .L_99)
.L_99:
        /*000c*/ 	.word	0x00000000
        /*0010*/ 	.short	0x000b
        /*0012*/ 	.short	0x0050
        /*0014*/ 	.byte	0x00, 0xf5, 0x21, 0x00


	//----- nvinfo : EIATTR_KPARAM_INFO
	.align		4
.L_100:
        /*0018*/ 	.byte	0x04, 0x17
        /*001a*/ 	.short	(.L_102 - .L_101)
.L_101:
        /*001c*/ 	.word	0x00000000
        /*0020*/ 	.short	0x000a
        /*0022*/ 	.short	0x0048
        /*0024*/ 	.byte	0x00, 0xf5, 0x21, 0x00


	//----- nvinfo : EIATTR_KPARAM_INFO
	.align		4
.L_102:
        /*0028*/ 	.byte	0x04, 0x17
        /*002a*/ 	.short	(.L_104 - .L_103)
.L_103:
        /*002c*/ 	.word	0x00000000
        /*0030*/ 	.short	0x0009
        /*0032*/ 	.short	0x0040
        /*0034*/ 	.byte	0x00, 0xf5, 0x21, 0x00


	//----- nvinfo : EIATTR_KPARAM_INFO
	.align		4
.L_104:
        /*0038*/ 	.byte	0x04, 0x17
        /*003a*/ 	.short	(.L_106 - .L_105)
.L_105:
        /*003c*/ 	.word	0x00000000
        /*0040*/ 	.short	0x0008
        /*0042*/ 	.short	0x0038
        /*0044*/ 	.byte	0x00, 0xf5, 0x21, 0x00


	//----- nvinfo : EIATTR_KPARAM_INFO
	.align		4
.L_106:
        /*0048*/ 	.byte	0x04, 0x17
        /*004a*/ 	.short	(.L_108 - .L_107)
.L_107:
        /*004c*/ 	.word	0x00000000
        /*0050*/ 	.short	0x0007
        /*0052*/ 	.short	0x0030
        /*0054*/ 	.byte	0x00, 0xf5, 0x21, 0x00


	//----- nvinfo : EIATTR_KPARAM_INFO
	.align		4
.L_108:
        /*0058*/ 	.byte	0x04, 0x17
        /*005a*/ 	.short	(.L_110 - .L_109)
.L_109:
        /*005c*/ 	.word	0x00000000
        /*0060*/ 	.short	0x0006
        /*0062*/ 	.short	0x0028
        /*0064*/ 	.byte	0x00, 0xf5, 0x21, 0x00


	//----- nvinfo : EIATTR_KPARAM_INFO
	.align		4
.L_110:
        /*0068*/ 	.byte	0x04, 0x17
        /*006a*/ 	.short	(.L_112 - .L_111)
.L_111:
        /*006c*/ 	.word	0x00000000
        /*0070*/ 	.short	0x0005
        /*0072*/ 	.short	0x0020
        /*0074*/ 	.byte	0x00, 0xf5, 0x21, 0x00


	//----- nvinfo : EIATTR_KPARAM_INFO
	.align		4
.L_112:
        /*0078*/ 	.byte	0x04, 0x17
        /*007a*/ 	.short	(.L_114 - .L_113)
.L_113:
        /*007c*/ 	.word	0x00000000
        /*0080*/ 	.short	0x0004
        /*0082*/ 	.short	0x0018
        /*0084*/ 	.byte	0x00, 0xf5, 0x21, 0x00


	//----- nvinfo : EIATTR_KPARAM_INFO
	.align		4
.L_114:
        /*0088*/ 	.byte	0x04, 0x17
        /*008a*/ 	.short	(.L_116 - .L_115)
.L_115:
        /*008c*/ 	.word	0x00000000
        /*0090*/ 	.short	0x0003
        /*0092*/ 	.short	0x0010
        /*0094*/ 	.byte	0x00, 0xf5, 0x21, 0x00


	//----- nvinfo : EIATTR_KPARAM_INFO
	.align		4
.L_116:
        /*0098*/ 	.byte	0x04, 0x17
        /*009a*/ 	.short	(.L_118 - .L_117)
.L_117:
        /*009c*/ 	.word	0x00000000
        /*00a0*/ 	.short	0x0002
        /*00a2*/ 	.short	0x0008
        /*00a4*/ 	.byte	0x00, 0xf5, 0x21, 0x00


	//----- nvinfo : EIATTR_KPARAM_INFO
	.align		4
.L_118:
        /*00a8*/ 	.byte	0x04, 0x17
        /*00aa*/ 	.short	(.L_120 - .L_119)
.L_119:
        /*00ac*/ 	.word	0x00000000
        /*00b0*/ 	.short	0x0001
        /*00b2*/ 	.short	0x0004
        /*00b4*/ 	.byte	0x00, 0xf0, 0x11, 0x00


	//----- nvinfo : EIATTR_KPARAM_INFO
	.align		4
.L_120:
        /*00b8*/ 	.byte	0x04, 0x17
        /*00ba*/ 	.short	(.L_122 - .L_121)
.L_121:
        /*00bc*/ 	.word	0x00000000
        /*00c0*/ 	.short	0x0000
        /*00c2*/ 	.short	0x0000
        /*00c4*/ 	.byte	0x00, 0xf0, 0x11, 0x00


	//----- nvinfo : EIATTR_SPARSE_MMA_MASK
	.align		4
.L_122:
        /*00c8*/ 	.byte	0x03, 0x50
        /*00ca*/ 	.short	0x0000


	//----- nvinfo : EIATTR_MAXREG_COUNT
	.align		4
        /*00cc*/ 	.byte	0x03, 0x1b
        /*00ce*/ 	.short	0x00ff


	//----- nvinfo : EIATTR_MERCURY_ISA_VERSION
	.align		4
        /*00d0*/ 	.byte	0x03, 0x5f
        /*00d2*/ 	.short	0x0101


	//----- nvinfo : EIATTR_VRC_CTA_INIT_COUNT
	.align		4
        /*00d4*/ 	.byte	0x02, 0x4a
	.zero		1
	.zero		1


	//----- nvinfo : EIATTR_EXIT_INSTR_OFFSETS
	.align		4
        /*00d8*/ 	.byte	0x04, 0x1c
        /*00da*/ 	.short	(.L_124 - .L_123)


	//   ....[0]....
.L_123:
        /*00dc*/ 	.word	0x00000090


	//   ....[1]....
        /*00e0*/ 	.word	0x000000f0


	//   ....[2]....
        /*00e4*/ 	.word	0x00001400


	//   ....[3]....
        /*00e8*/ 	.word	0x00002b70


	//----- nvinfo : EIATTR_CRS_STACK_SIZE
	.align		4
.L_124:
        /*00ec*/ 	.byte	0x04, 0x1e
        /*00ee*/ 	.short	(.L_126 - .L_125)
.L_125:
        /*00f0*/ 	.word	0x00000000


	//----- nvinfo : EIATTR_CBANK_PARAM_SIZE
	.align		4
.L_126:
        /*00f4*/ 	.byte	0x03, 0x19
        /*00f6*/ 	.short	0x0058


	//----- nvinfo : EIATTR_PARAM_CBANK
	.align		4
        /*00f8*/ 	.byte	0x04, 0x0a
        /*00fa*/ 	.short	(.L_128 - .L_127)
	.align		4
.L_127:
        /*00fc*/ 	.word	index@(.nv.constant0._Z30backward_pass_optimized_kerneliiPKiS0_S0_PKdS0_S0_S0_S0_S2_Pd)
        /*0100*/ 	.short	0x0380
        /*0102*/ 	.short	0x0058


	//----- nvinfo : EIATTR_SW_WAR
	.align		4
.L_128:
        /*0104*/ 	.byte	0x04, 0x36
        /*0106*/ 	.short	(.L_130 - .L_129)
.L_129:
        /*0108*/ 	.word	0x00000008
.L_130:


//--------------------- .nv.info._Z29forward_pass_optimized_kerneliiiPKiS0_PKbS0_PKhPKdS0_S0_S0_PdS7_ --------------------------
	.section	.nv.info._Z29forward_pass_optimized_kerneliiiPKiS0_PKbS0_PKhPKdS0_S0_S0_PdS7_,"",@"SHT_CUDA_INFO"
	.sectionflags	@""
	.align	4


	//----- nvinfo : EIATTR_CUDA_API_VERSION
	.align		4
        /*0000*/ 	.byte	0x04, 0x37
        /*0002*/ 	.short	(.L_132 - .L_131)
.L_131:
        /*0004*/ 	.word	0x00000082


	//----- nvinfo : EIATTR_KPARAM_INFO
	.align		4
.L_132:
        /*0008*/ 	.byte	0x04, 0x17
        /*000a*/ 	.short	(.L_134 - .L_133)
.L_133:
        /*000c*/ 	.word	0x00000000
        /*0010*/ 	.short	0x000d
        /*0012*/ 	.short	0x0060
        /*0014*/ 	.byte	0x00, 0xf5, 0x21, 0x00


	//----- nvinfo : EIATTR_KPARAM_INFO
	.align		4
.L_134:
        /*0018*/ 	.byte	0x04, 0x17
        /*001a*/ 	.short	(.L_136 - .L_135)
.L_135:
        /*001c*/ 	.word	0x00000000
        /*0020*/ 	.short	0x000c
        /*0022*/ 	.short	0x0058
        /*0024*/ 	.byte	0x00, 0xf5, 0x21, 0x00


	//----- nvinfo : EIATTR_KPARAM_INFO
	.align		4
.L_136:
        /*0028*/ 	.byte	0x04, 0x17
        /*002a*/ 	.short	(.L_138 - .L_137)
.L_137:
        /*002c*/ 	.word	0x00000000
        /*0030*/ 	.short	0x000b
        /*0032*/ 	.short	0x0050
        /*0034*/ 	.byte	0x00, 0xf5, 0x21, 0x00


	//----- nvinfo : EIATTR_KPARAM_INFO
	.align		4
.L_138:
        /*0038*/ 	.byte	0x04, 0x17
        /*003a*/ 	.short	(.L_140 - .L_139)
.L_139:
        /*003c*/ 	.word	0x00000000
        /*0040*/ 	.short	0x000a
        /*0042*/ 	.short	0x0048
        /*0044*/ 	.byte	0x00, 0xf5, 0x21, 0x00


	//----- nvinfo : EIATTR_KPARAM_INFO
	.align		4
.L_140:
        /*0048*/ 	.byte	0x04, 0x17
        /*004a*/ 	.short	(.L_142 - .L_141)
.L_141:
        /*004c*/ 	.word	0x00000000
        /*0050*/ 	.short	0x0009
        /*0052*/ 	.short	0x0040
        /*0054*/ 	.byte	0x00, 0xf5, 0x21, 0x00


	//----- nvinfo : EIATTR_KPARAM_INFO
	.align		4
.L_142:
        /*0058*/ 	.byte	0x04, 0x17
        /*005a*/ 	.short	(.L_144 - .L_143)
.L_143:
        /*005c*/ 	.word	0x00000000
        /*0060*/ 	.short	0x0008
        /*0062*/ 	.short	0x0038
        /*0064*/ 	.byte	0x00, 0xf5, 0x21, 0x00


	//----- nvinfo : EIATTR_KPARAM_INFO
	.align		4
.L_144:
        /*0068*/ 	.byte	0x04, 0x17
        /*006a*/ 	.short	(.L_146 - .L_145)
.L_145:
        /*006c*/ 	.word	0x00000000
        /*0070*/ 	.short	0x0007
        /*0072*/ 	.short	0x0030
        /*0074*/ 	.byte	0x00, 0xf5, 0x21, 0x00


	//----- nvinfo : EIATTR_KPARAM_INFO
	.align		4
.L_146:
        /*0078*/ 	.byte	0x04, 0x17
        /*007a*/ 	.short	(.L_148 - .L_147)
.L_147:
        /*007c*/ 	.word	0x00000000
        /*0080*/ 	.short	0x0006
        /*0082*/ 	.short	0x0028
        /*0084*/ 	.byte	0x00, 0xf5, 0x21, 0x00


	//----- nvinfo : EIATTR_KPARAM_INFO
	.align		4
.L_148:
        /*0088*/ 	.byte	0x04, 0x17
        /*008a*/ 	.short	(.L_150 - .L_149)
.L_149:
        /*008c*/ 	.word	0x00000000
        /*0090*/ 	.short	0x0005
        /*0092*/ 	.short	0x0020
        /*0094*/ 	.byte	0x00, 0xf5, 0x21, 0x00


	//----- nvinfo : EIATTR_KPARAM_INFO
	.align		4
.L_150:
        /*0098*/ 	.byte	0x04, 0x17
        /*009a*/ 	.short	(.L_152 - .L_151)
.L_151:
        /*009c*/ 	.word	0x00000000
        /*00a0*/ 	.short	0x0004
        /*00a2*/ 	.short	0x0018
        /*00a4*/ 	.byte	0x00, 0xf5, 0x21, 0x00


	//----- nvinfo : EIATTR_KPARAM_INFO
	.align		4
.L_152:
        /*00a8*/ 	.byte	0x04, 0x17
        /*00aa*/ 	.short	(.L_154 - .L_153)
.L_153:
        /*00ac*/ 	.word	0x00000000
        /*00b0*/ 	.short	0x0003
        /*00b2*/ 	.short	0x0010
        /*00b4*/ 	.byte	0x00, 0xf5, 0x21, 0x00


	//----- nvinfo : EIATTR_KPARAM_INFO
	.align		4
.L_154:
        /*00b8*/ 	.byte	0x04, 0x17
        /*00ba*/ 	.short	(.L_156 - .L_155)
.L_155:
        /*00bc*/ 	.word	0x00000000
        /*00c0*/ 	.short	0x0002
        /*00c2*/ 	.short	0x0008
        /*00c4*/ 	.byte	0x00, 0xf0, 0x11, 0x00


	//----- nvinfo : EIATTR_KPARAM_INFO
	.align		4
.L_156:
        /*00c8*/ 	.byte	0x04, 0x17
        /*00ca*/ 	.short	(.L_158 - .L_157)
.L_157:
        /*00cc*/ 	.word	0x00000000
        /*00d0*/ 	.short	0x0001
        /*00d2*/ 	.short	0x0004
        /*00d4*/ 	.byte	0x00, 0xf0, 0x11, 0x00


	//----- nvinfo : EIATTR_KPARAM_INFO
	.align		4
.L_158:
        /*00d8*/ 	.byte	0x04, 0x17
        /*00da*/ 	.short	(.L_160 - .L_159)
.L_159:
        /*00dc*/ 	.word	0x00000000
        /*00e0*/ 	.short	0x0000
        /*00e2*/ 	.short	0x0000
        /*00e4*/ 	.byte	0x00, 0xf0, 0x11, 0x00


	//----- nvinfo : EIATTR_SPARSE_MMA_MASK
	.align		4
.L_160:
        /*00e8*/ 	.byte	0x03, 0x50
        /*00ea*/ 	.short	0x0000


	//----- nvinfo : EIATTR_MAXREG_COUNT
	.align		4
        /*00ec*/ 	.byte	0x03, 0x1b
        /*00ee*/ 	.short	0x00ff


	//----- nvinfo : EIATTR_MERCURY_ISA_VERSION
	.align		4
        /*00f0*/ 	.byte	0x03, 0x5f
        /*00f2*/ 	.short	0x0101


	//----- nvinfo : EIATTR_VRC_CTA_INIT_COUNT
	.align		4
        /*00f4*/ 	.byte	0x02, 0x4a
	.zero		1
	.zero		1


	//----- nvinfo : EIATTR_EXIT_INSTR_OFFSETS
	.align		4
        /*00f8*/ 	.byte	0x04, 0x1c
        /*00fa*/ 	.short	(.L_162 - .L_161)


	//   ....[0]....
.L_161:
        /*00fc*/ 	.word	0x00000070


	//   ....[1]....
        /*0100*/ 	.word	0x000046f0


	//----- nvinfo : EIATTR_CRS_STACK_SIZE
	.align		4
.L_162:
        /*0104*/ 	.byte	0x04, 0x1e
        /*0106*/ 	.short	(.L_164 - .L_163)
.L_163:
        /*0108*/ 	.word	0x00000000


	//----- nvinfo : EIATTR_CBANK_PARAM_SIZE
	.align		4
.L_164:
        /*010c*/ 	.byte	0x03, 0x19
        /*010e*/ 	.short	0x0068


	//----- nvinfo : EIATTR_PARAM_CBANK
	.align		4
        /*0110*/ 	.byte	0x04, 0x0a
        /*0112*/ 	.short	(.L_166 - .L_165)
	.align		4
.L_165:
        /*0114*/ 	.word	index@(.nv.constant0._Z29forward_pass_optimized_kerneliiiPKiS0_PKbS0_PKhPKdS0_S0_S0_PdS7_)
        /*0118*/ 	.short	0x0380
        /*011a*/ 	.short	0x0068


	//----- nvinfo : EIATTR_SW_WAR
	.align		4
.L_166:
        /*011c*/ 	.byte	0x04, 0x36
        /*011e*/ 	.short	(.L_168 - .L_167)
.L_167:
        /*0120*/ 	.word	0x00000008
.L_168:


//--------------------- .nv.callgraph             --------------------------
	.section	.nv.callgraph,"",@"SHT_CUDA_CALLGRAPH"
	.align	4
	.sectionentsize	8
	.align		4
        /*0000*/ 	.word	0x00000000
	.align		4
        /*0004*/ 	.word	0xffffffff
	.align		4
        /*0008*/ 	.word	0x00000000
	.align		4
        /*000c*/ 	.word	0xfffffffe
	.align		4
        /*0010*/ 	.word	0x00000000
	.align		4
        /*0014*/ 	.word	0xfffffffd
	.align		4
        /*0018*/ 	.word	0x00000000
	.align		4
        /*001c*/ 	.word	0xfffffffc


//--------------------- .nv.constant3             --------------------------
	.section	.nv.constant3,"a",@progbits
	.align	8
.nv.constant3:
	.type		c_root_probs,@object
	.size		c_root_probs,(c_root_edges - c_root_probs)
c_root_probs:
	.zero		32
	.type		c_root_edges,@object
	.size		c_root_edges,(c_num_root_edges - c_root_edges)
c_root_edges:
	.zero		64
	.type		c_num_root_edges,@object
	.size		c_num_root_edges,(.L_2 - c_num_root_edges)
c_num_root_edges:
	.zero		4
.L_2:


//--------------------- .text._Z35compute_pattern_ll_optimized_kerneliiPKdS0_PKiPd --------------------------
	.section	.text._Z35compute_pattern_ll_optimized_kerneliiPKdS0_PKiPd,"ax",@progbits
	.align	128
        .global         _Z35compute_pattern_ll_optimized_kerneliiPKdS0_PKiPd
        .type           _Z35compute_pattern_ll_optimized_kerneliiPKdS0_PKiPd,@function
        .size           _Z35compute_pattern_ll_optimized_kerneliiPKdS0_PKiPd,(.L_x_134 - _Z35compute_pattern_ll_optimized_kerneliiPKdS0_PKiPd)
        .other          _Z35compute_pattern_ll_optimized_kerneliiPKdS0_PKiPd,@"STO_CUDA_ENTRY STV_DEFAULT"
_Z35compute_pattern_ll_optimized_kerneliiPKdS0_PKiPd:
.text._Z35compute_pattern_ll_optimized_kerneliiPKdS0_PKiPd:
[----:B------:R-:W-:Y:S01]  /*0000*/  LDC R1, c[0x0][0x37c] ;  /* 0x0000df00ff017b82 */ /* 0x000fe20000000800 */
[----:B------:R-:W0:Y:S07]  /*0010*/  S2R R3, SR_TID.X ;  /* 0x0000000000037919 */ /* 0x000e2e0000002100 */
[----:B------:R-:W0:Y:S01]  /*0020*/  S2UR UR4, SR_CTAID.X ;  /* 0x00000000000479c3 */ /* 0x000e220000002500 */
[----:B------:R-:W1:Y:S07]  /*0030*/  LDCU UR5, c[0x0][0x380] ;  /* 0x00007000ff0577ac */ /* 0x000e6e0008000800 */
[----:B------:R-:W0:Y:S02]  /*0040*/  LDC R0, c[0x0][0x360] ;  /* 0x0000d800ff007b82 */ /* 0x000e240000000800 */
[----:B0-----:R-:W-:-:S05]  /*0050*/  IMAD R0, R0, UR4, R3 ;  /* 0x0000000400007c24 */ /* 0x001fca000f8e0203 */
[----:B-1----:R-:W-:-:S13]  /*0060*/  ISETP.GE.AND P0, PT, R0, UR5, PT ;  /* 0x0000000500007c0c */ /* 0x002fda000bf06270 */
[----:B------:R-:W-:Y:S05]  /*0070*/  @P0 EXIT ;  /* 0x000000000000094d */ /* 0x000fea0003800000 */
[----:B------:R-:W0:Y:S01]  /*0080*/  LDC.64 R6, c[0x0][0x390] ;  /* 0x0000e400ff067b82 */ /* 0x000e220000000a00 */
[----:B------:R-:W1:Y:S01]  /*0090*/  LDCU.64 UR8, c[0x0][0x358] ;  /* 0x00006b00ff0877ac */ /* 0x000e620008000a00 */
[----:B------:R-:W2:Y:S06]  /*00a0*/  LDCU UR4, c[0x3][0x60] ;  /* 0x00c00c00ff0477ac */ /* 0x000eac0008000800 */
[----:B------:R-:W3:Y:S01]  /*00b0*/  LDC.64 R8, c[0x0][0x388] ;  /* 0x0000e200ff087b82 */ /* 0x000ee20000000a00 */
[----:B------:R-:W4:Y:S01]  /*00c0*/  LDCU UR5, c[0x0][0x384] ;  /* 0x00007080ff0577ac */ /* 0x000f220008000800 */
[----:B0-----:R-:W-:-:S06]  /*00d0*/  IMAD.WIDE R6, R0, 0x8, R6 ;  /* 0x0000000800067825 */ /* 0x001fcc00078e0206 */
[----:B-1----:R-:W5:Y:S01]  /*00e0*/  LDG.E.64.CONSTANT R6, desc[UR8][R6.64] ;  /* 0x0000000806067981 */ /* 0x002f62000c1e9b00 */
[----:B--2---:R-:W-:Y:S01]  /*00f0*/  UISETP.GE.AND UP0, UPT, UR4, 0x1, UPT ;  /* 0x000000010400788c */ /* 0x004fe2000bf06270 */
[----:B----4-:R-:W-:Y:S02]  /*0100*/  IMAD R2, R0, UR5, RZ ;  /* 0x0000000500027c24 */ /* 0x010fe4000f8e02ff */
[----:B------:R-:W-:Y:S02]  /*0110*/  HFMA2 R23, -RZ, RZ, 1.984375, 0 ;  /* 0x3ff00000ff177431 */ /* 0x000fe400000001ff */
[----:B------:R-:W-:Y:S02]  /*0120*/  IMAD.MOV.U32 R22, RZ, RZ, 0x0 ;  /* 0x00000000ff167424 */ /* 0x000fe400078e00ff */
[----:B------:R-:W-:Y:S02]  /*0130*/  HFMA2 R21, -RZ, RZ, 1.984375, 0 ;  /* 0x3ff00000ff157431 */ /* 0x000fe400000001ff */
[----:B------:R-:W-:Y:S01]  /*0140*/  IMAD.SHL.U32 R3, R2, 0x4, RZ ;  /* 0x0000000402037824 */ /* 0x000fe200078e00ff */
[----:B------:R-:W-:Y:S01]  /*0150*/  MOV R18, 0x0 ;  /* 0x0000000000127802 */ /* 0x000fe20000000f00 */
[----:B------:R-:W-:-:S02]  /*0160*/  IMAD.MOV.U32 R4, RZ, RZ, 0x0 ;  /* 0x00000000ff047424 */ /* 0x000fc400078e00ff */
[----:B---3--:R-:W-:-:S04]  /*0170*/  IMAD.WIDE R8, R3, 0x8, R8 ;  /* 0x0000000803087825 */ /* 0x008fc800078e0208 */
[----:B------:R-:W-:Y:S02]  /*0180*/  IMAD.MOV.U32 R5, RZ, RZ, 0x3ff00000 ;  /* 0x3ff00000ff057424 */ /* 0x000fe400078e00ff */
[----:B------:R-:W-:Y:S02]  /*0190*/  IMAD.MOV.U32 R19, RZ, RZ, 0x3ff00000 ;  /* 0x3ff00000ff137424 */ /* 0x000fe400078e00ff */
[----:B------:R-:W-:Y:S01]  /*01a0*/  IMAD.MOV.U32 R20, RZ, RZ, 0x0 ;  /* 0x00000000ff147424 */ /* 0x000fe200078e00ff */
[----:B------:R-:W-:Y:S06]  /*01b0*/  BRA.U !UP0, `(.L_x_0) ;  /* 0x0000000d082c7547 */ /* 0x000fec000b800000 */
[----:B------:R-:W-:Y:S01]  /*01c0*/  UISETP.GE.U32.AND UP1, UPT, UR4, 0x8, UPT ;  /* 0x000000080400788c */ /* 0x000fe2000bf26070 */
[----:B------:R-:W-:Y:S01]  /*01d0*/  IMAD.MOV.U32 R2, RZ, RZ, RZ ;  /* 0x000000ffff027224 */ /* 0x000fe200078e00ff */
[----:B------:R-:W-:Y:S01]  /*01e0*/  ULOP3.LUT UR5, UR4, 0x7, URZ, 0xc0, !UPT ;  /* 0x0000000704057892 */ /* 0x000fe2000f8ec0ff */
[----:B------:R-:W-:Y:S01]  /*01f0*/  IMAD.MOV.U32 R20, RZ, RZ, 0x0 ;  /* 0x00000000ff147424 */ /* 0x000fe200078e00ff */
[----:B------:R-:W-:Y:S01]  /*0200*/  MOV R21, 0x3ff00000 ;  /* 0x3ff0000000157802 */ /* 0x000fe20000000f00 */
[----:B------:R-:W-:Y:S01]  /*0210*/  IMAD.MOV.U32 R18, RZ, RZ, 0x0 ;  /* 0x00000000ff127424 */ /* 0x000fe200078e00ff */
[----:B------:R-:W-:Y:S01]  /*0220*/  MOV R4, 0x0 ;  /* 0x0000000000047802 */ /* 0x000fe20000000f00 */
[----:B------:R-:W-:Y:S01]  /*0230*/  IMAD.MOV.U32 R19, RZ, RZ, 0x3ff00000 ;  /* 0x3ff00000ff137424 */ /* 0x000fe200078e00ff */
[----:B------:R-:W-:Y:S01]  /*0240*/  MOV R23, 0x3ff00000 ;  /* 0x3ff0000000177802 */ /* 0x000fe20000000f00 */
[----:B------:R-:W-:Y:S01]  /*0250*/  IMAD.MOV.U32 R5, RZ, RZ, 0x3ff00000 ;  /* 0x3ff00000ff057424 */ /* 0x000fe200078e00ff */
[----:B------:R-:W-:Y:S01]  /*0260*/  UISETP.NE.AND UP0, UPT, UR5, URZ, UPT ;  /* 0x000000ff0500728c */ /* 0x000fe2000bf05270 */
[----:B------:R-:W-:Y:S01]  /*0270*/  IMAD.MOV.U32 R22, RZ, RZ, 0x0 ;  /* 0x00000000ff167424 */ /* 0x000fe200078e00ff */
[----:B------:R-:W-:Y:S09]  /*0280*/  BRA.U !UP1, `(.L_x_1) ;  /* 0x0000000509847547 */ /* 0x000ff2000b800000 */
[----:B------:R-:W-:Y:S01]  /*0290*/  ULOP3.LUT UR6, UR4, 0x7ffffff8, URZ, 0xc0, !UPT ;  /* 0x7ffffff804067892 */ /* 0x000fe2000f8ec0ff */
[----:B------:R-:W-:Y:S02]  /*02a0*/  IMAD.MOV.U32 R20, RZ, RZ, 0x0 ;  /* 0x00000000ff147424 */ /* 0x000fe400078e00ff */
[----:B------:R-:W-:Y:S01]  /*02b0*/  IMAD.MOV.U32 R21, RZ, RZ, 0x3ff00000 ;  /* 0x3ff00000ff157424 */ /* 0x000fe200078e00ff */
[----:B------:R-:W-:Y:S02]  /*02c0*/  UIADD3 UR7, UPT, UPT, -UR6, URZ, URZ ;  /* 0x000000ff06077290 */ /* 0x000fe4000fffe1ff */
[----:B------:R-:W-:Y:S01]  /*02d0*/  MOV R2, UR6 ;  /* 0x0000000600027c02 */ /* 0x000fe20008000f00 */
[----:B------:R-:W-:-:S09]  /*02e0*/  UMOV UR6, 0x30 ;  /* 0x0000003000067882 */ /* 0x000fd20000000000 */
.L_x_2:
[----:B------:R-:W-:-:S06]  /*02f0*/  IMAD.U32 R14, RZ, RZ, UR6 ;  /* 0x00000006ff0e7e24 */ /* 0x000fcc000f8e00ff */
[----:B------:R-:W0:Y:S02]  /*0300*/  LDC.64 R14, c[0x3][R14+-0x10] ;  /* 0x00fffc000e0e7b82 */ /* 0x000e240000000a00 */
[----:B0-----:R-:W-:-:S04]  /*0310*/  IMAD.SHL.U32 R11, R14, 0x4, RZ ;  /* 0x000000040e0b7824 */ /* 0x001fc800078e00ff */
[----:B------:R-:W-:-:S05]  /*0320*/  IMAD.WIDE R10, R11, 0x8, R8 ;  /* 0x000000080b0a7825 */ /* 0x000fca00078e0208 */
[----:B------:R-:W2:Y:S04]  /*0330*/  LDG.E.64.CONSTANT R16, desc[UR8][R10.64] ;  /* 0x000000080a107981 */ /* 0x000ea8000c1e9b00 */
[----:B------:R-:W3:Y:S04]  /*0340*/  LDG.E.64.CONSTANT R26, desc[UR8][R10.64+0x8] ;  /* 0x000008080a1a7981 */ /* 0x000ee8000c1e9b00 */
[----:B------:R-:W4:Y:S01]  /*0350*/  LDG.E.64.CONSTANT R12, desc[UR8][R10.64+0x10] ;  /* 0x000010080a0c7981 */ /* 0x000f22000c1e9b00 */
[----:B------:R-:W-:-:S05]  /*0360*/  SHF.L.U32 R15, R15, 0x2, RZ ;  /* 0x000000020f0f7819 */ /* 0x000fca00000006ff */
[----:B------:R-:W-:Y:S01]  /*0370*/  IMAD.WIDE R14, R15, 0x8, R8 ;  /* 0x000000080f0e7825 */ /* 0x000fe200078e0208 */
[----:B------:R-:W4:Y:S04]  /*0380*/  LDG.E.64.CONSTANT R10, desc[UR8][R10.64+0x18] ;  /* 0x000018080a0a7981 */ /* 0x000f28000c1e9b00 */
[----:B------:R-:W4:Y:S04]  /*0390*/  LDG.E.64.CONSTANT R24, desc[UR8][R14.64+0x8] ;  /* 0x000008080e187981 */ /* 0x000f28000c1e9b00 */
[----:B------:R-:W4:Y:S01]  /*03a0*/  LDG.E.64.CONSTANT R28, desc[UR8][R14.64+0x18] ;  /* 0x000018080e1c7981 */ /* 0x000f22000c1e9b00 */
[----:B--2---:R-:W-:-:S03]  /*03b0*/  DMUL R20, R16, R20 ;  /* 0x0000001410147228 */ /* 0x004fc60000000000 */
[----:B------:R-:W2:Y:S01]  /*03c0*/  LDG.E.64.CONSTANT R16, desc[UR8][R14.64] ;  /* 0x000000080e107981 */ /* 0x000ea2000c1e9b00 */
[----:B---3--:R-:W-:-:S03]  /*03d0*/  DMUL R26, R26, R18 ;  /* 0x000000121a1a7228 */ /* 0x008fc60000000000 */
[----:B------:R-:W3:Y:S01]  /*03e0*/  LDG.E.64.CONSTANT R18, desc[UR8][R14.64+0x10] ;  /* 0x000010080e127981 */ /* 0x000ee2000c1e9b00 */
[----:B----4-:R-:W-:Y:S01]  /*03f0*/  DMUL R12, R12, R4 ;  /* 0x000000040c0c7228 */ /* 0x010fe20000000000 */
[----:B------:R-:W-:-:S06]  /*0400*/  IMAD.U32 R4, RZ, RZ, UR6 ;  /* 0x00000006ff047e24 */ /* 0x000fcc000f8e00ff */
[----:B------:R-:W0:Y:S01]  /*0410*/  LDC.64 R4, c[0x3][R4+-0x8] ;  /* 0x00fffe0004047b82 */ /* 0x000e220000000a00 */
[----:B------:R-:W-:Y:S02]  /*0420*/  DMUL R22, R10, R22 ;  /* 0x000000160a167228 */ /* 0x000fe40000000000 */
[----:B------:R-:W-:Y:S01]  /*0430*/  DMUL R26, R26, R24 ;  /* 0x000000181a1a7228 */ /* 0x000fe20000000000 */
[----:B0-----:R-:W-:-:S04]  /*0440*/  IMAD.SHL.U32 R3, R4, 0x4, RZ ;  /* 0x0000000404037824 */ /* 0x001fc800078e00ff */
[----:B------:R-:W-:-:S05]  /*0450*/  IMAD.WIDE R10, R3, 0x8, R8 ;  /* 0x00000008030a7825 */ /* 0x000fca00078e0208 */
[----:B------:R-:W4:Y:S01]  /*0460*/  LDG.E.64.CONSTANT R24, desc[UR8][R10.64] ;  /* 0x000000080a187981 */ /* 0x000f22000c1e9b00 */
[----:B------:R-:W-:Y:S01]  /*0470*/  SHF.L.U32 R5, R5, 0x2, RZ ;  /* 0x0000000205057819 */ /* 0x000fe200000006ff */
[----:B------:R-:W-:Y:S02]  /*0480*/  DMUL R28, R22, R28 ;  /* 0x0000001c161c7228 */ /* 0x000fe40000000000 */
[----:B------:R-:W4:Y:S02]  /*0490*/  LDG.E.64.CONSTANT R14, desc[UR8][R10.64+0x18] ;  /* 0x000018080a0e7981 */ /* 0x000f24000c1e9b00 */
[----:B------:R-:W-:-:S05]  /*04a0*/  IMAD.WIDE R4, R5, 0x8, R8 ;  /* 0x0000000805047825 */ /* 0x000fca00078e0208 */
[----:B------:R-:W4:Y:S01]  /*04b0*/  LDG.E.64.CONSTANT R22, desc[UR8][R4.64] ;  /* 0x0000000804167981 */ /* 0x000f22000c1e9b00 */
[----:B--2---:R-:W-:-:S03]  /*04c0*/  DMUL R16, R20, R16 ;  /* 0x0000001014107228 */ /* 0x004fc60000000000 */
[----:B------:R-:W2:Y:S01]  /*04d0*/  LDG.E.64.CONSTANT R20, desc[UR8][R10.64+0x8] ;  /* 0x000008080a147981 */ /* 0x000ea2000c1e9b00 */
[----:B---3--:R-:W-:-:S03]  /*04e0*/  DMUL R18, R12, R18 ;  /* 0x000000120c127228 */ /* 0x008fc60000000000 */
[----:B------:R-:W3:Y:S01]  /*04f0*/  LDG.E.64.CONSTANT R12, desc[UR8][R10.64+0x10] ;  /* 0x000010080a0c7981 */ /* 0x000ee2000c1e9b00 */
[----:B------:R-:W-:-:S03]  /*0500*/  IMAD.U32 R3, RZ, RZ, UR6 ;  /* 0x00000006ff037e24 */ /* 0x000fc6000f8e00ff */
[----:B------:R-:W3:Y:S01]  /*0510*/  LDG.E.64.CONSTANT R10, desc[UR8][R4.64+0x10] ;  /* 0x00001008040a7981 */ /* 0x000ee2000c1e9b00 */
[----:B----4-:R-:W-:-:S03]  /*0520*/  DMUL R16, R16, R24 ;  /* 0x0000001810107228 */ /* 0x010fc60000000000 */
[----:B------:R-:W4:Y:S01]  /*0530*/  LDG.E.64.CONSTANT R24, desc[UR8][R4.64+0x8] ;  /* 0x0000080804187981 */ /* 0x000f22000c1e9b00 */
[----:B------:R-:W-:-:S03]  /*0540*/  DMUL R14, R28, R14 ;  /* 0x0000000e1c0e7228 */ /* 0x000fc60000000000 */
[----:B------:R-:W4:Y:S01]  /*0550*/  LDG.E.64.CONSTANT R28, desc[UR8][R4.64+0x18] ;  /* 0x00001808041c7981 */ /* 0x000f22000c1e9b00 */
[----:B------:R-:W-:Y:S02]  /*0560*/  DMUL R22, R16, R22 ;  /* 0x0000001610167228 */ /* 0x000fe40000000000 */
[----:B--2---:R-:W-:Y:S01]  /*0570*/  DMUL R26, R26, R20 ;  /* 0x000000141a1a7228 */ /* 0x004fe20000000000 */
[----:B------:R-:W0:Y:S01]  /*0580*/  LDC.64 R20, c[0x3][R3] ;  /* 0x00c0000003147b82 */ /* 0x000e220000000a00 */
[----:B---3--:R-:W-:Y:S01]  /*0590*/  DMUL R12, R18, R12 ;  /* 0x0000000c120c7228 */ /* 0x008fe20000000000 */
[----:B0-----:R-:W-:-:S04]  /*05a0*/  IMAD.SHL.U32 R19, R20, 0x4, RZ ;  /* 0x0000000414137824 */ /* 0x001fc800078e00ff */
[----:B------:R-:W-:-:S05]  /*05b0*/  IMAD.WIDE R18, R19, 0x8, R8 ;  /* 0x0000000813127825 */ /* 0x000fca00078e0208 */
[----:B------:R-:W2:Y:S01]  /*05c0*/  LDG.E.64.CONSTANT R16, desc[UR8][R18.64] ;  /* 0x0000000812107981 */ /* 0x000ea2000c1e9b00 */
[----:B----4-:R-:W-:Y:S01]  /*05d0*/  DMUL R26, R26, R24 ;  /* 0x000000181a1a7228 */ /* 0x010fe20000000000 */
[----:B------:R-:W-:Y:S02]  /*05e0*/  SHF.L.U32 R21, R21, 0x2, RZ ;  /* 0x0000000215157819 */ /* 0x000fe400000006ff */
[----:B------:R-:W3:Y:S01]  /*05f0*/  LDG.E.64.CONSTANT R24, desc[UR8][R18.64+0x8] ;  /* 0x0000080812187981 */ /* 0x000ee2000c1e9b00 */
[----:B------:R-:W-:-:S03]  /*0600*/  DMUL R10, R12, R10 ;  /* 0x0000000a0c0a7228 */ /* 0x000fc60000000000 */
[----:B------:R-:W4:Y:S01]  /*0610*/  LDG.E.64.CONSTANT R12, desc[UR8][R18.64+0x10] ;  /* 0x00001008120c7981 */ /* 0x000f22000c1e9b00 */
[----:B------:R-:W-:-:S03]  /*0620*/  IMAD.WIDE R20, R21, 0x8, R8 ;  /* 0x0000000815147825 */ /* 0x000fc600078e0208 */
[----:B------:R-:W4:Y:S01]  /*0630*/  LDG.E.64.CONSTANT R4, desc[UR8][R18.64+0x18] ;  /* 0x0000180812047981 */ /* 0x000f22000c1e9b00 */
[----:B------:R-:W-:-:S03]  /*0640*/  DMUL R14, R14, R28 ;  /* 0x0000001c0e0e7228 */ /* 0x000fc60000000000 */
[----:B------:R-:W4:Y:S01]  /*0650*/  LDG.E.64.CONSTANT R18, desc[UR8][R20.64+0x18] ;  /* 0x0000180814127981 */ /* 0x000f22000c1e9b00 */
[----:B--2---:R-:W-:-:S03]  /*0660*/  DMUL R28, R22, R16 ;  /* 0x00000010161c7228 */ /* 0x004fc60000000000 */
[----:B------:R-:W2:Y:S04]  /*0670*/  LDG.E.64.CONSTANT R22, desc[UR8][R20.64] ;  /* 0x0000000814167981 */ /* 0x000ea8000c1e9b00 */
[----:B------:R-:W2:Y:S01]  /*0680*/  LDG.E.64.CONSTANT R16, desc[UR8][R20.64+0x8] ;  /* 0x0000080814107981 */ /* 0x000ea2000c1e9b00 */
[----:B---3--:R-:W-:Y:S01]  /*0690*/  DMUL R24, R26, R24 ;  /* 0x000000181a187228 */ /* 0x008fe20000000000 */
[----:B------:R-:W0:Y:S01]  /*06a0*/  LDC.64 R26, c[0x3][R3+0x8] ;  /* 0x00c00200031a7b82 */ /* 0x000e220000000a00 */
[----:B----4-:R-:W-:Y:S02]  /*06b0*/  DMUL R10, R10, R12 ;  /* 0x0000000c0a0a7228 */ /* 0x010fe40000000000 */
[----:B------:R-:W-:Y:S01]  /*06c0*/  DMUL R14, R14, R4 ;  /* 0x000000040e0e7228 */ /* 0x000fe20000000000 */
[----:B------:R-:W3:Y:S01]  /*06d0*/  LDG.E.64.CONSTANT R4, desc[UR8][R20.64+0x10] ;  /* 0x0000100814047981 */ /* 0x000ee2000c1e9b00 */
[----:B0-----:R-:W-:-:S04]  /*06e0*/  IMAD.SHL.U32 R13, R26, 0x4, RZ ;  /* 0x000000041a0d7824 */ /* 0x001fc800078e00ff */
[----:B------:R-:W-:Y:S01]  /*06f0*/  IMAD.WIDE R12, R13, 0x8, R8 ;  /* 0x000000080d0c7825 */ /* 0x000fe200078e0208 */
[----:B--2---:R-:W-:Y:S02]  /*0700*/  DMUL R28, R28, R22 ;  /* 0x000000161c1c7228 */ /* 0x004fe40000000000 */
[----:B------:R-:W-:Y:S02]  /*0710*/  DMUL R24, R24, R16 ;  /* 0x0000001018187228 */ /* 0x000fe40000000000 */
[----:B------:R-:W2:Y:S04]  /*0720*/  LDG.E.64.CONSTANT R22, desc[UR8][R12.64] ;  /* 0x000000080c167981 */ /* 0x000ea8000c1e9b00 */
[----:B------:R-:W4:Y:S01]  /*0730*/  LDG.E.64.CONSTANT R16, desc[UR8][R12.64+0x8] ;  /* 0x000008080c107981 */ /* 0x000f22000c1e9b00 */
[----:B------:R-:W-:Y:S01]  /*0740*/  IMAD.SHL.U32 R27, R27, 0x4, RZ ;  /* 0x000000041b1b7824 */ /* 0x000fe200078e00ff */
[----:B------:R-:W-:-:S02]  /*0750*/  DMUL R18, R14, R18 ;  /* 0x000000120e127228 */ /* 0x000fc40000000000 */
[----:B------:R-:W4:Y:S01]  /*0760*/  LDG.E.64.CONSTANT R20, desc[UR8][R12.64+0x18] ;  /* 0x000018080c147981 */ /* 0x000f22000c1e9b00 */
[----:B------:R-:W-:-:S05]  /*0770*/  IMAD.WIDE R14, R27, 0x8, R8 ;  /* 0x000000081b0e7825 */ /* 0x000fca00078e0208 */
[----:B------:R-:W4:Y:S01]  /*0780*/  LDG.E.64.CONSTANT R26, desc[UR8][R14.64+0x8] ;  /* 0x000008080e1a7981 */ /* 0x000f22000c1e9b00 */
[----:B---3--:R-:W-:-:S03]  /*0790*/  DMUL R4, R10, R4 ;  /* 0x000000040a047228 */ /* 0x008fc60000000000 */
[----:B------:R-:W3:Y:S04]  /*07a0*/  LDG.E.64.CONSTANT R10, desc[UR8][R12.64+0x10] ;  /* 0x000010080c0a7981 */ /* 0x000ee8000c1e9b00 */
[----:B------:R-:W3:Y:S01]  /*07b0*/  LDG.E.64.CONSTANT R12, desc[UR8][R14.64] ;  /* 0x000000080e0c7981 */ /* 0x000ee2000c1e9b00 */
[----:B--2---:R-:W-:Y:S02]  /*07c0*/  DMUL R22, R28, R22 ;  /* 0x000000161c167228 */ /* 0x004fe40000000000 */
[----:B----4-:R-:W-:Y:S01]  /*07d0*/  DMUL R28, R24, R16 ;  /* 0x00000010181c7228 */ /* 0x010fe20000000000 */
[----:B------:R-:W2:Y:S04]  /*07e0*/  LDG.E.64.CONSTANT R16, desc[UR8][R14.64+0x10] ;  /* 0x000010080e107981 */ /* 0x000ea8000c1e9b00 */
[----:B------:R-:W4:Y:S01]  /*07f0*/  LDG.E.64.CONSTANT R24, desc[UR8][R14.64+0x18] ;  /* 0x000018080e187981 */ /* 0x000f22000c1e9b00 */
[----:B------:R-:W-:-:S04]  /*0800*/  UIADD3 UR7, UPT, UPT, UR7, 0x8, URZ ;  /* 0x0000000807077890 */ /* 0x000fc8000fffe0ff */
[----:B------:R-:W-:Y:S01]  /*0810*/  UISETP.NE.AND UP1, UPT, UR7, URZ, UPT ;  /* 0x000000ff0700728c */ /* 0x000fe2000bf25270 */
[----:B---3--:R-:W-:Y:S02]  /*0820*/  DMUL R4, R4, R10 ;  /* 0x0000000a04047228 */ /* 0x008fe40000000000 */
[----:B------:R-:W-:Y:S02]  /*0830*/  DMUL R10, R18, R20 ;  /* 0x00000014120a7228 */ /* 0x000fe40000000000 */
[----:B------:R-:W-:Y:S02]  /*0840*/  DMUL R18, R28, R26 ;  /* 0x0000001a1c127228 */ /* 0x000fe40000000000 */
[----:B------:R-:W-:Y:S01]  /*0850*/  DMUL R20, R22, R12 ;  /* 0x0000000c16147228 */ /* 0x000fe20000000000 */
[----:B------:R-:W-:Y:S01]  /*0860*/  UIADD3 UR6, UPT, UPT, UR6, 0x20, URZ ;  /* 0x0000002006067890 */ /* 0x000fe2000fffe0ff */
[----:B--2---:R-:W-:Y:S02]  /*0870*/  DMUL R4, R4, R16 ;  /* 0x0000001004047228 */ /* 0x004fe40000000000 */
[----:B----4-:R-:W-:Y:S01]  /*0880*/  DMUL R22, R10, R24 ;  /* 0x000000180a167228 */ /* 0x010fe20000000000 */
[----:B------:R-:W-:Y:S10]  /*0890*/  BRA.U UP1, `(.L_x_2) ;  /* 0xfffffff901947547 */ /* 0x000ff4000b83ffff */
.L_x_1:
[----:B------:R-:W-:Y:S05]  /*08a0*/  BRA.U !UP0, `(.L_x_0) ;  /* 0x0000000508707547 */ /* 0x000fea000b800000 */
[----:B------:R-:W-:Y:S02]  /*08b0*/  UISETP.GE.U32.AND UP0, UPT, UR5, 0x4, UPT ;  /* 0x000000040500788c */ /* 0x000fe4000bf06070 */
[----:B------:R-:W-:-:S04]  /*08c0*/  ULOP3.LUT UR6, UR4, 0x3, URZ, 0xc0, !UPT ;  /* 0x0000000304067892 */ /* 0x000fc8000f8ec0ff */
[----:B------:R-:W-:-:S03]  /*08d0*/  UISETP.NE.AND UP1, UPT, UR6, URZ, UPT ;  /* 0x000000ff0600728c */ /* 0x000fc6000bf25270 */
[----:B------:R-:W-:Y:S08]  /*08e0*/  BRA.U !UP0, `(.L_x_3) ;  /* 0x0000000108b47547 */ /* 0x000ff0000b800000 */
[----:B------:R-:W-:-:S05]  /*08f0*/  MOV R3, 0x20 ;  /* 0x0000002000037802 */ /* 0x000fca0000000f00 */
[----:B------:R-:W-:-:S04]  /*0900*/  IMAD R24, R2, 0x4, R3 ;  /* 0x0000000402187824 */ /* 0x000fc800078e0203 */
[----:B------:R0:W1:Y:S08]  /*0910*/  LDC.64 R10, c[0x3][R24] ;  /* 0x00c00000180a7b82 */ /* 0x0000700000000a00 */
[----:B0-----:R-:W0:Y:S01]  /*0920*/  LDC.64 R24, c[0x3][R24+0x8] ;  /* 0x00c0020018187b82 */ /* 0x001e220000000a00 */
[----:B-1----:R-:W-:-:S04]  /*0930*/  IMAD.SHL.U32 R29, R10, 0x4, RZ ;  /* 0x000000040a1d7824 */ /* 0x002fc800078e00ff */
[----:B------:R-:W-:-:S05]  /*0940*/  IMAD.WIDE R28, R29, 0x8, R8 ;  /* 0x000000081d1c7825 */ /* 0x000fca00078e0208 */
[----:B------:R-:W2:Y:S04]  /*0950*/  LDG.E.64.CONSTANT R16, desc[UR8][R28.64] ;  /* 0x000000081c107981 */ /* 0x000ea8000c1e9b00 */
[----:B------:R-:W3:Y:S01]  /*0960*/  LDG.E.64.CONSTANT R26, desc[UR8][R28.64+0x8] ;  /* 0x000008081c1a7981 */ /* 0x000ee2000c1e9b00 */
[----:B------:R-:W-:-:S03]  /*0970*/  SHF.L.U32 R13, R11, 0x2, RZ ;  /* 0x000000020b0d7819 */ /* 0x000fc600000006ff */
[----:B------:R-:W4:Y:S02]  /*0980*/  LDG.E.64.CONSTANT R10, desc[UR8][R28.64+0x18] ;  /* 0x000018081c0a7981 */ /* 0x000f24000c1e9b00 */
[----:B------:R-:W-:Y:S02]  /*0990*/  IMAD.WIDE R12, R13, 0x8, R8 ;  /* 0x000000080d0c7825 */ /* 0x000fe400078e0208 */
[----:B------:R1:W4:Y:S01]  /*09a0*/  LDG.E.64.CONSTANT R14, desc[UR8][R28.64+0x10] ;  /* 0x000010081c0e7981 */ /* 0x000322000c1e9b00 */
[----:B--2---:R-:W-:-:S03]  /*09b0*/  DMUL R20, R20, R16 ;  /* 0x0000001014147228 */ /* 0x004fc60000000000 */
[----:B------:R-:W2:Y:S01]  /*09c0*/  LDG.E.64.CONSTANT R16, desc[UR8][R12.64] ;  /* 0x000000080c107981 */ /* 0x000ea2000c1e9b00 */
[----:B---3--:R-:W-:-:S03]  /*09d0*/  DMUL R26, R18, R26 ;  /* 0x0000001a121a7228 */ /* 0x008fc60000000000 */
[----:B------:R-:W3:Y:S01]  /*09e0*/  LDG.E.64.CONSTANT R18, desc[UR8][R12.64+0x8] ;  /* 0x000008080c127981 */ /* 0x000ee2000c1e9b00 */
[----:B0-----:R-:W-:Y:S01]  /*09f0*/  IMAD.SHL.U32 R3, R24, 0x4, RZ ;  /* 0x0000000418037824 */ /* 0x001fe200078e00ff */
[----:B----4-:R-:W-:Y:S02]  /*0a00*/  DMUL R10, R22, R10 ;  /* 0x0000000a160a7228 */ /* 0x010fe40000000000 */
[----:B------:R-:W4:Y:S01]  /*0a10*/  LDG.E.64.CONSTANT R22, desc[UR8][R12.64+0x18] ;  /* 0x000018080c167981 */ /* 0x000f22000c1e9b00 */
[----:B-1----:R-:W-:Y:S01]  /*0a20*/  IMAD.WIDE R28, R3, 0x8, R8 ;  /* 0x00000008031c7825 */ /* 0x002fe200078e0208 */
[----:B------:R-:W-:Y:S02]  /*0a30*/  DMUL R14, R4, R14 ;  /* 0x0000000e040e7228 */ /* 0x000fe40000000000 */
[----:B------:R-:W4:Y:S01]  /*0a40*/  LDG.E.64.CONSTANT R4, desc[UR8][R12.64+0x10] ;  /* 0x000010080c047981 */ /* 0x000f22000c1e9b00 */
[----:B------:R-:W-:-:S03]  /*0a50*/  IMAD.SHL.U32 R25, R25, 0x4, RZ ;  /* 0x0000000419197824 */ /* 0x000fc600078e00ff */
[----:B------:R-:W4:Y:S01]  /*0a60*/  LDG.E.64.CONSTANT R12, desc[UR8][R28.64+0x18] ;  /* 0x000018081c0c7981 */ /* 0x000f22000c1e9b00 */
[----:B--2---:R-:W-:-:S03]  /*0a70*/  DMUL R16, R20, R16 ;  /* 0x0000001014107228 */ /* 0x004fc60000000000 */
[----:B------:R-:W2:Y:S01]  /*0a80*/  LDG.E.64.CONSTANT R20, desc[UR8][R28.64+0x8] ;  /* 0x000008081c147981 */ /* 0x000ea2000c1e9b00 */
[----:B---3--:R-:W-:-:S03]  /*0a90*/  DMUL R26, R26, R18 ;  /* 0x000000121a1a7228 */ /* 0x008fc60000000000 */
[----:B------:R-:W3:Y:S01]  /*0aa0*/  LDG.E.64.CONSTANT R18, desc[UR8][R28.64] ;  /* 0x000000081c127981 */ /* 0x000ee2000c1e9b00 */
[----:B----4-:R-:W-:-:S03]  /*0ab0*/  DMUL R22, R10, R22 ;  /* 0x000000160a167228 */ /* 0x010fc60000000000 */
[----:B------:R2:W4:Y:S01]  /*0ac0*/  LDG.E.64.CONSTANT R10, desc[UR8][R28.64+0x10] ;  /* 0x000010081c0a7981 */ /* 0x000522000c1e9b00 */
[----:B------:R-:W-:Y:S01]  /*0ad0*/  DMUL R4, R14, R4 ;  /* 0x000000040e047228 */ /* 0x000fe20000000000 */
[----:B------:R-:W-:-:S05]  /*0ae0*/  IMAD.WIDE R14, R25, 0x8, R8 ;  /* 0x00000008190e7825 */ /* 0x000fca00078e0208 */
[----:B------:R-:W4:Y:S01]  /*0af0*/  LDG.E.64.CONSTANT R24, desc[UR8][R14.64+0x10] ;  /* 0x000010080e187981 */ /* 0x000f22000c1e9b00 */
[----:B--2---:R-:W-:-:S03]  /*0b00*/  DMUL R28, R26, R20 ;  /* 0x000000141a1c7228 */ /* 0x004fc60000000000 */
[----:B------:R-:W2:Y:S01]  /*0b10*/  LDG.E.64.CONSTANT R20, desc[UR8][R14.64] ;  /* 0x000000080e147981 */ /* 0x000ea2000c1e9b00 */
[----:B---3--:R-:W-:-:S03]  /*0b20*/  DMUL R16, R16, R18 ;  /* 0x0000001210107228 */ /* 0x008fc60000000000 */
[----:B------:R-:W3:Y:S04]  /*0b30*/  LDG.E.64.CONSTANT R18, desc[UR8][R14.64+0x8] ;  /* 0x000008080e127981 */ /* 0x000ee8000c1e9b00 */
[----:B------:R-:W3:Y:S01]  /*0b40*/  LDG.E.64.CONSTANT R26, desc[UR8][R14.64+0x18] ;  /* 0x000018080e1a7981 */ /* 0x000ee2000c1e9b00 */
[----:B----4-:R-:W-:Y:S02]  /*0b50*/  DMUL R4, R4, R10 ;  /* 0x0000000a04047228 */ /* 0x010fe40000000000 */
[----:B------:R-:W-:Y:S01]  /*0b60*/  DMUL R22, R22, R12 ;  /* 0x0000000c16167228 */ /* 0x000fe20000000000 */
[----:B------:R-:W-:-:S05]  /*0b70*/  IADD3 R2, PT, PT, R2, 0x4, RZ ;  /* 0x0000000402027810 */ /* 0x000fca0007ffe0ff */
[----:B------:R-:W-:Y:S02]  /*0b80*/  DMUL R4, R4, R24 ;  /* 0x0000001804047228 */ /* 0x000fe40000000000 */
[----:B--2---:R-:W-:Y:S02]  /*0b90*/  DMUL R20, R16, R20 ;  /* 0x0000001410147228 */ /* 0x004fe40000000000 */
[----:B---3--:R-:W-:Y:S02]  /*0ba0*/  DMUL R18, R28, R18 ;  /* 0x000000121c127228 */ /* 0x008fe40000000000 */
[----:B------:R-:W-:-:S11]  /*0bb0*/  DMUL R22, R22, R26 ;  /* 0x0000001a16167228 */ /* 0x000fd60000000000 */
.L_x_3:
[----:B------:R-:W-:Y:S05]  /*0bc0*/  BRA.U !UP1, `(.L_x_0) ;  /* 0x0000000109a87547 */ /* 0x000fea000b800000 */
[----:B------:R-:W-:Y:S02]  /*0bd0*/  UISETP.NE.AND UP0, UPT, UR6, 0x1, UPT ;  /* 0x000000010600788c */ /* 0x000fe4000bf05270 */
[----:B------:R-:W-:-:S04]  /*0be0*/  ULOP3.LUT UR4, UR4, 0x1, URZ, 0xc0, !UPT ;  /* 0x0000000104047892 */ /* 0x000fc8000f8ec0ff */
[----:B------:R-:W-:-:S03]  /*0bf0*/  UISETP.NE.U32.AND UP1, UPT, UR4, 0x1, UPT ;  /* 0x000000010400788c */ /* 0x000fc6000bf25070 */
[----:B------:R-:W-:Y:S08]  /*0c00*/  BRA.U !UP0, `(.L_x_4) ;  /* 0x0000000108607547 */ /* 0x000ff0000b800000 */
[----:B------:R-:W-:-:S04]  /*0c10*/  IMAD.MOV.U32 R3, RZ, RZ, 0x20 ;  /* 0x00000020ff037424 */ /* 0x000fc800078e00ff */
[----:B------:R-:W-:-:S04]  /*0c20*/  IMAD R3, R2, 0x4, R3 ;  /* 0x0000000402037824 */ /* 0x000fc800078e0203 */
[----:B------:R-:W0:Y:S02]  /*0c30*/  LDC.64 R14, c[0x3][R3] ;  /* 0x00c00000030e7b82 */ /* 0x000e240000000a00 */
[----:B0-----:R-:W-:-:S05]  /*0c40*/  SHF.L.U32 R29, R14, 0x2, RZ ;  /* 0x000000020e1d7819 */ /* 0x001fca00000006ff */
[----:B------:R-:W-:-:S05]  /*0c50*/  IMAD.WIDE R28, R29, 0x8, R8 ;  /* 0x000000081d1c7825 */ /* 0x000fca00078e0208 */
[----:B------:R-:W2:Y:S04]  /*0c60*/  LDG.E.64.CONSTANT R12, desc[UR8][R28.64] ;  /* 0x000000081c0c7981 */ /* 0x000ea8000c1e9b00 */
[----:B------:R-:W3:Y:S01]  /*0c70*/  LDG.E.64.CONSTANT R10, desc[UR8][R28.64+0x8] ;  /* 0x000008081c0a7981 */ /* 0x000ee2000c1e9b00 */
[----:B------:R-:W-:-:S03]  /*0c80*/  IMAD.SHL.U32 R15, R15, 0x4, RZ ;  /* 0x000000040f0f7824 */ /* 0x000fc600078e00ff */
[----:B------:R-:W4:Y:S01]  /*0c90*/  LDG.E.64.CONSTANT R24, desc[UR8][R28.64+0x10] ;  /* 0x000010081c187981 */ /* 0x000f22000c1e9b00 */
[----:B------:R-:W-:-:S03]  /*0ca0*/  IMAD.WIDE R26, R15, 0x8, R8 ;  /* 0x000000080f1a7825 */ /* 0x000fc600078e0208 */
[----:B------:R-:W4:Y:S04]  /*0cb0*/  LDG.E.64.CONSTANT R16, desc[UR8][R28.64+0x18] ;  /* 0x000018081c107981 */ /* 0x000f28000c1e9b00 */
[----:B------:R-:W4:Y:S04]  /*0cc0*/  LDG.E.64.CONSTANT R14, desc[UR8][R26.64] ;  /* 0x000000081a0e7981 */ /* 0x000f28000c1e9b00 */
[----:B------:R-:W4:Y:S01]  /*0cd0*/  LDG.E.64.CONSTANT R28, desc[UR8][R26.64+0x18] ;  /* 0x000018081a1c7981 */ /* 0x000f22000c1e9b00 */
[----:B--2---:R-:W-:-:S03]  /*0ce0*/  DMUL R20, R20, R12 ;  /* 0x0000000c14147228 */ /* 0x004fc60000000000 */
[----:B------:R-:W2:Y:S01]  /*0cf0*/  LDG.E.64.CONSTANT R12, desc[UR8][R26.64+0x8] ;  /* 0x000008081a0c7981 */ /* 0x000ea2000c1e9b00 */
[----:B---3--:R-:W-:-:S03]  /*0d00*/  DMUL R18, R18, R10 ;  /* 0x0000000a12127228 */ /* 0x008fc60000000000 */
[----:B------:R-:W3:Y:S01]  /*0d10*/  LDG.E.64.CONSTANT R10, desc[UR8][R26.64+0x10] ;  /* 0x000010081a0a7981 */ /* 0x000ee2000c1e9b00 */
[----:B----4-:R-:W-:Y:S02]  /*0d20*/  DMUL R4, R4, R24 ;  /* 0x0000001804047228 */ /* 0x010fe40000000000 */
[----:B------:R-:W-:Y:S01]  /*0d30*/  DMUL R16, R22, R16 ;  /* 0x0000001016107228 */ /* 0x000fe20000000000 */
[----:B------:R-:W-:Y:S01]  /*0d40*/  VIADD R2, R2, 0x2 ;  /* 0x0000000202027836 */ /* 0x000fe20000000000 */
[----:B------:R-:W-:-:S06]  /*0d50*/  DMUL R20, R20, R14 ;  /* 0x0000000e14147228 */ /* 0x000fcc0000000000 */
[----:B------:R-:W-:Y:S02]  /*0d60*/  DMUL R22, R16, R28 ;  /* 0x0000001c10167228 */ /* 0x000fe40000000000 */
[----:B--2---:R-:W-:Y:S02]  /*0d70*/  DMUL R18, R18, R12 ;  /* 0x0000000c12127228 */ /* 0x004fe40000000000 */
[----:B---3--:R-:W-:-:S11]  /*0d80*/  DMUL R4, R4, R10 ;  /* 0x0000000a04047228 */ /* 0x008fd60000000000 */
.L_x_4:
[----:B------:R-:W-:Y:S05]  /*0d90*/  BRA.U UP1, `(.L_x_0) ;  /* 0x0000000101347547 */ /* 0x000fea000b800000 */
[----:B------:R-:W-:-:S05]  /*0da0*/  MOV R3, 0x20 ;  /* 0x0000002000037802 */ /* 0x000fca0000000f00 */
[----:B------:R-:W-:-:S06]  /*0db0*/  IMAD R16, R2, 0x4, R3 ;  /* 0x0000000402107824 */ /* 0x000fcc00078e0203 */
[----:B------:R-:W0:Y:S02]  /*0dc0*/  LDC R16, c[0x3][R16] ;  /* 0x00c0000010107b82 */ /* 0x000e240000000800 */
[----:B0-----:R-:W-:-:S05]  /*0dd0*/  SHF.L.U32 R3, R16, 0x2, RZ ;  /* 0x0000000210037819 */ /* 0x001fca00000006ff */
[----:B------:R-:W-:-:S05]  /*0de0*/  IMAD.WIDE R8, R3, 0x8, R8 ;  /* 0x0000000803087825 */ /* 0x000fca00078e0208 */
[----:B------:R-:W2:Y:S04]  /*0df0*/  LDG.E.64.CONSTANT R2, desc[UR8][R8.64] ;  /* 0x0000000808027981 */ /* 0x000ea8000c1e9b00 */
[----:B------:R-:W3:Y:S04]  /*0e00*/  LDG.E.64.CONSTANT R10, desc[UR8][R8.64+0x8] ;  /* 0x00000808080a7981 */ /* 0x000ee8000c1e9b00 */
[----:B------:R-:W4:Y:S04]  /*0e10*/  LDG.E.64.CONSTANT R12, desc[UR8][R8.64+0x10] ;  /* 0x00001008080c7981 */ /* 0x000f28000c1e9b00 */
[----:B------:R-:W4:Y:S01]  /*0e20*/  LDG.E.64.CONSTANT R14, desc[UR8][R8.64+0x18] ;  /* 0x00001808080e7981 */ /* 0x000f22000c1e9b00 */
[----:B--2---:R-:W-:-:S02]  /*0e30*/  DMUL R20, R20, R2 ;  /* 0x0000000214147228 */ /* 0x004fc40000000000 */
[----:B---3--:R-:W-:Y:S02]  /*0e40*/  DMUL R18, R18, R10 ;  /* 0x0000000a12127228 */ /* 0x008fe40000000000 */
[----:B----4-:R-:W-:Y:S02]  /*0e50*/  DMUL R4, R4, R12 ;  /* 0x0000000c04047228 */ /* 0x010fe40000000000 */
[----:B------:R-:W-:-:S11]  /*0e60*/  DMUL R22, R22, R14 ;  /* 0x0000000e16167228 */ /* 0x000fd60000000000 */
.L_x_0:
[----:B------:R-:W-:Y:S01]  /*0e70*/  DSETP.MAX.AND P2, P3, R22, R4, PT ;  /* 0x000000041600722a */ /* 0x000fe20003b4f000 */
[----:B------:R-:W-:Y:S01]  /*0e80*/  IMAD.MOV.U32 R9, RZ, RZ, R20 ;  /* 0x000000ffff097224 */ /* 0x000fe200078e0014 */
[----:B------:R-:W-:Y:S01]  /*0e90*/  DSETP.MAX.AND P0, P1, R18, R20, PT ;  /* 0x000000141200722a */ /* 0x000fe2000390f000 */
[----:B------:R-:W-:Y:S01]  /*0ea0*/  MOV R2, R18 ;  /* 0x0000001200027202 */ /* 0x000fe20000000f00 */
[----:B------:R-:W-:Y:S01]  /*0eb0*/  IMAD.MOV.U32 R3, RZ, RZ, R19 ;  /* 0x000000ffff037224 */ /* 0x000fe200078e0013 */
[----:B------:R-:W-:Y:S01]  /*0ec0*/  MOV R12, R5 ;  /* 0x00000005000c7202 */ /* 0x000fe20000000f00 */
[----:B------:R-:W-:Y:S01]  /*0ed0*/  IMAD.MOV.U32 R8, RZ, RZ, R22 ;  /* 0x000000ffff087224 */ /* 0x000fe200078e0016 */
[----:B------:R-:W-:Y:S01]  /*0ee0*/  MOV R10, R21 ;  /* 0x00000015000a7202 */ /* 0x000fe20000000f00 */
[----:B------:R-:W-:Y:S01]  /*0ef0*/  BSSY.RECONVERGENT B0, `(.L_x_5) ;  /* 0x000007a000007945 */ /* 0x000fe20003800200 */
[----:B------:R-:W-:Y:S01]  /*0f00*/  SEL R2, R2, R9, P0 ;  /* 0x0000000902027207 */ /* 0x000fe20000000000 */
[----:B------:R-:W-:Y:S01]  /*0f10*/  IMAD.MOV.U32 R9, RZ, RZ, R23 ;  /* 0x000000ffff097224 */ /* 0x000fe200078e0017 */
[----:B------:R-:W-:-:S04]  /*0f20*/  FSEL R3, R3, R10, P0 ;  /* 0x0000000a03037208 */ /* 0x000fc80000000000 */
[----:B------:R-:W-:Y:S02]  /*0f30*/  FSEL R11, R9, R12, P2 ;  /* 0x0000000c090b7208 */ /* 0x000fe40001000000 */
[----:B------:R-:W-:Y:S02]  /*0f40*/  MOV R9, R4 ;  /* 0x0000000400097202 */ /* 0x000fe40000000f00 */
[----:B------:R-:W-:Y:S02]  /*0f50*/  @P3 LOP3.LUT R11, R12, 0x80000, RZ, 0xfc, !PT ;  /* 0x000800000c0b3812 */ /* 0x000fe400078efcff */
[----:B------:R-:W-:Y:S02]  /*0f60*/  SEL R8, R8, R9, P2 ;  /* 0x0000000908087207 */ /* 0x000fe40001000000 */
[----:B------:R-:W-:Y:S01]  /*0f70*/  @P1 LOP3.LUT R3, R10, 0x80000, RZ, 0xfc, !PT ;  /* 0x000800000a031812 */ /* 0x000fe200078efcff */
[----:B------:R-:W-:-:S03]  /*0f80*/  IMAD.MOV.U32 R9, RZ, RZ, R11 ;  /* 0x000000ffff097224 */ /* 0x000fc600078e000b */
[----:B------:R-:W-:Y:S01]  /*0f90*/  MOV R10, R3 ;  /* 0x00000003000a7202 */ /* 0x000fe20000000f00 */
[----:B------:R-:W-:Y:S02]  /*0fa0*/  IMAD.MOV.U32 R11, RZ, RZ, R9 ;  /* 0x000000ffff0b7224 */ /* 0x000fe400078e0009 */
[----:B------:R-:W-:-:S06]  /*0fb0*/  DSETP.MAX.AND P0, P1, R2, R8, PT ;  /* 0x000000080200722a */ /* 0x000fcc000390f000 */
[----:B------:R-:W-:Y:S02]  /*0fc0*/  FSEL R13, R10, R11, P0 ;  /* 0x0000000b0a0d7208 */ /* 0x000fe40000000000 */
[----:B------:R-:W-:-:S06]  /*0fd0*/  SEL R2, R2, R8, P0 ;  /* 0x0000000802027207 */ /* 0x000fcc0000000000 */
[----:B------:R-:W-:-:S04]  /*0fe0*/  @P1 LOP3.LUT R13, R11, 0x80000, RZ, 0xfc, !PT ;  /* 0x000800000b0d1812 */ /* 0x000fc800078efcff */
[----:B------:R-:W-:-:S06]  /*0ff0*/  MOV R3, R13 ;  /* 0x0000000d00037202 */ /* 0x000fcc0000000f00 */
[----:B------:R-:W-:-:S14]  /*1000*/  DSETP.GT.AND P0, PT, R2, RZ, PT ;  /* 0x000000ff0200722a */ /* 0x000fdc0003f04000 */
[----:B------:R-:W-:Y:S05]  /*1010*/  @!P0 BRA `(.L_x_6) ;  /* 0x00000004009c8947 */ /* 0x000fea0003800000 */
[----:B------:R-:W-:Y:S01]  /*1020*/  ISETP.GT.AND P0, PT, R3, 0xfffff, PT ;  /* 0x000fffff0300780c */ /* 0x000fe20003f04270 */
[--C-:B------:R-:W-:Y:S01]  /*1030*/  IMAD.MOV.U32 R8, RZ, RZ, R2.reuse ;  /* 0x000000ffff087224 */ /* 0x100fe200078e0002 */
[----:B------:R-:W-:Y:S01]  /*1040*/  MOV R9, R3 ;  /* 0x0000000300097202 */ /* 0x000fe20000000f00 */
[----:B------:R-:W-:Y:S01]  /*1050*/  IMAD.MOV.U32 R16, RZ, RZ, R3 ;  /* 0x000000ffff107224 */ /* 0x000fe200078e0003 */
[----:B------:R-:W-:Y:S01]  /*1060*/  BSSY.RECONVERGENT B1, `(.L_x_7) ;  /* 0x000004e000017945 */ /* 0x000fe20003800200 */
[----:B------:R-:W-:Y:S01]  /*1070*/  MOV R17, 0xfffffc01 ;  /* 0xfffffc0100117802 */ /* 0x000fe20000000f00 */
[----:B------:R-:W-:-:S07]  /*1080*/  IMAD.MOV.U32 R14, RZ, RZ, R2 ;  /* 0x000000ffff0e7224 */ /* 0x000fce00078e0002 */
[----:B------:R-:W-:Y:S01]  /*1090*/  @!P0 DMUL R8, R2, 1.80143985094819840000e+16 ;  /* 0x4350000002088828 */ /* 0x000fe20000000000 */
[----:B------:R-:W-:-:S09]  /*10a0*/  @!P0 MOV R17, 0xfffffbcb ;  /* 0xfffffbcb00118802 */ /* 0x000fd20000000f00 */
[----:B------:R-:W-:Y:S01]  /*10b0*/  @!P0 MOV R16, R9 ;  /* 0x0000000900108202 */ /* 0x000fe20000000f00 */
[----:B------:R-:W-:-:S04]  /*10c0*/  @!P0 IMAD.MOV.U32 R14, RZ, RZ, R8 ;  /* 0x000000ffff0e8224 */ /* 0x000fc800078e0008 */
[----:B------:R-:W-:-:S05]  /*10d0*/  VIADD R10, R16, 0xffffffff ;  /* 0xffffffff100a7836 */ /* 0x000fca0000000000 */
[----:B------:R-:W-:-:S13]  /*10e0*/  ISETP.GT.U32.AND P1, PT, R10, 0x7feffffe, PT ;  /* 0x7feffffe0a00780c */ /* 0x000fda0003f24070 */
[----:B------:R-:W-:Y:S05]  /*10f0*/  @P1 BRA `(.L_x_8) ;  /* 0x0000000000f81947 */ /* 0x000fea0003800000 */
[C---:B------:R-:W-:Y:S01]  /*1100*/  LOP3.LUT R8, R16.reuse, 0xfffff, RZ, 0xc0, !PT ;  /* 0x000fffff10087812 */ /* 0x040fe200078ec0ff */
[----:B------:R-:W-:Y:S01]  /*1110*/  UMOV UR4, 0x3ae80f1e ;  /* 0x3ae80f1e00047882 */ /* 0x000fe20000000000 */
[----:B------:R-:W-:Y:S01]  /*1120*/  UMOV UR5, 0x3eb1380b ;  /* 0x3eb1380b00057882 */ /* 0x000fe20000000000 */
[----:B------:R-:W-:Y:S02]  /*1130*/  LEA.HI R17, R16, R17, RZ, 0xc ;  /* 0x0000001110117211 */ /* 0x000fe400078f60ff */
[----:B------:R-:W-:Y:S02]  /*1140*/  LOP3.LUT R15, R8, 0x3ff00000, RZ, 0xfc, !PT ;  /* 0x3ff00000080f7812 */ /* 0x000fe400078efcff */
[----:B------:R-:W-:Y:S02]  /*1150*/  MOV R8, RZ ;  /* 0x000000ff00087202 */ /* 0x000fe40000000f00 */
[----:B------:R-:W-:-:S13]  /*1160*/  ISETP.GE.U32.AND P0, PT, R15, 0x3ff6a09f, PT ;  /* 0x3ff6a09f0f00780c */ /* 0x000fda0003f06070 */
[----:B------:R-:W-:Y:S01]  /*1170*/  @P0 IADD3 R9, PT, PT, R15, -0x100000, RZ ;  /* 0xfff000000f090810 */ /* 0x000fe20007ffe0ff */
[----:B------:R-:W-:-:S04]  /*1180*/  @P0 VIADD R17, R17, 0x1 ;  /* 0x0000000111110836 */ /* 0x000fc80000000000 */
[----:B------:R-:W-:Y:S01]  /*1190*/  @P0 IMAD.MOV.U32 R15, RZ, RZ, R9 ;  /* 0x000000ffff0f0224 */ /* 0x000fe200078e0009 */
[----:B------:R-:W-:Y:S02]  /*11a0*/  LOP3.LUT R16, R17, 0x80000000, RZ, 0x3c, !PT ;  /* 0x8000000011107812 */ /* 0x000fe400078e3cff */
[----:B------:R-:W-:-:S03]  /*11b0*/  MOV R17, 0x43300000 ;  /* 0x4330000000117802 */ /* 0x000fc60000000f00 */
[C---:B------:R-:W-:Y:S02]  /*11c0*/  DADD R12, R14.reuse, 1 ;  /* 0x3ff000000e0c7429 */ /* 0x040fe40000000000 */
[----:B------:R-:W-:-:S04]  /*11d0*/  DADD R14, R14, -1 ;  /* 0xbff000000e0e7429 */ /* 0x000fc80000000000 */
[----:B------:R-:W0:Y:S02]  /*11e0*/  MUFU.RCP64H R9, R13 ;  /* 0x0000000d00097308 */ /* 0x000e240000001800 */
[----:B0-----:R-:W-:-:S08]  /*11f0*/  DFMA R10, -R12, R8, 1 ;  /* 0x3ff000000c0a742b */ /* 0x001fd00000000108 */
[----:B------:R-:W-:-:S08]  /*1200*/  DFMA R10, R10, R10, R10 ;  /* 0x0000000a0a0a722b */ /* 0x000fd0000000000a */
[----:B------:R-:W-:-:S08]  /*1210*/  DFMA R8, R8, R10, R8 ;  /* 0x0000000a0808722b */ /* 0x000fd00000000008 */
[----:B------:R-:W-:-:S08]  /*1220*/  DMUL R10, R14, R8 ;  /* 0x000000080e0a7228 */ /* 0x000fd00000000000 */
[----:B------:R-:W-:-:S08]  /*1230*/  DFMA R10, R14, R8, R10 ;  /* 0x000000080e0a722b */ /* 0x000fd0000000000a */
[----:B------:R-:W-:Y:S02]  /*1240*/  DADD R24, R14, -R10 ;  /* 0x000000000e187229 */ /* 0x000fe4000000080a */
[----:B------:R-:W-:-:S06]  /*1250*/  DMUL R12, R10, R10 ;  /* 0x0000000a0a0c7228 */ /* 0x000fcc0000000000 */
[----:B------:R-:W-:-:S08]  /*1260*/  DADD R24, R24, R24 ;  /* 0x0000000018187229 */ /* 0x000fd00000000018 */
[----:B------:R-:W-:Y:S01]  /*1270*/  DFMA R14, R14, -R10, R24 ;  /* 0x8000000a0e0e722b */ /* 0x000fe20000000018 */
[----:B------:R-:W-:Y:S01]  /*1280*/  IMAD.MOV.U32 R24, RZ, RZ, -0x748574fc ;  /* 0x8b7a8b04ff187424 */ /* 0x000fe200078e00ff */
[----:B------:R-:W-:-:S06]  /*1290*/  MOV R25, 0x3ed0ee25 ;  /* 0x3ed0ee2500197802 */ /* 0x000fcc0000000f00 */
[----:B------:R-:W-:Y:S02]  /*12a0*/  DMUL R14, R8, R14 ;  /* 0x0000000e080e7228 */ /* 0x000fe40000000000 */
[----:B------:R-:W-:Y:S01]  /*12b0*/  DFMA R24, R12, UR4, R24 ;  /* 0x000000040c187c2b */ /* 0x000fe20008000018 */
[----:B------:R-:W-:Y:S01]  /*12c0*/  UMOV UR4, 0x9f02676f ;  /* 0x9f02676f00047882 */ /* 0x000fe20000000000 */
[----:B------:R-:W-:-:S06]  /*12d0*/  UMOV UR5, 0x3ef3b266 ;  /* 0x3ef3b26600057882 */ /* 0x000fcc0000000000 */
[----:B------:R-:W-:Y:S01]  /*12e0*/  DFMA R24, R12, R24, UR4 ;  /* 0x000000040c187e2b */ /* 0x000fe20008000018 */
        /* <DEDUP_REMOVED lines=13> */
[----:B------:R-:W-:Y:S02]  /*13c0*/  UMOV UR5, 0x43300000 ;  /* 0x4330000000057882 */ /* 0x000fe40000000000 */
[----:B------:R-:W-:Y:S01]  /*13d0*/  DADD R16, R16, -UR4 ;  /* 0x8000000410107e29 */ /* 0x000fe20008000000 */
[----:B------:R-:W-:Y:S01]  /*13e0*/  UMOV UR4, 0x55555554 ;  /* 0x5555555400047882 */ /* 0x000fe20000000000 */
[----:B------:R-:W-:Y:S02]  /*13f0*/  UMOV UR5, 0x3fb55555 ;  /* 0x3fb5555500057882 */ /* 0x000fe40000000000 */
[----:B------:R-:W-:Y:S01]  /*1400*/  DFMA R24, R12, R24, UR4 ;  /* 0x000000040c187e2b */ /* 0x000fe20008000018 */
[----:B------:R-:W-:Y:S01]  /*1410*/  UMOV UR4, 0xfefa39ef ;  /* 0xfefa39ef00047882 */ /* 0x000fe20000000000 */
[----:B------:R-:W-:-:S02]  /*1420*/  UMOV UR5, 0x3fe62e42 ;  /* 0x3fe62e4200057882 */ /* 0x000fc40000000000 */
[----:B------:R-:W-:-:S04]  /*1430*/  DFMA R8, R16, UR4, R10 ;  /* 0x0000000410087c2b */ /* 0x000fc8000800000a */
[----:B------:R-:W-:-:S04]  /*1440*/  DMUL R24, R12, R24 ;  /* 0x000000180c187228 */ /* 0x000fc80000000000 */
[----:B------:R-:W-:Y:S01]  /*1450*/  DFMA R12, R16, -UR4, R8 ;  /* 0x80000004100c7c2b */ /* 0x000fe20008000008 */
[----:B------:R-:W-:Y:S01]  /*1460*/  UMOV UR4, 0x3b39803f ;  /* 0x3b39803f00047882 */ /* 0x000fe20000000000 */
[----:B------:R-:W-:Y:S02]  /*1470*/  UMOV UR5, 0x3c7abc9e ;  /* 0x3c7abc9e00057882 */ /* 0x000fe40000000000 */
[----:B------:R-:W-:-:S04]  /*1480*/  DFMA R14, R10, R24, R14 ;  /* 0x000000180a0e722b */ /* 0x000fc8000000000e */
[----:B------:R-:W-:-:S08]  /*1490*/  DADD R12, -R10, R12 ;  /* 0x000000000a0c7229 */ /* 0x000fd0000000010c */
[----:B------:R-:W-:-:S08]  /*14a0*/  DADD R12, R14, -R12 ;  /* 0x000000000e0c7229 */ /* 0x000fd0000000080c */
[----:B------:R-:W-:-:S08]  /*14b0*/  DFMA R12, R16, UR4, R12 ;  /* 0x00000004100c7c2b */ /* 0x000fd0000800000c */
[----:B------:R-:W-:Y:S01]  /*14c0*/  DADD R8, R8, R12 ;  /* 0x0000000008087229 */ /* 0x000fe2000000000c */
[----:B------:R-:W-:Y:S10]  /*14d0*/  BRA `(.L_x_9) ;  /* 0x0000000000187947 */ /* 0x000ff40003800000 */
.L_x_8:
[----:B------:R-:W-:Y:S01]  /*14e0*/  IMAD.MOV.U32 R10, RZ, RZ, 0x0 ;  /* 0x00000000ff0a7424 */ /* 0x000fe200078e00ff */
[----:B------:R-:W-:Y:S02]  /*14f0*/  MOV R11, 0x7ff00000 ;  /* 0x7ff00000000b7802 */ /* 0x000fe40000000f00 */
[----:B------:R-:W-:-:S04]  /*1500*/  LOP3.LUT P0, RZ, R9, 0x7fffffff, RZ, 0xc0, !PT ;  /* 0x7fffffff09ff7812 */ /* 0x000fc8000780c0ff */
[----:B------:R-:W-:-:S10]  /*1510*/  DFMA R10, R8, R10, +INF ;  /* 0x7ff00000080a742b */ /* 0x000fd4000000000a */
[----:B------:R-:W-:Y:S02]  /*1520*/  FSEL R8, R10, RZ, P0 ;  /* 0x000000ff0a087208 */ /* 0x000fe40000000000 */
[----:B------:R-:W-:-:S07]  /*1530*/  FSEL R9, R11, -QNAN , P0 ;  /* 0xfff000000b097808 */ /* 0x000fce0000000000 */
.L_x_9:
[----:B------:R-:W-:Y:S05]  /*1540*/  BSYNC.RECONVERGENT B1 ;  /* 0x0000000000017941 */ /* 0x000fea0003800200 */
.L_x_7:
[----:B------:R-:W0:Y:S01]  /*1550*/  MUFU.RCP64H R11, R3 ;  /* 0x00000003000b7308 */ /* 0x000e220000001800 */
[----:B------:R-:W-:Y:S01]  /*1560*/  VIADD R10, R3, 0x300402 ;  /* 0x00300402030a7836 */ /* 0x000fe20000000000 */
[----:B------:R-:W-:Y:S04]  /*1570*/  BSSY.RECONVERGENT B1, `(.L_x_10) ;  /* 0x000000c000017945 */ /* 0x000fe80003800200 */
[----:B------:R-:W-:Y:S01]  /*1580*/  FSETP.GEU.AND P0, PT, |R10|, 5.8789094863358348022e-39, PT ;  /* 0x004004020a00780b */ /* 0x000fe20003f0e200 */
[----:B0-----:R-:W-:-:S08]  /*1590*/  DFMA R12, -R2, R10, 1 ;  /* 0x3ff00000020c742b */ /* 0x001fd0000000010a */
[----:B------:R-:W-:-:S08]  /*15a0*/  DFMA R12, R12, R12, R12 ;  /* 0x0000000c0c0c722b */ /* 0x000fd0000000000c */
[----:B------:R-:W-:-:S08]  /*15b0*/  DFMA R12, R10, R12, R10 ;  /* 0x0000000c0a0c722b */ /* 0x000fd0000000000a */
[----:B------:R-:W-:-:S08]  /*15c0*/  DFMA R14, -R2, R12, 1 ;  /* 0x3ff00000020e742b */ /* 0x000fd0000000010c */
[----:B------:R-:W-:Y:S01]  /*15d0*/  DFMA R12, R12, R14, R12 ;  /* 0x0000000e0c0c722b */ /* 0x000fe2000000000c */
[----:B------:R-:W-:Y:S10]  /*15e0*/  @P0 BRA `(.L_x_11) ;  /* 0x0000000000100947 */ /* 0x000ff40003800000 */
[----:B------:R-:W-:Y:S02]  /*15f0*/  LOP3.LUT R14, R3, 0x7fffffff, RZ, 0xc0, !PT ;  /* 0x7fffffff030e7812 */ /* 0x000fe400078ec0ff */
[----:B------:R-:W-:Y:S02]  /*1600*/  MOV R10, 0x1630 ;  /* 0x00001630000a7802 */ /* 0x000fe40000000f00 */
[----:B------:R-:W-:-:S07]  /*1610*/  IADD3 R14, PT, PT, R14, -0x100000, RZ ;  /* 0xfff000000e0e7810 */ /* 0x000fce0007ffe0ff */
[----:B-----5:R-:W-:Y:S05]  /*1620*/  CALL.REL.NOINC `($__internal_0_$__cuda_sm20_dblrcp_rn_slowpath_v3) ;  /* 0x0000000400b07944 */ /* 0x020fea0003c00000 */
.L_x_11:
[----:B------:R-:W-:Y:S05]  /*1630*/  BSYNC.RECONVERGENT B1 ;  /* 0x0000000000017941 */ /* 0x000fea0003800200 */
.L_x_10:
[----:B-----5:R-:W-:Y:S02]  /*1640*/  DADD R6, R6, R8 ;  /* 0x0000000006067229 */ /* 0x020fe40000000008 */
[-C--:B------:R-:W-:Y:S02]  /*1650*/  DMUL R22, R22, R12.reuse ;  /* 0x0000000c16167228 */ /* 0x080fe40000000000 */
[-C--:B------:R-:W-:Y:S02]  /*1660*/  DMUL R4, R4, R12.reuse ;  /* 0x0000000c04047228 */ /* 0x080fe40000000000 */
[-C--:B------:R-:W-:Y:S02]  /*1670*/  DMUL R18, R18, R12.reuse ;  /* 0x0000000c12127228 */ /* 0x080fe40000000000 */
[----:B------:R-:W-:-:S11]  /*1680*/  DMUL R20, R20, R12 ;  /* 0x0000000c14147228 */ /* 0x000fd60000000000 */
.L_x_6:
[----:B------:R-:W-:Y:S05]  /*1690*/  BSYNC.RECONVERGENT B0 ;  /* 0x0000000000007941 */ /* 0x000fea0003800200 */
.L_x_5:
[----:B------:R-:W0:Y:S01]  /*16a0*/  LDCU.128 UR4, c[0x3][URZ] ;  /* 0x00c00000ff0477ac */ /* 0x000e220008000c00 */
[----:B------:R-:W-:Y:S01]  /*16b0*/  BSSY.RECONVERGENT B0, `(.L_x_12) ;  /* 0x0000059000007945 */ /* 0x000fe20003800200 */
[----:B------:R-:W1:Y:S01]  /*16c0*/  LDCU.128 UR12, c[0x3][0x10] ;  /* 0x00c00200ff0c77ac */ /* 0x000e620008000c00 */
[----:B0-----:R-:W-:-:S08]  /*16d0*/  DMUL R18, R18, UR6 ;  /* 0x0000000612127c28 */ /* 0x001fd00008000000 */
[----:B------:R-:W-:-:S08]  /*16e0*/  DFMA R18, R20, UR4, R18 ;  /* 0x0000000414127c2b */ /* 0x000fd00008000012 */
[----:B-1----:R-:W-:-:S08]  /*16f0*/  DFMA R18, R4, UR12, R18 ;  /* 0x0000000c04127c2b */ /* 0x002fd00008000012 */
[----:B------:R-:W-:-:S10]  /*1700*/  DFMA R18, R22, UR14, R18 ;  /* 0x0000000e16127c2b */ /* 0x000fd40008000012 */
[----:B------:R-:W-:Y:S01]  /*1710*/  ISETP.GT.AND P0, PT, R19, 0xfffff, PT ;  /* 0x000fffff1300780c */ /* 0x000fe20003f04270 */
[----:B------:R-:W-:Y:S01]  /*1720*/  IMAD.MOV.U32 R4, RZ, RZ, R18 ;  /* 0x000000ffff047224 */ /* 0x000fe200078e0012 */
[----:B------:R-:W-:Y:S01]  /*1730*/  MOV R5, R19 ;  /* 0x0000001300057202 */ /* 0x000fe20000000f00 */
[----:B------:R-:W-:-:S10]  /*1740*/  IMAD.MOV.U32 R3, RZ, RZ, R19 ;  /* 0x000000ffff037224 */ /* 0x000fd400078e0013 */
[----:B------:R-:W-:-:S10]  /*1750*/  @!P0 DMUL R4, R4, 1.80143985094819840000e+16 ;  /* 0x4350000004048828 */ /* 0x000fd40000000000 */
[----:B------:R-:W-:Y:S02]  /*1760*/  @!P0 MOV R3, R5 ;  /* 0x0000000500038202 */ /* 0x000fe40000000f00 */
[----:B------:R-:W-:-:S03]  /*1770*/  @!P0 MOV R18, R4 ;  /* 0x0000000400128202 */ /* 0x000fc60000000f00 */
[----:B------:R-:W-:-:S05]  /*1780*/  VIADD R2, R3, 0xffffffff ;  /* 0xffffffff03027836 */ /* 0x000fca0000000000 */
[----:B------:R-:W-:Y:S02]  /*1790*/  ISETP.GT.U32.AND P1, PT, R2, 0x7feffffe, PT ;  /* 0x7feffffe0200780c */ /* 0x000fe40003f24070 */
[----:B------:R-:W-:Y:S01]  /*17a0*/  MOV R2, 0xfffffc01 ;  /* 0xfffffc0100027802 */ /* 0x000fe20000000f00 */
[----:B------:R-:W-:-:S10]  /*17b0*/  @!P0 IMAD.MOV.U32 R2, RZ, RZ, -0x435 ;  /* 0xfffffbcbff028424 */ /* 0x000fd400078e00ff */
[----:B------:R-:W-:Y:S05]  /*17c0*/  @P1 BRA `(.L_x_13) ;  /* 0x0000000400041947 */ /* 0x000fea0003800000 */
[----:B------:R-:W-:Y:S01]  /*17d0*/  LOP3.LUT R4, R3, 0xfffff, RZ, 0xc0, !PT ;  /* 0x000fffff03047812 */ /* 0x000fe200078ec0ff */
[----:B------:R-:W-:Y:S01]  /*17e0*/  IMAD.MOV.U32 R16, RZ, RZ, -0x748574fc ;  /* 0x8b7a8b04ff107424 */ /* 0x000fe200078e00ff */
[----:B------:R-:W-:Y:S01]  /*17f0*/  MOV R8, RZ ;  /* 0x000000ff00087202 */ /* 0x000fe20000000f00 */
[----:B------:R-:W-:Y:S01]  /*1800*/  UMOV UR4, 0x3ae80f1e ;  /* 0x3ae80f1e00047882 */ /* 0x000fe20000000000 */
[----:B------:R-:W-:Y:S01]  /*1810*/  LOP3.LUT R5, R4, 0x3ff00000, RZ, 0xfc, !PT ;  /* 0x3ff0000004057812 */ /* 0x000fe200078efcff */
[----:B------:R-:W-:Y:S01]  /*1820*/  IMAD.MOV.U32 R4, RZ, RZ, R18 ;  /* 0x000000ffff047224 */ /* 0x000fe200078e0012 */
[----:B------:R-:W-:Y:S01]  /*1830*/  MOV R17, 0x3ed0ee25 ;  /* 0x3ed0ee2500117802 */ /* 0x000fe20000000f00 */
[----:B------:R-:W-:Y:S01]  /*1840*/  UMOV UR5, 0x3eb1380b ;  /* 0x3eb1380b00057882 */ /* 0x000fe20000000000 */
[----:B------:R-:W-:Y:S01]  /*1850*/  ISETP.GE.U32.AND P0, PT, R5, 0x3ff6a09f, PT ;  /* 0x3ff6a09f0500780c */ /* 0x000fe20003f06070 */
[----:B------:R-:W-:Y:S01]  /*1860*/  UMOV UR6, 0x80000000 ;  /* 0x8000000000067882 */ /* 0x000fe20000000000 */
[----:B------:R-:W-:Y:S01]  /*1870*/  LEA.HI R18, R3, R2, RZ, 0xc ;  /* 0x0000000203127211 */ /* 0x000fe200078f60ff */
[----:B------:R-:W-:Y:S01]  /*1880*/  UMOV UR7, 0x43300000 ;  /* 0x4330000000077882 */ /* 0x000fe20000000000 */
[----:B------:R-:W-:-:S09]  /*1890*/  MOV R19, 0x43300000 ;  /* 0x4330000000137802 */ /* 0x000fd20000000f00 */
[----:B------:R-:W-:Y:S01]  /*18a0*/  @P0 IADD3 R9, PT, PT, R5, -0x100000, RZ ;  /* 0xfff0000005090810 */ /* 0x000fe20007ffe0ff */
[----:B------:R-:W-:-:S04]  /*18b0*/  @P0 VIADD R18, R18, 0x1 ;  /* 0x0000000112120836 */ /* 0x000fc80000000000 */
[----:B------:R-:W-:Y:S01]  /*18c0*/  @P0 IMAD.MOV.U32 R5, RZ, RZ, R9 ;  /* 0x000000ffff050224 */ /* 0x000fe200078e0009 */
[----:B------:R-:W-:-:S05]  /*18d0*/  LOP3.LUT R18, R18, 0x80000000, RZ, 0x3c, !PT ;  /* 0x8000000012127812 */ /* 0x000fca00078e3cff */
        /* <DEDUP_REMOVED lines=8> */
[----:B------:R-:W-:Y:S02]  /*1960*/  DMUL R12, R10, R10 ;  /* 0x0000000a0a0c7228 */ /* 0x000fe40000000000 */
[----:B------:R-:W-:-:S06]  /*1970*/  DADD R2, R4, -R10 ;  /* 0x0000000004027229 */ /* 0x000fcc000000080a */
[----:B------:R-:W-:Y:S01]  /*1980*/  DFMA R14, R12, UR4, R16 ;  /* 0x000000040c0e7c2b */ /* 0x000fe20008000010 */
[----:B------:R-:W-:Y:S01]  /*1990*/  UMOV UR4, 0x9f02676f ;  /* 0x9f02676f00047882 */ /* 0x000fe20000000000 */
[----:B------:R-:W-:Y:S01]  /*19a0*/  UMOV UR5, 0x3ef3b266 ;  /* 0x3ef3b26600057882 */ /* 0x000fe20000000000 */
[----:B------:R-:W-:Y:S02]  /*19b0*/  DADD R16, R2, R2 ;  /* 0x0000000002107229 */ /* 0x000fe40000000002 */
[----:B------:R-:W-:Y:S01]  /*19c0*/  DADD R2, R18, -UR6 ;  /* 0x8000000612027e29 */ /* 0x000fe20008000000 */
[----:B------:R-:W-:Y:S01]  /*19d0*/  UMOV UR6, 0xfefa39ef ;  /* 0xfefa39ef00067882 */ /* 0x000fe20000000000 */
[----:B------:R-:W-:Y:S01]  /*19e0*/  UMOV UR7, 0x3fe62e42 ;  /* 0x3fe62e4200077882 */ /* 0x000fe20000000000 */
[----:B------:R-:W-:Y:S01]  /*19f0*/  DFMA R14, R12, R14, UR4 ;  /* 0x000000040c0e7e2b */ /* 0x000fe2000800000e */
[----:B------:R-:W-:Y:S01]  /*1a00*/  UMOV UR4, 0xa9ab0956 ;  /* 0xa9ab095600047882 */ /* 0x000fe20000000000 */
[----:B------:R-:W-:Y:S01]  /*1a10*/  UMOV UR5, 0x3f1745cb ;  /* 0x3f1745cb00057882 */ /* 0x000fe20000000000 */
[----:B------:R-:W-:-:S02]  /*1a20*/  DFMA R16, R4, -R10, R16 ;  /* 0x8000000a0410722b */ /* 0x000fc40000000010 */
[----:B------:R-:W-:-:S03]  /*1a30*/  DFMA R4, R2, UR6, R10 ;  /* 0x0000000602047c2b */ /* 0x000fc6000800000a */
[----:B------:R-:W-:Y:S01]  /*1a40*/  DFMA R14, R12, R14, UR4 ;  /* 0x000000040c0e7e2b */ /* 0x000fe2000800000e */
[----:B------:R-:W-:Y:S01]  /*1a50*/  UMOV UR4, 0x2d1b5154 ;  /* 0x2d1b515400047882 */ /* 0x000fe20000000000 */
[----:B------:R-:W-:Y:S01]  /*1a60*/  UMOV UR5, 0x3f3c71c7 ;  /* 0x3f3c71c700057882 */ /* 0x000fe20000000000 */
[----:B------:R-:W-:-:S05]  /*1a70*/  DMUL R16, R8, R16 ;  /* 0x0000001008107228 */ /* 0x000fca0000000000 */
        /* <DEDUP_REMOVED lines=12> */
[----:B------:R-:W-:Y:S01]  /*1b40*/  DFMA R18, R2, -UR4, R4 ;  /* 0x8000000402127c2b */ /* 0x000fe20008000004 */
[----:B------:R-:W-:Y:S01]  /*1b50*/  UMOV UR4, 0x3b39803f ;  /* 0x3b39803f00047882 */ /* 0x000fe20000000000 */
[----:B------:R-:W-:Y:S02]  /*1b60*/  UMOV UR5, 0x3c7abc9e ;  /* 0x3c7abc9e00057882 */ /* 0x000fe40000000000 */
[----:B------:R-:W-:-:S04]  /*1b70*/  DMUL R14, R12, R14 ;  /* 0x0000000e0c0e7228 */ /* 0x000fc80000000000 */
[----:B------:R-:W-:-:S04]  /*1b80*/  DADD R18, -R10, R18 ;  /* 0x000000000a127229 */ /* 0x000fc80000000112 */
[----:B------:R-:W-:-:S08]  /*1b90*/  DFMA R14, R10, R14, R16 ;  /* 0x0000000e0a0e722b */ /* 0x000fd00000000010 */
[----:B------:R-:W-:-:S08]  /*1ba0*/  DADD R14, R14, -R18 ;  /* 0x000000000e0e7229 */ /* 0x000fd00000000812 */
[----:B------:R-:W-:-:S08]  /*1bb0*/  DFMA R14, R2, UR4, R14 ;  /* 0x00000004020e7c2b */ /* 0x000fd0000800000e */
[----:B------:R-:W-:Y:S01]  /*1bc0*/  DADD R4, R4, R14 ;  /* 0x0000000004047229 */ /* 0x000fe2000000000e */
[----:B------:R-:W-:Y:S10]  /*1bd0*/  BRA `(.L_x_14) ;  /* 0x0000000000187947 */ /* 0x000ff40003800000 */
.L_x_13:
[----:B------:R-:W-:Y:S01]  /*1be0*/  IMAD.MOV.U32 R2, RZ, RZ, 0x0 ;  /* 0x00000000ff027424 */ /* 0x000fe200078e00ff */
[----:B------:R-:W-:Y:S02]  /*1bf0*/  MOV R3, 0x7ff00000 ;  /* 0x7ff0000000037802 */ /* 0x000fe40000000f00 */
[----:B------:R-:W-:-:S04]  /*1c00*/  LOP3.LUT P0, RZ, R5, 0x7fffffff, RZ, 0xc0, !PT ;  /* 0x7fffffff05ff7812 */ /* 0x000fc8000780c0ff */
[----:B------:R-:W-:-:S10]  /*1c10*/  DFMA R2, R4, R2, +INF ;  /* 0x7ff000000402742b */ /* 0x000fd40000000002 */
[----:B------:R-:W-:Y:S02]  /*1c20*/  FSEL R4, R2, RZ, P0 ;  /* 0x000000ff02047208 */ /* 0x000fe40000000000 */
[----:B------:R-:W-:-:S07]  /*1c30*/  FSEL R5, R3, -QNAN , P0 ;  /* 0xfff0000003057808 */ /* 0x000fce0000000000 */
.L_x_14:
[----:B------:R-:W-:Y:S05]  /*1c40*/  BSYNC.RECONVERGENT B0 ;  /* 0x0000000000007941 */ /* 0x000fea0003800200 */
.L_x_12:
[----:B------:R-:W0:Y:S08]  /*1c50*/  LDC.64 R2, c[0x0][0x398] ;  /* 0x0000e600ff027b82 */ /* 0x000e300000000a00 */
[----:B------:R-:W1:Y:S01]  /*1c60*/  LDC.64 R10, c[0x0][0x3a0] ;  /* 0x0000e800ff0a7b82 */ /* 0x000e620000000a00 */
[----:B0-----:R-:W-:-:S06]  /*1c70*/  IMAD.WIDE R2, R0, 0x4, R2 ;  /* 0x0000000400027825 */ /* 0x001fcc00078e0202 */
[----:B------:R-:W2:Y:S01]  /*1c80*/  LDG.E.CONSTANT R2, desc[UR8][R2.64] ;  /* 0x0000000802027981 */ /* 0x000ea2000c1e9900 */
[----:B-----5:R-:W-:Y:S01]  /*1c90*/  DADD R4, R4, R6 ;  /* 0x0000000004047229 */ /* 0x020fe20000000006 */
[----:B-1----:R-:W-:Y:S01]  /*1ca0*/  IMAD.WIDE R6, R0, 0x8, R10 ;  /* 0x0000000800067825 */ /* 0x002fe200078e020a */
[----:B--2---:R-:W0:Y:S06]  /*1cb0*/  I2F.F64 R8, R2 ;  /* 0x0000000200087312 */ /* 0x004e2c0000201c00 */
[----:B0-----:R-:W-:-:S07]  /*1cc0*/  DMUL R4, R4, R8 ;  /* 0x0000000804047228 */ /* 0x001fce0000000000 */
[----:B------:R-:W-:Y:S01]  /*1cd0*/  STG.E.64 desc[UR8][R6.64], R4 ;  /* 0x0000000406007986 */ /* 0x000fe2000c101b08 */
[----:B------:R-:W-:Y:S05]  /*1ce0*/  EXIT ;  /* 0x000000000000794d */ /* 0x000fea0003800000 */
        .weak           $__internal_0_$__cuda_sm20_dblrcp_rn_slowpath_v3
        .type           $__internal_0_$__cuda_sm20_dblrcp_rn_slowpath_v3,@function
        .size           $__internal_0_$__cuda_sm20_dblrcp_rn_slowpath_v3,(.L_x_134 - $__internal_0_$__cuda_sm20_dblrcp_rn_slowpath_v3)
$__internal_0_$__cuda_sm20_dblrcp_rn_slowpath_v3:
[----:B------:R-:W-:Y:S01]  /*1cf0*/  DSETP.GTU.AND P0, PT, |R2|, +INF , PT ;  /* 0x7ff000000200742a */ /* 0x000fe20003f0c200 */
[----:B------:R-:W-:-:S13]  /*1d00*/  BSSY.RECONVERGENT B2, `(.L_x_15) ;  /* 0x0000022000027945 */ /* 0x000fda0003800200 */
[----:B------:R-:W-:Y:S05]  /*1d10*/  @P0 BRA `(.L_x_16) ;  /* 0x0000000000780947 */ /* 0x000fea0003800000 */
[----:B------:R-:W-:-:S05]  /*1d20*/  LOP3.LUT R11, R3, 0x7fffffff, RZ, 0xc0, !PT ;  /* 0x7fffffff030b7812 */ /* 0x000fca00078ec0ff */
[----:B------:R-:W-:-:S05]  /*1d30*/  VIADD R12, R11, 0xffffffff ;  /* 0xffffffff0b0c7836 */ /* 0x000fca0000000000 */
[----:B------:R-:W-:-:S13]  /*1d40*/  ISETP.GE.U32.AND P0, PT, R12, 0x7fefffff, PT ;  /* 0x7fefffff0c00780c */ /* 0x000fda0003f06070 */
[----:B------:R-:W-:Y:S02]  /*1d50*/  @P0 LOP3.LUT R13, R3, 0x7ff00000, RZ, 0x3c, !PT ;  /* 0x7ff00000030d0812 */ /* 0x000fe400078e3cff */
[----:B------:R-:W-:Y:S01]  /*1d60*/  @P0 MOV R12, RZ ;  /* 0x000000ff000c0202 */ /* 0x000fe20000000f00 */
[----:B------:R-:W-:Y:S06]  /*1d70*/  @P0 BRA `(.L_x_17) ;  /* 0x0000000000680947 */ /* 0x000fec0003800000 */
[----:B------:R-:W-:-:S13]  /*1d80*/  ISETP.GE.U32.AND P0, PT, R11, 0x1000001, PT ;  /* 0x010000010b00780c */ /* 0x000fda0003f06070 */
[----:B------:R-:W-:Y:S05]  /*1d90*/  @!P0 BRA `(.L_x_18) ;  /* 0x0000000000348947 */ /* 0x000fea0003800000 */
[----:B------:R-:W-:Y:S01]  /*1da0*/  VIADD R13, R3, 0xc0200000 ;  /* 0xc0200000030d7836 */ /* 0x000fe20000000000 */
[----:B------:R-:W-:-:S03]  /*1db0*/  MOV R12, R2 ;  /* 0x00000002000c7202 */ /* 0x000fc60000000f00 */
[----:B------:R-:W0:Y:S03]  /*1dc0*/  MUFU.RCP64H R15, R13 ;  /* 0x0000000d000f7308 */ /* 0x000e260000001800 */
[----:B0-----:R-:W-:-:S08]  /*1dd0*/  DFMA R16, -R12, R14, 1 ;  /* 0x3ff000000c10742b */ /* 0x001fd0000000010e */
[----:B------:R-:W-:-:S08]  /*1de0*/  DFMA R16, R16, R16, R16 ;  /* 0x000000101010722b */ /* 0x000fd00000000010 */
[----:B------:R-:W-:-:S08]  /*1df0*/  DFMA R16, R14, R16, R14 ;  /* 0x000000100e10722b */ /* 0x000fd0000000000e */
[----:B------:R-:W-:-:S08]  /*1e00*/  DFMA R14, -R12, R16, 1 ;  /* 0x3ff000000c0e742b */ /* 0x000fd00000000110 */
[----:B------:R-:W-:-:S08]  /*1e10*/  DFMA R14, R16, R14, R16 ;  /* 0x0000000e100e722b */ /* 0x000fd00000000010 */
[----:B------:R-:W-:-:S08]  /*1e20*/  DMUL R14, R14, 2.2250738585072013831e-308 ;  /* 0x001000000e0e7828 */ /* 0x000fd00000000000 */
[----:B------:R-:W-:-:S08]  /*1e30*/  DFMA R2, -R2, R14, 1 ;  /* 0x3ff000000202742b */ /* 0x000fd0000000010e */
[----:B------:R-:W-:-:S08]  /*1e40*/  DFMA R2, R2, R2, R2 ;  /* 0x000000020202722b */ /* 0x000fd00000000002 */
[----:B------:R-:W-:Y:S01]  /*1e50*/  DFMA R12, R14, R2, R14 ;  /* 0x000000020e0c722b */ /* 0x000fe2000000000e */
[----:B------:R-:W-:Y:S10]  /*1e60*/  BRA `(.L_x_17) ;  /* 0x00000000002c7947 */ /* 0x000ff40003800000 */
.L_x_18:
[----:B------:R-:W-:-:S06]  /*1e70*/  DMUL R2, R2, 8.11296384146066816958e+31 ;  /* 0x4690000002027828 */ /* 0x000fcc0000000000 */
[----:B------:R-:W0:Y:S02]  /*1e80*/  MUFU.RCP64H R15, R3 ;  /* 0x00000003000f7308 */ /* 0x000e240000001800 */
[----:B0-----:R-:W-:-:S08]  /*1e90*/  DFMA R12, -R2, R14, 1 ;  /* 0x3ff00000020c742b */ /* 0x001fd0000000010e */
[----:B------:R-:W-:-:S08]  /*1ea0*/  DFMA R12, R12, R12, R12 ;  /* 0x0000000c0c0c722b */ /* 0x000fd0000000000c */
[----:B------:R-:W-:-:S08]  /*1eb0*/  DFMA R12, R14, R12, R14 ;  /* 0x0000000c0e0c722b */ /* 0x000fd0000000000e */
[----:B------:R-:W-:-:S08]  /*1ec0*/  DFMA R14, -R2, R12, 1 ;  /* 0x3ff00000020e742b */ /* 0x000fd0000000010c */
[----:B------:R-:W-:-:S08]  /*1ed0*/  DFMA R12, R12, R14, R12 ;  /* 0x0000000e0c0c722b */ /* 0x000fd0000000000c */
[----:B------:R-:W-:Y:S01]  /*1ee0*/  DMUL R12, R12, 8.11296384146066816958e+31 ;  /* 0x469000000c0c7828 */ /* 0x000fe20000000000 */
[----:B------:R-:W-:Y:S10]  /*1ef0*/  BRA `(.L_x_17) ;  /* 0x0000000000087947 */ /* 0x000ff40003800000 */
.L_x_16:
[----:B------:R-:W-:Y:S01]  /*1f00*/  LOP3.LUT R13, R3, 0x80000, RZ, 0xfc, !PT ;  /* 0x00080000030d7812 */ /* 0x000fe200078efcff */
[----:B------:R-:W-:-:S07]  /*1f10*/  IMAD.MOV.U32 R12, RZ, RZ, R2 ;  /* 0x000000ffff0c7224 */ /* 0x000fce00078e0002 */
.L_x_17:
[----:B------:R-:W-:Y:S05]  /*1f20*/  BSYNC.RECONVERGENT B2 ;  /* 0x0000000000027941 */ /* 0x000fea0003800200 */
.L_x_15:
[----:B------:R-:W-:-:S04]  /*1f30*/  MOV R11, 0x0 ;  /* 0x00000000000b7802 */ /* 0x000fc80000000f00 */
[----:B------:R-:W-:Y:S05]  /*1f40*/  RET.REL.NODEC R10 `(_Z35compute_pattern_ll_optimized_kerneliiPKdS0_PKiPd) ;  /* 0xffffffe00a2c7950 */ /* 0x000fea0003c3ffff */
.L_x_19:
[----:B------:R-:W-:-:S00]  /*1f50*/  BRA `(.L_x_19) ;  /* 0xfffffffc00fc7947 */ /* 0x000fc0000383ffff */
[----:B------:R-:W-:-:S00]  /*1f60*/  NOP ;  /* 0x0000000000007918 */ /* 0x000fc00000000000 */
        /* <DEDUP_REMOVED lines=9> */
.L_x_134:


//--------------------- .text._Z32expected_counts_optimized_kerneliiiPKiPKbS0_PKhS0_PKdS6_S6_S0_S0_S0_Pd --------------------------
	.section	.text._Z32expected_counts_optimized_kerneliiiPKiPKbS0_PKhS0_PKdS6_S6_S0_S0_S0_Pd,"ax",@progbits
	.align	128
        .global         _Z32expected_counts_optimized_kerneliiiPKiPKbS0_PKhS0_PKdS6_S6_S0_S0_S0_Pd
        .type           _Z32expected_counts_optimized_kerneliiiPKiPKbS0_PKhS0_PKdS6_S6_S0_S0_S0_Pd,@function
        .size           _Z32expected_counts_optimized_kerneliiiPKiPKbS0_PKhS0_PKdS6_S6_S0_S0_S0_Pd,(.L_x_135 - _Z32expected_counts_optimized_kerneliiiPKiPKbS0_PKhS0_PKdS6_S6_S0_S0_S0_Pd)
        .other          _Z32expected_counts_optimized_kerneliiiPKiPKbS0_PKhS0_PKdS6_S6_S0_S0_S0_Pd,@"STO_CUDA_ENTRY STV_DEFAULT"
_Z32expected_counts_optimized_kerneliiiPKiPKbS0_PKhS0_PKdS6_S6_S0_S0_S0_Pd:
.text._Z32expected_counts_optimized_kerneliiiPKiPKbS0_PKhS0_PKdS6_S6_S0_S0_S0_Pd:
[----:B------:R-:W0:Y:S01]  /*0000*/  LDC R1, c[0x0][0x37c] ;  /* 0x0000df00ff017b82 */ /* 0x000e220000000800 */
[----:B------:R-:W1:Y:S07]  /*0010*/  S2R R0, SR_TID.X ;  /* 0x0000000000007919 */ /* 0x000e6e0000002100 */
[----:B------:R-:W2:Y:S01]  /*0020*/  S2UR UR4, SR_CTAID.X ;  /* 0x00000000000479c3 */ /* 0x000ea20000002500 */
[----:B------:R-:W-:Y:S01]  /*0030*/  BSSY.RECONVERGENT B0, `(.L_x_20) ;  /* 0x000000e000007945 */ /* 0x000fe20003800200 */
[----:B0-----:R-:W-:-:S06]  /*0040*/  VIADD R1, R1, 0xffffff80 ;  /* 0xffffff8001017836 */ /* 0x001fcc0000000000 */
[----:B------:R-:W2:Y:S01]  /*0050*/  LDC R5, c[0x0][0x360] ;  /* 0x0000d800ff057b82 */ /* 0x000ea20000000800 */
[----:B-1----:R-:W-:Y:S01]  /*0060*/  ISETP.GT.U32.AND P0, PT, R0, 0xf, PT ;  /* 0x0000000f0000780c */ /* 0x002fe20003f04070 */
[----:B--2---:R-:W-:-:S12]  /*0070*/  IMAD R29, R5, UR4, R0 ;  /* 0x00000004051d7c24 */ /* 0x004fd8000f8e0200 */
[----:B------:R-:W-:Y:S05]  /*0080*/  @P0 BRA `(.L_x_21) ;  /* 0x0000000000200947 */ /* 0x000fea0003800000 */
[----:B------:R-:W0:Y:S01]  /*0090*/  S2R R3, SR_CgaCtaId ;  /* 0x0000000000037919 */ /* 0x000e220000008800 */
[----:B------:R-:W-:-:S04]  /*00a0*/  MOV R2, 0x400 ;  /* 0x0000040000027802 */ /* 0x000fc80000000f00 */
[----:B0-----:R-:W-:-:S07]  /*00b0*/  LEA R3, R3, R2, 0x18 ;  /* 0x0000000203037211 */ /* 0x001fce00078ec0ff */
.L_x_22:
[----:B------:R-:W-:Y:S02]  /*00c0*/  IMAD R2, R0, 0x8, R3 ;  /* 0x0000000800027824 */ /* 0x000fe400078e0203 */
[----:B------:R-:W-:-:S03]  /*00d0*/  IMAD.IADD R0, R5, 0x1, R0 ;  /* 0x0000000105007824 */ /* 0x000fc600078e0200 */
[----:B------:R0:W-:Y:S02]  /*00e0*/  STS.64 [R2], RZ ;  /* 0x000000ff02007388 */ /* 0x0001e40000000a00 */
[----:B------:R-:W-:-:S13]  /*00f0*/  ISETP.GE.U32.AND P0, PT, R0, 0x10, PT ;  /* 0x000000100000780c */ /* 0x000fda0003f06070 */
[----:B0-----:R-:W-:Y:S05]  /*0100*/  @!P0 BRA `(.L_x_22) ;  /* 0xfffffffc00ec8947 */ /* 0x001fea000383ffff */
.L_x_21:
[----:B------:R-:W-:Y:S05]  /*0110*/  BSYNC.RECONVERGENT B0 ;  /* 0x0000000000007941 */ /* 0x000fea0003800200 */
.L_x_20:
[----:B------:R-:W0:Y:S01]  /*0120*/  LDCU UR4, c[0x0][0x380] ;  /* 0x00007000ff0477ac */ /* 0x000e220008000800 */
[----:B------:R-:W-:Y:S01]  /*0130*/  BAR.SYNC.DEFER_BLOCKING 0x0 ;  /* 0x0000000000007b1d */ /* 0x000fe20000010000 */
[----:B0-----:R-:W-:-:S13]  /*0140*/  ISETP.GE.AND P0, PT, R29, UR4, PT ;  /* 0x000000041d007c0c */ /* 0x001fda000bf06270 */
[----:B------:R-:W-:Y:S05]  /*0150*/  @P0 EXIT ;  /* 0x000000000000094d */ /* 0x000fea0003800000 */
[----:B------:R-:W0:Y:S02]  /*0160*/  LDC R28, c[0x0][0x384] ;  /* 0x0000e100ff1c7b82 */ /* 0x000e240000000800 */
[----:B0-----:R-:W-:-:S13]  /*0170*/  ISETP.GE.AND P0, PT, R28, 0x1, PT ;  /* 0x000000011c00780c */ /* 0x001fda0003f06270 */
[----:B------:R-:W-:Y:S05]  /*0180*/  @!P0 EXIT ;  /* 0x000000000000894d */ /* 0x000fea0003800000 */
[----:B------:R-:W0:Y:S01]  /*0190*/  LDC.64 R4, c[0x0][0x3b0] ;  /* 0x0000ec00ff047b82 */ /* 0x000e220000000a00 */
[----:B------:R-:W1:Y:S01]  /*01a0*/  LDCU.64 UR8, c[0x0][0x358] ;  /* 0x00006b00ff0877ac */ /* 0x000e620008000a00 */
[----:B------:R-:W2:Y:S01]  /*01b0*/  LDCU.64 UR6, c[0x0][0x3e0] ;  /* 0x00007c00ff0677ac */ /* 0x000ea20008000a00 */
[----:B0-----:R-:W-:-:S05]  /*01c0*/  IMAD.WIDE R4, R29, 0x4, R4 ;  /* 0x000000041d047825 */ /* 0x001fca00078e0204 */
[----:B-1----:R0:W5:Y:S01]  /*01d0*/  LDG.E.CONSTANT R0, desc[UR8][R4.64] ;  /* 0x0000000804007981 */ /* 0x002162000c1e9900 */
[----:B------:R-:W-:Y:S01]  /*01e0*/  IMAD R28, R29, R28, RZ ;  /* 0x0000001c1d1c7224 */ /* 0x000fe200078e02ff */
[----:B--2---:R-:W-:Y:S01]  /*01f0*/  UIADD3 UR5, UP0, UPT, UR6, 0x10, URZ ;  /* 0x0000001006057890 */ /* 0x004fe2000ff1e0ff */
[----:B------:R-:W-:Y:S02]  /*0200*/  IMAD.MOV.U32 R2, RZ, RZ, RZ ;  /* 0x000000ffff027224 */ /* 0x000fe400078e00ff */
[----:B------:R-:W-:Y:S01]  /*0210*/  IMAD.SHL.U32 R28, R28, 0x4, RZ ;  /* 0x000000041c1c7824 */ /* 0x000fe200078e00ff */
[----:B------:R-:W-:-:S04]  /*0220*/  UIADD3.X UR6, UPT, UPT, URZ, UR7, URZ, UP0, !UPT ;  /* 0x00000007ff067290 */ /* 0x000fc800087fe4ff */
[----:B0-----:R-:W-:-:S08]  /*0230*/  SHF.R.S32.HI R3, RZ, 0x1f, R28 ;  /* 0x0000001fff037819 */ /* 0x001fd0000001141c */
.L_x_53:
[----:B0-----:R-:W0:Y:S08]  /*0240*/  LDC.64 R4, c[0x0][0x390] ;  /* 0x0000e400ff047b82 */ /* 0x001e300000000a00 */
[----:B-1----:R-:W1:Y:S08]  /*0250*/  LDC.64 R6, c[0x0][0x398] ;  /* 0x0000e600ff067b82 */ /* 0x002e700000000a00 */
[----:B--2---:R-:W2:Y:S01]  /*0260*/  LDC.64 R24, c[0x0][0x3b8] ;  /* 0x0000ee00ff187b82 */ /* 0x004ea20000000a00 */
[----:B0-----:R-:W-:-:S05]  /*0270*/  IMAD.WIDE.U32 R4, R2, 0x4, R4 ;  /* 0x0000000402047825 */ /* 0x001fca00078e0004 */
[----:B------:R-:W1:Y:S02]  /*0280*/  LDG.E.CONSTANT R11, desc[UR8][R4.64] ;  /* 0x00000008040b7981 */ /* 0x000e64000c1e9900 */
[----:B-1----:R-:W-:-:S04]  /*0290*/  IADD3 R6, P0, PT, R11, R6, RZ ;  /* 0x000000060b067210 */ /* 0x002fc80007f1e0ff */
[----:B------:R-:W-:-:S05]  /*02a0*/  LEA.HI.X.SX32 R7, R11, R7, 0x1, P0 ;  /* 0x000000070b077211 */ /* 0x000fca00000f0eff */
[----:B---3--:R-:W3:Y:S01]  /*02b0*/  LDG.E.U8.CONSTANT R6, desc[UR8][R6.64] ;  /* 0x0000000806067981 */ /* 0x008ee2000c1e9100 */
[----:B------:R-:W-:Y:S01]  /*02c0*/  IMAD.SHL.U32 R9, R2, 0x10, RZ ;  /* 0x0000001002097824 */ /* 0x000fe200078e00ff */
[----:B------:R-:W-:Y:S03]  /*02d0*/  BSSY.RECONVERGENT B0, `(.L_x_23) ;  /* 0x00003ae000007945 */ /* 0x000fe60003800200 */
[----:B--2---:R-:W-:Y:S01]  /*02e0*/  IMAD.WIDE.U32 R24, R9, 0x8, R24 ;  /* 0x0000000809187825 */ /* 0x004fe200078e0018 */
[----:B---3--:R-:W-:-:S13]  /*02f0*/  ISETP.NE.AND P0, PT, R6, RZ, PT ;  /* 0x000000ff0600720c */ /* 0x008fda0003f05270 */
[----:B------:R-:W-:Y:S05]  /*0300*/  @!P0 BRA `(.L_x_24) ;  /* 0x0000000800d08947 */ /* 0x000fea0003800000 */
[----:B------:R-:W0:Y:S01]  /*0310*/  LDC.64 R4, c[0x0][0x3a0] ;  /* 0x0000e800ff047b82 */ /* 0x000e220000000a00 */
[----:B------:R-:W1:Y:S01]  /*0320*/  LDCU UR4, c[0x0][0x388] ;  /* 0x00007100ff0477ac */ /* 0x000e620008000800 */
[----:B------:R-:W2:Y:S01]  /*0330*/  LDCU.64 UR10, c[0x0][0x3a8] ;  /* 0x00007500ff0a77ac */ /* 0x000ea20008000a00 */
[----:B0-----:R-:W-:-:S06]  /*0340*/  IMAD.WIDE R4, R11, 0x4, R4 ;  /* 0x000000040b047825 */ /* 0x001fcc00078e0204 */
[----:B------:R-:W1:Y:S02]  /*0350*/  LDG.E.CONSTANT R4, desc[UR8][R4.64] ;  /* 0x0000000804047981 */ /* 0x000e64000c1e9900 */
[----:B-1----:R-:W-:-:S05]  /*0360*/  IMAD R7, R29, UR4, R4 ;  /* 0x000000041d077c24 */ /* 0x002fca000f8e0204 */
[----:B--2---:R-:W-:-:S04]  /*0370*/  IADD3 R6, P0, PT, R7, UR10, RZ ;  /* 0x0000000a07067c10 */ /* 0x004fc8000ff1e0ff */
[----:B------:R-:W-:Y:S01]  /*0380*/  LEA.HI.X.SX32 R7, R7, UR11, 0x1, P0 ;  /* 0x0000000b07077c11 */ /* 0x000fe200080f0eff */
[----:B------:R-:W0:Y:S04]  /*0390*/  LDCU.64 UR10, c[0x0][0x3c8] ;  /* 0x00007900ff0a77ac */ /* 0x000e280008000a00 */
[----:B------:R-:W2:Y:S01]  /*03a0*/  LDG.E.U8.CONSTANT R6, desc[UR8][R6.64] ;  /* 0x0000000806067981 */ /* 0x000ea2000c1e9100 */
[----:B0-----:R-:W-:-:S04]  /*03b0*/  LEA R16, P1, R28, UR10, 0x3 ;  /* 0x0000000a1c107c11 */ /* 0x001fc8000f8218ff */
[----:B------:R-:W-:Y:S02]  /*03c0*/  LEA.HI.X R17, R28, UR11, R3, 0x3, P1 ;  /* 0x0000000b1c117c11 */ /* 0x000fe400088f1c03 */
[----:B--2---:R-:W-:-:S13]  /*03d0*/  ISETP.GE.U32.AND P0, PT, R6, 0x4, PT ;  /* 0x000000040600780c */ /* 0x004fda0003f06070 */
[----:B------:R-:W-:Y:S05]  /*03e0*/  @!P0 BRA `(.L_x_25) ;  /* 0x0000000000fc8947 */ /* 0x000fea0003800000 */
[----:B------:R-:W-:Y:S01]  /*03f0*/  IMAD.SHL.U32 R27, R2, 0x4, RZ ;  /* 0x00000004021b7824 */ /* 0x000fe200078e00ff */
[----:B------:R-:W2:Y:S03]  /*0400*/  LDG.E.64.CONSTANT R4, desc[UR8][R24.64] ;  /* 0x0000000818047981 */ /* 0x000ea6000c1e9b00 */
[----:B------:R-:W-:Y:S01]  /*0410*/  IMAD.WIDE.U32 R26, R27, 0x8, R16 ;  /* 0x000000081b1a7825 */ /* 0x000fe200078e0010 */
[----:B------:R-:W3:Y:S04]  /*0420*/  LDG.E.64.CONSTANT R6, desc[UR8][R24.64+0x8] ;  /* 0x0000080818067981 */ /* 0x000ee8000c1e9b00 */
[----:B------:R-:W2:Y:S04]  /*0430*/  LDG.E.64.CONSTANT R10, desc[UR8][R26.64] ;  /* 0x000000081a0a7981 */ /* 0x000ea8000c1e9b00 */
[----:B------:R-:W4:Y:S04]  /*0440*/  LDG.E.64.CONSTANT R8, desc[UR8][R24.64+0x10] ;  /* 0x0000100818087981 */ /* 0x000f28000c1e9b00 */
[----:B------:R-:W4:Y:S04]  /*0450*/  LDG.E.64.CONSTANT R14, desc[UR8][R24.64+0x18] ;  /* 0x00001808180e7981 */ /* 0x000f28000c1e9b00 */
[----:B------:R-:W4:Y:S04]  /*0460*/  LDG.E.64.CONSTANT R20, desc[UR8][R24.64+0x20] ;  /* 0x0000200818147981 */ /* 0x000f28000c1e9b00 */
[----:B------:R-:W4:Y:S04]  /*0470*/  LDG.E.64.CONSTANT R34, desc[UR8][R26.64+0x8] ;  /* 0x000008081a227981 */ /* 0x000f28000c1e9b00 */
[----:B------:R-:W4:Y:S04]  /*0480*/  LDG.E.64.CONSTANT R22, desc[UR8][R24.64+0x28] ;  /* 0x0000280818167981 */ /* 0x000f28000c1e9b00 */
[----:B------:R-:W4:Y:S04]  /*0490*/  LDG.E.64.CONSTANT R16, desc[UR8][R24.64+0x30] ;  /* 0x0000300818107981 */ /* 0x000f28000c1e9b00 */
[----:B------:R-:W4:Y:S04]  /*04a0*/  LDG.E.64.CONSTANT R18, desc[UR8][R24.64+0x38] ;  /* 0x0000380818127981 */ /* 0x000f28000c1e9b00 */
[----:B------:R-:W4:Y:S04]  /*04b0*/  LDG.E.64.CONSTANT R30, desc[UR8][R26.64+0x10] ;  /* 0x000010081a1e7981 */ /* 0x000f28000c1e9b00 */
[----:B------:R-:W4:Y:S01]  /*04c0*/  LDG.E.64.CONSTANT R26, desc[UR8][R26.64+0x18] ;  /* 0x000018081a1a7981 */ /* 0x000f22000c1e9b00 */
[----:B--2---:R-:W-:-:S02]  /*04d0*/  DMUL R4, R10, R4 ;  /* 0x000000040a047228 */ /* 0x004fc40000000000 */
[----:B---3--:R-:W-:-:S06]  /*04e0*/  DMUL R6, R10, R6 ;  /* 0x000000060a067228 */ /* 0x008fcc0000000000 */
[----:B------:R-:W-:Y:S02]  /*04f0*/  DADD R12, RZ, R4 ;  /* 0x00000000ff0c7229 */ /* 0x000fe40000000004 */
[C---:B----4-:R-:W-:Y:S02]  /*0500*/  DMUL R8, R10.reuse, R8 ;  /* 0x000000080a087228 */ /* 0x050fe40000000000 */
[----:B------:R-:W-:Y:S01]  /*0510*/  DMUL R10, R10, R14 ;  /* 0x0000000e0a0a7228 */ /* 0x000fe20000000000 */
[----:B------:R0:W-:Y:S03]  /*0520*/  STL.128 [R1], R4 ;  /* 0x0000000401007387 */ /* 0x0001e60000100c00 */
[----:B------:R-:W-:Y:S01]  /*0530*/  DADD R12, R12, R6 ;  /* 0x000000000c0c7229 */ /* 0x000fe20000000006 */
[----:B------:R-:W2:Y:S04]  /*0540*/  LDG.E.64.CONSTANT R14, desc[UR8][R24.64+0x48] ;  /* 0x00004808180e7981 */ /* 0x000ea8000c1e9b00 */
[----:B------:R1:W-:Y:S03]  /*0550*/  STL.128 [R1+0x10], R8 ;  /* 0x0000100801007387 */ /* 0x0003e60000100c00 */
[----:B------:R-:W-:-:S02]  /*0560*/  DADD R32, R12, R8 ;  /* 0x000000000c207229 */ /* 0x000fc40000000008 */
[----:B------:R-:W3:Y:S04]  /*0570*/  LDG.E.64.CONSTANT R12, desc[UR8][R24.64+0x40] ;  /* 0x00004008180c7981 */ /* 0x000ee8000c1e9b00 */
[----:B0-----:R-:W4:Y:S04]  /*0580*/  LDG.E.64.CONSTANT R4, desc[UR8][R24.64+0x58] ;  /* 0x0000580818047981 */ /* 0x001f28000c1e9b00 */
[----:B------:R-:W4:Y:S04]  /*0590*/  LDG.E.64.CONSTANT R6, desc[UR8][R24.64+0x60] ;  /* 0x0000600818067981 */ /* 0x000f28000c1e9b00 */
[----:B-1----:R-:W4:Y:S01]  /*05a0*/  LDG.E.64.CONSTANT R8, desc[UR8][R24.64+0x50] ;  /* 0x0000500818087981 */ /* 0x002f22000c1e9b00 */
[----:B------:R-:W-:-:S02]  /*05b0*/  DADD R32, R32, R10 ;  /* 0x0000000020207229 */ /* 0x000fc4000000000a */
[C---:B------:R-:W-:Y:S02]  /*05c0*/  DMUL R20, R34.reuse, R20 ;  /* 0x0000001422147228 */ /* 0x040fe40000000000 */
[C---:B------:R-:W-:Y:S02]  /*05d0*/  DMUL R22, R34.reuse, R22 ;  /* 0x0000001622167228 */ /* 0x040fe40000000000 */
[C---:B------:R-:W-:Y:S02]  /*05e0*/  DMUL R16, R34.reuse, R16 ;  /* 0x0000001022107228 */ /* 0x040fe40000000000 */
[----:B------:R-:W-:Y:S01]  /*05f0*/  DMUL R18, R34, R18 ;  /* 0x0000001222127228 */ /* 0x000fe20000000000 */
[----:B------:R-:W4:Y:S01]  /*0600*/  LDG.E.64.CONSTANT R34, desc[UR8][R24.64+0x68] ;  /* 0x0000680818227981 */ /* 0x000f22000c1e9b00 */
[----:B------:R-:W-:-:S08]  /*0610*/  DADD R32, R32, R20 ;  /* 0x0000000020207229 */ /* 0x000fd00000000014 */
[----:B------:R-:W-:Y:S02]  /*0620*/  DADD R32, R32, R22 ;  /* 0x0000000020207229 */ /* 0x000fe40000000016 */
[C---:B--2---:R-:W-:Y:S02]  /*0630*/  DMUL R14, R30.reuse, R14 ;  /* 0x0000000e1e0e7228 */ /* 0x044fe40000000000 */
[C---:B---3--:R-:W-:Y:S02]  /*0640*/  DMUL R12, R30.reuse, R12 ;  /* 0x0000000c1e0c7228 */ /* 0x048fe40000000000 */
[C---:B----4-:R-:W-:Y:S02]  /*0650*/  DMUL R10, R30.reuse, R4 ;  /* 0x000000041e0a7228 */ /* 0x050fe40000000000 */
[----:B------:R-:W-:Y:S01]  /*0660*/  DMUL R8, R30, R8 ;  /* 0x000000081e087228 */ /* 0x000fe20000000000 */
[----:B------:R-:W2:Y:S04]  /*0670*/  LDG.E.64.CONSTANT R30, desc[UR8][R24.64+0x70] ;  /* 0x00007008181e7981 */ /* 0x000ea8000c1e9b00 */
[----:B------:R-:W3:Y:S01]  /*0680*/  LDG.E.64.CONSTANT R24, desc[UR8][R24.64+0x78] ;  /* 0x0000780818187981 */ /* 0x000ee2000c1e9b00 */
[----:B------:R-:W-:-:S08]  /*0690*/  DADD R32, R32, R16 ;  /* 0x0000000020207229 */ /* 0x000fd00000000010 */
[----:B------:R-:W-:-:S08]  /*06a0*/  DADD R32, R32, R18 ;  /* 0x0000000020207229 */ /* 0x000fd00000000012 */
[----:B------:R-:W-:-:S08]  /*06b0*/  DADD R32, R32, R12 ;  /* 0x0000000020207229 */ /* 0x000fd0000000000c */
[----:B------:R-:W-:-:S08]  /*06c0*/  DADD R32, R32, R14 ;  /* 0x0000000020207229 */ /* 0x000fd0000000000e */
[----:B------:R-:W-:Y:S02]  /*06d0*/  DADD R32, R32, R8 ;  /* 0x0000000020207229 */ /* 0x000fe40000000008 */
[----:B------:R-:W-:-:S06]  /*06e0*/  DMUL R4, R26, R6 ;  /* 0x000000061a047228 */ /* 0x000fcc0000000000 */
[----:B------:R-:W-:Y:S01]  /*06f0*/  DADD R32, R32, R10 ;  /* 0x0000000020207229 */ /* 0x000fe2000000000a */
[----:B------:R2:W-:Y:S01]  /*0700*/  STL.128 [R1+0x20], R20 ;  /* 0x0000201401007387 */ /* 0x0005e20000100c00 */
[----:B------:R-:W-:-:S06]  /*0710*/  DMUL R6, R26, R34 ;  /* 0x000000221a067228 */ /* 0x000fcc0000000000 */
[----:B------:R-:W-:Y:S01]  /*0720*/  DADD R32, R32, R4 ;  /* 0x0000000020207229 */ /* 0x000fe20000000004 */
[----:B------:R-:W-:Y:S04]  /*0730*/  STL.128 [R1+0x30], R16 ;  /* 0x0000301001007387 */ /* 0x000fe80000100c00 */
[----:B------:R-:W-:Y:S04]  /*0740*/  STL.128 [R1+0x50], R8 ;  /* 0x0000500801007387 */ /* 0x000fe80000100c00 */
[----:B------:R-:W-:Y:S01]  /*0750*/  STL.128 [R1+0x60], R4 ;  /* 0x0000600401007387 */ /* 0x000fe20000100c00 */
[----:B------:R-:W-:-:S03]  /*0760*/  DADD R32, R32, R6 ;  /* 0x0000000020207229 */ /* 0x000fc60000000006 */
[----:B------:R0:W-:Y:S01]  /*0770*/  STL.128 [R1+0x40], R12 ;  /* 0x0000400c01007387 */ /* 0x0001e20000100c00 */
[C---:B--2---:R-:W-:Y:S02]  /*0780*/  DMUL R20, R26.reuse, R30 ;  /* 0x0000001e1a147228 */ /* 0x044fe40000000000 */
[----:B---3--:R-:W-:-:S07]  /*0790*/  DMUL R22, R26, R24 ;  /* 0x000000181a167228 */ /* 0x008fce0000000000 */
[----:B------:R3:W-:Y:S01]  /*07a0*/  STL.128 [R1+0x70], R20 ;  /* 0x0000701401007387 */ /* 0x0007e20000100c00 */
[----:B------:R-:W-:-:S08]  /*07b0*/  DADD R32, R32, R20 ;  /* 0x0000000020207229 */ /* 0x000fd00000000014 */
[----:B0-----:R-:W-:Y:S01]  /*07c0*/  DADD R12, R32, R22 ;  /* 0x00000000200c7229 */ /* 0x001fe20000000016 */
[----:B------:R-:W-:Y:S10]  /*07d0*/  BRA `(.L_x_26) ;  /* 0x0000003400747947 */ /* 0x000ff40003800000 */
.L_x_25:
[----:B------:R-:W-:Y:S01]  /*07e0*/  ISETP.NE.AND P1, PT, R6, 0x1, PT ;  /* 0x000000010600780c */ /* 0x000fe20003f25270 */
[----:B------:R-:W-:Y:S01]  /*07f0*/  IMAD.SHL.U32 R5, R2, 0x4, RZ ;  /* 0x0000000402057824 */ /* 0x000fe200078e00ff */
[C---:B------:R-:W-:Y:S02]  /*0800*/  ISETP.NE.AND P2, PT, R6.reuse, 0x2, PT ;  /* 0x000000020600780c */ /* 0x040fe40003f45270 */
[C---:B------:R-:W-:Y:S01]  /*0810*/  ISETP.NE.AND P3, PT, R6.reuse, 0x3, PT ;  /* 0x000000030600780c */ /* 0x040fe20003f65270 */
[----:B------:R-:W-:Y:S01]  /*0820*/  IMAD.WIDE.U32 R16, R5, 0x8, R16 ;  /* 0x0000000805107825 */ /* 0x000fe200078e0010 */
[----:B------:R-:W-:-:S07]  /*0830*/  ISETP.NE.AND P0, PT, R6, RZ, PT ;  /* 0x000000ff0600720c */ /* 0x000fce0003f05270 */
[----:B------:R-:W2:Y:S04]  /*0840*/  @!P1 LDG.E.64.CONSTANT R4, desc[UR8][R24.64+0x8] ;  /* 0x0000080818049981 */ /* 0x000ea8000c1e9b00 */
[----:B------:R-:W3:Y:S04]  /*0850*/  @!P2 LDG.E.64.CONSTANT R10, desc[UR8][R24.64+0x10] ;  /* 0x00001008180aa981 */ /* 0x000ee8000c1e9b00 */
[----:B------:R-:W2:Y:S04]  /*0860*/  @!P1 LDG.E.64.CONSTANT R20, desc[UR8][R16.64] ;  /* 0x0000000810149981 */ /* 0x000ea8000c1e9b00 */
[----:B------:R-:W3:Y:S04]  /*0870*/  @!P2 LDG.E.64.CONSTANT R18, desc[UR8][R16.64] ;  /* 0x000000081012a981 */ /* 0x000ee8000c1e9b00 */
[----:B------:R-:W4:Y:S04]  /*0880*/  @!P3 LDG.E.64.CONSTANT R6, desc[UR8][R24.64+0x18] ;  /* 0x000018081806b981 */ /* 0x000f28000c1e9b00 */
[----:B------:R-:W4:Y:S04]  /*0890*/  @!P3 LDG.E.64.CONSTANT R12, desc[UR8][R16.64] ;  /* 0x00000008100cb981 */ /* 0x000f28000c1e9b00 */
[----:B------:R-:W4:Y:S04]  /*08a0*/  @!P0 LDG.E.64.CONSTANT R22, desc[UR8][R24.64] ;  /* 0x0000000818168981 */ /* 0x000f28000c1e9b00 */
[----:B------:R-:W4:Y:S04]  /*08b0*/  @!P0 LDG.E.64.CONSTANT R26, desc[UR8][R16.64] ;  /* 0x00000008101a8981 */ /* 0x000f28000c1e9b00 */
[----:B------:R-:W4:Y:S04]  /*08c0*/  @!P0 LDG.E.64.CONSTANT R8, desc[UR8][R24.64+0x20] ;  /* 0x0000200818088981 */ /* 0x000f28000c1e9b00 */
[----:B------:R-:W4:Y:S01]  /*08d0*/  @!P0 LDG.E.64.CONSTANT R14, desc[UR8][R16.64+0x8] ;  /* 0x00000808100e8981 */ /* 0x000f22000c1e9b00 */
[----:B------:R-:W-:-:S02]  /*08e0*/  CS2R R32, SRZ ;  /* 0x0000000000207805 */ /* 0x000fc4000001ff00 */
[----:B------:R-:W-:Y:S02]  /*08f0*/  CS2R R30, SRZ ;  /* 0x00000000001e7805 */ /* 0x000fe4000001ff00 */
[----:B------:R-:W-:Y:S01]  /*0900*/  CS2R R34, SRZ ;  /* 0x0000000000227805 */ /* 0x000fe2000001ff00 */
[----:B--2---:R-:W-:Y:S01]  /*0910*/  @!P1 DMUL R32, R4, R20 ;  /* 0x0000001404209228 */ /* 0x004fe20000000000 */
[----:B------:R-:W-:Y:S01]  /*0920*/  CS2R R4, SRZ ;  /* 0x0000000000047805 */ /* 0x000fe2000001ff00 */
[----:B------:R-:W2:Y:S01]  /*0930*/  @!P1 LDG.E.64.CONSTANT R20, desc[UR8][R16.64+0x8] ;  /* 0x0000080810149981 */ /* 0x000ea2000c1e9b00 */
[----:B---3--:R-:W-:-:S03]  /*0940*/  @!P2 DMUL R30, R10, R18 ;  /* 0x000000120a1ea228 */ /* 0x008fc60000000000 */
[----:B------:R-:W2:Y:S04]  /*0950*/  @!P1 LDG.E.64.CONSTANT R10, desc[UR8][R24.64+0x28] ;  /* 0x00002808180a9981 */ /* 0x000ea8000c1e9b00 */
[----:B------:R-:W3:Y:S01]  /*0960*/  @!P2 LDG.E.64.CONSTANT R18, desc[UR8][R16.64+0x8] ;  /* 0x000008081012a981 */ /* 0x000ee2000c1e9b00 */
[----:B----4-:R-:W-:Y:S01]  /*0970*/  @!P3 DMUL R4, R6, R12 ;  /* 0x0000000c0604b228 */ /* 0x010fe20000000000 */
[----:B------:R-:W-:Y:S02]  /*0980*/  CS2R R6, SRZ ;  /* 0x0000000000067805 */ /* 0x000fe4000001ff00 */
[----:B------:R-:W3:Y:S01]  /*0990*/  @!P2 LDG.E.64.CONSTANT R12, desc[UR8][R24.64+0x30] ;  /* 0x00003008180ca981 */ /* 0x000ee2000c1e9b00 */
[----:B------:R-:W-:-:S03]  /*09a0*/  @!P0 DMUL R34, R22, R26 ;  /* 0x0000001a16228228 */ /* 0x000fc60000000000 */
[----:B------:R-:W4:Y:S04]  /*09b0*/  @!P3 LDG.E.64.CONSTANT R22, desc[UR8][R16.64+0x8] ;  /* 0x000008081016b981 */ /* 0x000f28000c1e9b00 */
[----:B------:R-:W4:Y:S01]  /*09c0*/  @!P1 LDG.E.64.CONSTANT R26, desc[UR8][R16.64+0x10] ;  /* 0x00001008101a9981 */ /* 0x000f22000c1e9b00 */
[----:B------:R-:W-:-:S03]  /*09d0*/  @!P0 DMUL R6, R8, R14 ;  /* 0x0000000e08068228 */ /* 0x000fc60000000000 */
[----:B------:R-:W4:Y:S01]  /*09e0*/  @!P3 LDG.E.64.CONSTANT R14, desc[UR8][R24.64+0x38] ;  /* 0x00003808180eb981 */ /* 0x000f22000c1e9b00 */
[----:B------:R-:W-:Y:S01]  /*09f0*/  CS2R R8, SRZ ;  /* 0x0000000000087805 */ /* 0x000fe2000001ff00 */
[----:B--2---:R-:W-:Y:S01]  /*0a00*/  @!P1 DMUL R8, R10, R20 ;  /* 0x000000140a089228 */ /* 0x004fe20000000000 */
[----:B------:R-:W-:Y:S01]  /*0a10*/  CS2R R10, SRZ ;  /* 0x00000000000a7805 */ /* 0x000fe2000001ff00 */
[----:B------:R-:W2:Y:S01]  /*0a20*/  @!P0 LDG.E.64.CONSTANT R20, desc[UR8][R16.64+0x10] ;  /* 0x0000100810148981 */ /* 0x000ea2000c1e9b00 */
[----:B---3--:R-:W-:Y:S01]  /*0a30*/  @!P2 DMUL R10, R12, R18 ;  /* 0x000000120c0aa228 */ /* 0x008fe20000000000 */
[----:B------:R-:W-:Y:S02]  /*0a40*/  CS2R R12, SRZ ;  /* 0x00000000000c7805 */ /* 0x000fe4000001ff00 */
[----:B------:R-:W2:Y:S01]  /*0a50*/  @!P0 LDG.E.64.CONSTANT R18, desc[UR8][R24.64+0x40] ;  /* 0x0000400818128981 */ /* 0x000ea2000c1e9b00 */
[----:B----4-:R-:W-:-:S03]  /*0a60*/  @!P3 DMUL R12, R14, R22 ;  /* 0x000000160e0cb228 */ /* 0x010fc60000000000 */
[----:B------:R-:W3:Y:S01]  /*0a70*/  @!P1 LDG.E.64.CONSTANT R22, desc[UR8][R24.64+0x48] ;  /* 0x0000480818169981 */ /* 0x000ee2000c1e9b00 */
[----:B------:R-:W-:Y:S01]  /*0a80*/  CS2R R14, SRZ ;  /* 0x00000000000e7805 */ /* 0x000fe2000001ff00 */
[----:B--2---:R-:W-:Y:S01]  /*0a90*/  @!P0 DMUL R14, R18, R20 ;  /* 0x00000014120e8228 */ /* 0x004fe20000000000 */
[----:B------:R-:W-:Y:S01]  /*0aa0*/  CS2R R18, SRZ ;  /* 0x0000000000127805 */ /* 0x000fe2000001ff00 */
[----:B------:R-:W2:Y:S01]  /*0ab0*/  @!P2 LDG.E.64.CONSTANT R20, desc[UR8][R24.64+0x50] ;  /* 0x000050081814a981 */ /* 0x000ea2000c1e9b00 */
[----:B---3--:R-:W-:-:S03]  /*0ac0*/  @!P1 DMUL R18, R22, R26 ;  /* 0x0000001a16129228 */ /* 0x008fc60000000000 */
[----:B------:R-:W2:Y:S01]  /*0ad0*/  @!P2 LDG.E.64.CONSTANT R22, desc[UR8][R16.64+0x10] ;  /* 0x000010081016a981 */ /* 0x000ea2000c1e9b00 */
[----:B------:R-:W-:-:S03]  /*0ae0*/  CS2R R26, SRZ ;  /* 0x00000000001a7805 */ /* 0x000fc6000001ff00 */
[----:B------:R0:W-:Y:S04]  /*0af0*/  STL.64 [R1], R34 ;  /* 0x0000002201007387 */ /* 0x0001e80000100a00 */
[----:B------:R1:W-:Y:S01]  /*0b00*/  STL.64 [R1+0x8], R32 ;  /* 0x0000082001007387 */ /* 0x0003e20000100a00 */
[----:B0-----:R-:W-:Y:S02]  /*0b10*/  DADD R34, RZ, R34 ;  /* 0x00000000ff227229 */ /* 0x001fe40000000022 */
[----:B--2---:R-:W-:Y:S01]  /*0b20*/  @!P2 DMUL R26, R20, R22 ;  /* 0x00000016141aa228 */ /* 0x004fe20000000000 */
[----:B------:R-:W2:Y:S04]  /*0b30*/  @!P3 LDG.E.64.CONSTANT R20, desc[UR8][R24.64+0x58] ;  /* 0x000058081814b981 */ /* 0x000ea8000c1e9b00 */
[----:B------:R-:W2:Y:S01]  /*0b40*/  @!P3 LDG.E.64.CONSTANT R22, desc[UR8][R16.64+0x10] ;  /* 0x000010081016b981 */ /* 0x000ea2000c1e9b00 */
[----:B-1----:R-:W-:-:S03]  /*0b50*/  DADD R32, R34, R32 ;  /* 0x0000000022207229 */ /* 0x002fc60000000020 */
[----:B------:R0:W-:Y:S05]  /*0b60*/  STL.64 [R1+0x10], R30 ;  /* 0x0000101e01007387 */ /* 0x0001ea0000100a00 */
[----:B------:R-:W-:Y:S01]  /*0b70*/  DADD R32, R32, R30 ;  /* 0x0000000020207229 */ /* 0x000fe2000000001e */
[----:B0-----:R-:W-:Y:S01]  /*0b80*/  CS2R R30, SRZ ;  /* 0x00000000001e7805 */ /* 0x001fe2000001ff00 */
[----:B--2---:R-:W-:Y:S01]  /*0b90*/  @!P3 DMUL R30, R20, R22 ;  /* 0x00000016141eb228 */ /* 0x004fe20000000000 */
[----:B------:R-:W2:Y:S04]  /*0ba0*/  @!P0 LDG.E.64.CONSTANT R20, desc[UR8][R24.64+0x60] ;  /* 0x0000600818148981 */ /* 0x000ea8000c1e9b00 */
[----:B------:R-:W2:Y:S01]  /*0bb0*/  @!P0 LDG.E.64.CONSTANT R22, desc[UR8][R16.64+0x18] ;  /* 0x0000180810168981 */ /* 0x000ea2000c1e9b00 */
[----:B------:R-:W-:-:S03]  /*0bc0*/  DADD R32, R32, R4 ;  /* 0x0000000020207229 */ /* 0x000fc60000000004 */
[----:B------:R0:W-:Y:S02]  /*0bd0*/  STL.64 [R1+0x18], R4 ;  /* 0x0000180401007387 */ /* 0x0001e40000100a00 */
[----:B0-----:R-:W-:Y:S01]  /*0be0*/  CS2R R4, SRZ ;  /* 0x0000000000047805 */ /* 0x001fe2000001ff00 */
[----:B--2---:R-:W-:Y:S01]  /*0bf0*/  @!P0 DMUL R4, R20, R22 ;  /* 0x0000001614048228 */ /* 0x004fe20000000000 */
[----:B------:R-:W2:Y:S04]  /*0c00*/  @!P1 LDG.E.64.CONSTANT R20, desc[UR8][R24.64+0x68] ;  /* 0x0000680818149981 */ /* 0x000ea8000c1e9b00 */
[----:B------:R-:W2:Y:S01]  /*0c10*/  @!P1 LDG.E.64.CONSTANT R22, desc[UR8][R16.64+0x18] ;  /* 0x0000180810169981 */ /* 0x000ea2000c1e9b00 */
[----:B------:R-:W-:-:S03]  /*0c20*/  DADD R32, R32, R6 ;  /* 0x0000000020207229 */ /* 0x000fc60000000006 */
[----:B------:R0:W-:Y:S02]  /*0c30*/  STL.64 [R1+0x20], R6 ;  /* 0x0000200601007387 */ /* 0x0001e40000100a00 */
[----:B0-----:R-:W-:-:S03]  /*0c40*/  CS2R R6, SRZ ;  /* 0x0000000000067805 */ /* 0x001fc6000001ff00 */
[----:B------:R-:W-:-:S08]  /*0c50*/  DADD R32, R32, R8 ;  /* 0x0000000020207229 */ /* 0x000fd00000000008 */
[----:B------:R-:W-:-:S08]  /*0c60*/  DADD R32, R32, R10 ;  /* 0x0000000020207229 */ /* 0x000fd0000000000a */
[----:B------:R-:W-:Y:S02]  /*0c70*/  DADD R32, R32, R12 ;  /* 0x0000000020207229 */ /* 0x000fe4000000000c */
[----:B--2---:R-:W-:Y:S01]  /*0c80*/  @!P1 DMUL R6, R20, R22 ;  /* 0x0000001614069228 */ /* 0x004fe20000000000 */
[----:B------:R-:W2:Y:S04]  /*0c90*/  @!P2 LDG.E.64.CONSTANT R20, desc[UR8][R24.64+0x70] ;  /* 0x000070081814a981 */ /* 0x000ea8000c1e9b00 */
[----:B------:R-:W2:Y:S04]  /*0ca0*/  @!P2 LDG.E.64.CONSTANT R22, desc[UR8][R16.64+0x18] ;  /* 0x000018081016a981 */ /* 0x000ea8000c1e9b00 */
[----:B------:R-:W3:Y:S04]  /*0cb0*/  @!P3 LDG.E.64.CONSTANT R24, desc[UR8][R24.64+0x78] ;  /* 0x000078081818b981 */ /* 0x000ee8000c1e9b00 */
[----:B------:R-:W3:Y:S01]  /*0cc0*/  @!P3 LDG.E.64.CONSTANT R16, desc[UR8][R16.64+0x18] ;  /* 0x000018081010b981 */ /* 0x000ee2000c1e9b00 */
[----:B------:R-:W-:-:S08]  /*0cd0*/  DADD R32, R32, R14 ;  /* 0x0000000020207229 */ /* 0x000fd0000000000e */
[----:B------:R-:W-:-:S08]  /*0ce0*/  DADD R32, R32, R18 ;  /* 0x0000000020207229 */ /* 0x000fd00000000012 */
[----:B------:R-:W-:Y:S01]  /*0cf0*/  DADD R32, R32, R26 ;  /* 0x0000000020207229 */ /* 0x000fe2000000001a */
[----:B------:R-:W-:Y:S02]  /*0d00*/  CS2R R34, SRZ ;  /* 0x0000000000227805 */ /* 0x000fe4000001ff00 */
[----:B------:R-:W-:-:S05]  /*0d10*/  CS2R R36, SRZ ;  /* 0x0000000000247805 */ /* 0x000fca000001ff00 */
[----:B------:R-:W-:Y:S01]  /*0d20*/  DADD R32, R32, R30 ;  /* 0x0000000020207229 */ /* 0x000fe2000000001e */
[----:B------:R-:W-:Y:S07]  /*0d30*/  STL.64 [R1+0x28], R8 ;  /* 0x0000280801007387 */ /* 0x000fee0000100a00 */
[----:B------:R-:W-:Y:S01]  /*0d40*/  DADD R32, R32, R4 ;  /* 0x0000000020207229 */ /* 0x000fe20000000004 */
[----:B------:R-:W-:Y:S04]  /*0d50*/  STL.64 [R1+0x30], R10 ;  /* 0x0000300a01007387 */ /* 0x000fe80000100a00 */
[----:B------:R-:W-:Y:S04]  /*0d60*/  STL.64 [R1+0x40], R14 ;  /* 0x0000400e01007387 */ /* 0x000fe80000100a00 */
[----:B------:R-:W-:Y:S01]  /*0d70*/  STL.64 [R1+0x48], R18 ;  /* 0x0000481201007387 */ /* 0x000fe20000100a00 */
[----:B------:R-:W-:-:S03]  /*0d80*/  DADD R32, R32, R6 ;  /* 0x0000000020207229 */ /* 0x000fc60000000006 */
[----:B------:R-:W-:Y:S04]  /*0d90*/  STL.64 [R1+0x50], R26 ;  /* 0x0000501a01007387 */ /* 0x000fe80000100a00 */
[----:B------:R-:W-:Y:S04]  /*0da0*/  STL.64 [R1+0x58], R30 ;  /* 0x0000581e01007387 */ /* 0x000fe80000100a00 */
[----:B------:R-:W-:Y:S04]  /*0db0*/  STL.64 [R1+0x60], R4 ;  /* 0x0000600401007387 */ /* 0x000fe80000100a00 */
[----:B------:R-:W-:Y:S04]  /*0dc0*/  STL.64 [R1+0x68], R6 ;  /* 0x0000680601007387 */ /* 0x000fe80000100a00 */
[----:B------:R0:W-:Y:S01]  /*0dd0*/  STL.64 [R1+0x38], R12 ;  /* 0x0000380c01007387 */ /* 0x0001e20000100a00 */
[----:B--2---:R-:W-:-:S02]  /*0de0*/  @!P2 DMUL R34, R20, R22 ;  /* 0x000000161422a228 */ /* 0x004fc40000000000 */
[----:B---3--:R-:W-:-:S05]  /*0df0*/  @!P3 DMUL R36, R24, R16 ;  /* 0x000000101824b228 */ /* 0x008fca0000000000 */
[----:B------:R2:W-:Y:S04]  /*0e00*/  STL.64 [R1+0x70], R34 ;  /* 0x0000702201007387 */ /* 0x0005e80000100a00 */
[----:B------:R2:W-:Y:S01]  /*0e10*/  STL.64 [R1+0x78], R36 ;  /* 0x0000782401007387 */ /* 0x0005e20000100a00 */
[----:B------:R-:W-:-:S08]  /*0e20*/  DADD R32, R32, R34 ;  /* 0x0000000020207229 */ /* 0x000fd00000000022 */
[----:B0-----:R-:W-:Y:S01]  /*0e30*/  DADD R12, R32, R36 ;  /* 0x00000000200c7229 */ /* 0x001fe20000000024 */
[----:B------:R-:W-:Y:S10]  /*0e40*/  BRA `(.L_x_26) ;  /* 0x0000002c00d87947 */ /* 0x000ff40003800000 */
.L_x_24:
[----:B------:R-:W0:Y:S08]  /*0e50*/  LDC.64 R4, c[0x0][0x3d0] ;  /* 0x0000f400ff047b82 */ /* 0x000e300000000a00 */
[----:B------:R-:W1:Y:S01]  /*0e60*/  LDC.64 R8, c[0x0][0x3d8] ;  /* 0x0000f600ff087b82 */ /* 0x000e620000000a00 */
[----:B0-----:R-:W-:-:S06]  /*0e70*/  IMAD.WIDE R4, R11, 0x4, R4 ;  /* 0x000000040b047825 */ /* 0x001fcc00078e0204 */
[----:B------:R-:W2:Y:S01]  /*0e80*/  LDG.E.CONSTANT R4, desc[UR8][R4.64] ;  /* 0x0000000804047981 */ /* 0x000ea2000c1e9900 */
[----:B-1----:R-:W-:Y:S01]  /*0e90*/  IMAD.WIDE R8, R11, 0x4, R8 ;  /* 0x000000040b087825 */ /* 0x002fe200078e0208 */
[----:B--2---:R-:W-:-:S13]  /*0ea0*/  ISETP.GE.AND P0, PT, R4, 0x1, PT ;  /* 0x000000010400780c */ /* 0x004fda0003f06270 */
[----:B------:R-:W-:Y:S05]  /*0eb0*/  @!P0 BRA `(.L_x_27) ;  /* 0x0000002800ac8947 */ /* 0x000fea0003800000 */
[----:B------:R0:W5:Y:S01]  /*0ec0*/  LDG.E.CONSTANT R5, desc[UR8][R8.64] ;  /* 0x0000000808057981 */ /* 0x000162000c1e9900 */
[C---:B------:R-:W-:Y:S01]  /*0ed0*/  LOP3.LUT R26, R4.reuse, 0x7, RZ, 0xc0, !PT ;  /* 0x00000007041a7812 */ /* 0x040fe200078ec0ff */
[----:B------:R-:W-:Y:S01]  /*0ee0*/  IMAD.MOV.U32 R25, RZ, RZ, RZ ;  /* 0x000000ffff197224 */ /* 0x000fe200078e00ff */
[C---:B------:R-:W-:Y:S02]  /*0ef0*/  LOP3.LUT R6, R4.reuse, 0x3, RZ, 0xc0, !PT ;  /* 0x0000000304067812 */ /* 0x040fe400078ec0ff */
[----:B------:R-:W-:Y:S02]  /*0f00*/  CS2R R12, SRZ ;  /* 0x00000000000c7805 */ /* 0x000fe4000001ff00 */
[----:B------:R-:W-:Y:S01]  /*0f10*/  LOP3.LUT R7, R4, 0x7ffffff8, RZ, 0xc0, !PT ;  /* 0x7ffffff804077812 */ /* 0x000fe200078ec0ff */
[----:B------:R-:W-:Y:S01]  /*0f20*/  VIADD R26, R26, 0xffffffff ;  /* 0xffffffff1a1a7836 */ /* 0x000fe20000000000 */
[----:B------:R-:W-:Y:S01]  /*0f30*/  LOP3.LUT R24, R4, 0x1, RZ, 0xc0, !PT ;  /* 0x0000000104187812 */ /* 0x000fe200078ec0ff */
[----:B0-----:R-:W-:-:S07]  /*0f40*/  VIADD R27, R6, 0xffffffff ;  /* 0xffffffff061b7836 */ /* 0x001fce0000000000 */
.L_x_48:
[----:B0-----:R-:W0:Y:S01]  /*0f50*/  LDCU.64 UR10, c[0x0][0x3c8] ;  /* 0x00007900ff0a77ac */ /* 0x001e220008000a00 */
[----:B------:R-:W-:-:S04]  /*0f60*/  IMAD.SHL.U32 R10, R2, 0x4, RZ ;  /* 0x00000004020a7824 */ /* 0x000fc800078e00ff */
[----:B------:R-:W-:Y:S01]  /*0f70*/  IMAD.IADD R11, R10, 0x1, R25 ;  /* 0x000000010a0b7824 */ /* 0x000fe200078e0219 */
[----:B0-----:R-:W-:-:S04]  /*0f80*/  LEA R8, P0, R28, UR10, 0x3 ;  /* 0x0000000a1c087c11 */ /* 0x001fc8000f8018ff */
[----:B------:R-:W-:-:S03]  /*0f90*/  LEA.HI.X R9, R28, UR11, R3, 0x3, P0 ;  /* 0x0000000b1c097c11 */ /* 0x000fc600080f1c03 */
[----:B------:R-:W-:-:S06]  /*0fa0*/  IMAD.WIDE.U32 R8, R11, 0x8, R8 ;  /* 0x000000080b087825 */ /* 0x000fcc00078e0008 */
[----:B-----5:R-:W5:Y:S01]  /*0fb0*/  LDG.E.64.CONSTANT R8, desc[UR8][R8.64] ;  /* 0x0000000808087981 */ /* 0x020f62000c1e9b00 */
[----:B------:R-:W-:Y:S01]  /*0fc0*/  ISETP.GE.U32.AND P1, PT, R4, 0x8, PT ;  /* 0x000000080400780c */ /* 0x000fe20003f26070 */
[----:B------:R-:W-:Y:S02]  /*0fd0*/  IMAD.MOV.U32 R22, RZ, RZ, RZ ;  /* 0x000000ffff167224 */ /* 0x000fe400078e00ff */
[----:B------:R-:W-:Y:S02]  /*0fe0*/  IMAD.MOV.U32 R14, RZ, RZ, 0x0 ;  /* 0x00000000ff0e7424 */ /* 0x000fe400078e00ff */
[----:B------:R-:W-:-:S08]  /*0ff0*/  IMAD.MOV.U32 R15, RZ, RZ, 0x3ff00000 ;  /* 0x3ff00000ff0f7424 */ /* 0x000fd000078e00ff */
[----:B------:R-:W-:Y:S05]  /*1000*/  @!P1 BRA `(.L_x_28) ;  /* 0x0000000400349947 */ /* 0x000fea0003800000 */
[----:B------:R-:W-:Y:S01]  /*1010*/  IMAD.MOV R30, RZ, RZ, -R7 ;  /* 0x000000ffff1e7224 */ /* 0x000fe200078e0a07 */
[----:B------:R-:W0:Y:S01]  /*1020*/  LDCU.64 UR10, c[0x0][0x3c0] ;  /* 0x00007800ff0a77ac */ /* 0x000e220008000a00 */
[----:B------:R-:W-:Y:S02]  /*1030*/  IMAD.MOV.U32 R22, RZ, RZ, R5 ;  /* 0x000000ffff167224 */ /* 0x000fe400078e0005 */
[----:B------:R-:W-:Y:S02]  /*1040*/  IMAD.MOV.U32 R14, RZ, RZ, 0x0 ;  /* 0x00000000ff0e7424 */ /* 0x000fe400078e00ff */
[----:B------:R-:W-:-:S07]  /*1050*/  IMAD.MOV.U32 R15, RZ, RZ, 0x3ff00000 ;  /* 0x3ff00000ff0f7424 */ /* 0x000fce00078e00ff */
.L_x_29:
[----:B------:R-:W-:Y:S02]  /*1060*/  IMAD.U32 R20, RZ, RZ, UR5 ;  /* 0x00000005ff147e24 */ /* 0x000fe4000f8e00ff */
[----:B------:R-:W-:Y:S02]  /*1070*/  IMAD.U32 R21, RZ, RZ, UR6 ;  /* 0x00000006ff157e24 */ /* 0x000fe4000f8e00ff */
[----:B------:R-:W-:-:S05]  /*1080*/  IMAD.WIDE R20, R22, 0x4, R20 ;  /* 0x0000000416147825 */ /* 0x000fca00078e0214 */
[----:B------:R-:W2:Y:S04]  /*1090*/  LDG.E.CONSTANT R10, desc[UR8][R20.64+-0x10] ;  /* 0xfffff008140a7981 */ /* 0x000ea8000c1e9900 */
[----:B------:R-:W3:Y:S04]  /*10a0*/  LDG.E.CONSTANT R11, desc[UR8][R20.64+-0xc] ;  /* 0xfffff408140b7981 */ /* 0x000ee8000c1e9900 */
[----:B------:R-:W4:Y:S04]  /*10b0*/  LDG.E.CONSTANT R17, desc[UR8][R20.64+-0x8] ;  /* 0xfffff80814117981 */ /* 0x000f28000c1e9900 */
[----:B------:R-:W4:Y:S04]  /*10c0*/  LDG.E.CONSTANT R23, desc[UR8][R20.64+-0x4] ;  /* 0xfffffc0814177981 */ /* 0x000f28000c1e9900 */
[----:B------:R-:W4:Y:S04]  /*10d0*/  LDG.E.CONSTANT R31, desc[UR8][R20.64] ;  /* 0x00000008141f7981 */ /* 0x000f28000c1e9900 */
[----:B------:R-:W4:Y:S01]  /*10e0*/  LDG.E.CONSTANT R33, desc[UR8][R20.64+0x8] ;  /* 0x0000080814217981 */ /* 0x000f22000c1e9900 */
[----:B--2---:R-:W-:-:S02]  /*10f0*/  IMAD.SHL.U32 R10, R10, 0x4, RZ ;  /* 0x000000040a0a7824 */ /* 0x004fc400078e00ff */
[----:B---3--:R-:W-:-:S03]  /*1100*/  IMAD.SHL.U32 R16, R11, 0x4, RZ ;  /* 0x000000040b107824 */ /* 0x008fc600078e00ff */
[----:B------:R-:W-:-:S04]  /*1110*/  IADD3 R19, P0, PT, R28, R10, RZ ;  /* 0x0000000a1c137210 */ /* 0x000fc80007f1e0ff */
[-C--:B------:R-:W-:Y:S01]  /*1120*/  LEA.HI.X.SX32 R32, R10, R3.reuse, 0x1, P0 ;  /* 0x000000030a207211 */ /* 0x080fe200000f0eff */
[----:B----4-:R-:W-:Y:S01]  /*1130*/  IMAD.SHL.U32 R10, R17, 0x4, RZ ;  /* 0x00000004110a7824 */ /* 0x010fe200078e00ff */
[C---:B0-----:R-:W-:Y:S02]  /*1140*/  LEA R18, P0, R19.reuse, UR10, 0x3 ;  /* 0x0000000a13127c11 */ /* 0x041fe4000f8018ff */
[----:B------:R-:W-:Y:S02]  /*1150*/  IADD3 R17, P2, PT, R28, R16, RZ ;  /* 0x000000101c117210 */ /* 0x000fe40007f5e0ff */
[----:B------:R-:W-:Y:S02]  /*1160*/  LEA.HI.X R19, R19, UR11, R32, 0x3, P0 ;  /* 0x0000000b13137c11 */ /* 0x000fe400080f1c20 */
[----:B------:R-:W-:Y:S02]  /*1170*/  LEA.HI.X.SX32 R32, R16, R3, 0x1, P2 ;  /* 0x0000000310207211 */ /* 0x000fe400010f0eff */
[----:B------:R-:W-:-:S02]  /*1180*/  LEA R16, P0, R17, UR10, 0x3 ;  /* 0x0000000a11107c11 */ /* 0x000fc4000f8018ff */
[----:B------:R-:W2:Y:S01]  /*1190*/  LDG.E.64.CONSTANT R18, desc[UR8][R18.64] ;  /* 0x0000000812127981 */ /* 0x000ea2000c1e9b00 */
[----:B------:R-:W-:Y:S02]  /*11a0*/  IADD3 R11, P3, PT, R28, R10, RZ ;  /* 0x0000000a1c0b7210 */ /* 0x000fe40007f7e0ff */
[----:B------:R-:W-:Y:S02]  /*11b0*/  LEA.HI.X R17, R17, UR11, R32, 0x3, P0 ;  /* 0x0000000b11117c11 */ /* 0x000fe400080f1c20 */
[----:B------:R-:W-:Y:S02]  /*11c0*/  LEA.HI.X.SX32 R32, R10, R3, 0x1, P3 ;  /* 0x000000030a207211 */ /* 0x000fe400018f0eff */
[C---:B------:R-:W-:Y:S02]  /*11d0*/  LEA R10, P0, R11.reuse, UR10, 0x3 ;  /* 0x0000000a0b0a7c11 */ /* 0x040fe4000f8018ff */
[----:B------:R-:W3:Y:S02]  /*11e0*/  LDG.E.64.CONSTANT R16, desc[UR8][R16.64] ;  /* 0x0000000810107981 */ /* 0x000ee4000c1e9b00 */
[----:B------:R-:W-:-:S02]  /*11f0*/  LEA.HI.X R11, R11, UR11, R32, 0x3, P0 ;  /* 0x0000000b0b0b7c11 */ /* 0x000fc400080f1c20 */
[----:B------:R-:W4:Y:S04]  /*1200*/  LDG.E.CONSTANT R32, desc[UR8][R20.64+0x4] ;  /* 0x0000040814207981 */ /* 0x000f28000c1e9900 */
[----:B------:R-:W4:Y:S04]  /*1210*/  LDG.E.64.CONSTANT R10, desc[UR8][R10.64] ;  /* 0x000000080a0a7981 */ /* 0x000f28000c1e9b00 */
[----:B------:R0:W4:Y:S01]  /*1220*/  LDG.E.CONSTANT R20, desc[UR8][R20.64+0xc] ;  /* 0x00000c0814147981 */ /* 0x000122000c1e9900 */
[----:B------:R-:W-:Y:S02]  /*1230*/  IMAD.SHL.U32 R23, R23, 0x4, RZ ;  /* 0x0000000417177824 */ /* 0x000fe400078e00ff */
[----:B------:R-:W-:-:S02]  /*1240*/  IMAD.SHL.U32 R31, R31, 0x4, RZ ;  /* 0x000000041f1f7824 */ /* 0x000fc400078e00ff */
[----:B------:R-:W-:Y:S01]  /*1250*/  IMAD.SHL.U32 R33, R33, 0x4, RZ ;  /* 0x0000000421217824 */ /* 0x000fe200078e00ff */
[----:B--2---:R-:W-:Y:S01]  /*1260*/  DMUL R18, R18, R14 ;  /* 0x0000000e12127228 */ /* 0x004fe20000000000 */
[----:B------:R-:W-:-:S07]  /*1270*/  IADD3 R15, P0, PT, R28, R23, RZ ;  /* 0x000000171c0f7210 */ /* 0x000fce0007f1e0ff */
[----:B---3--:R-:W-:Y:S01]  /*1280*/  DMUL R16, R18, R16 ;  /* 0x0000001012107228 */ /* 0x008fe20000000000 */
[----:B------:R-:W-:Y:S02]  /*1290*/  LEA.HI.X.SX32 R34, R23, R3, 0x1, P0 ;  /* 0x0000000317227211 */ /* 0x000fe400000f0eff */
[----:B------:R-:W-:Y:S01]  /*12a0*/  IADD3 R18, P2, PT, R28, R31, RZ ;  /* 0x0000001f1c127210 */ /* 0x000fe20007f5e0ff */
[----:B----4-:R-:W-:-:S04]  /*12b0*/  IMAD.SHL.U32 R32, R32, 0x4, RZ ;  /* 0x0000000420207824 */ /* 0x010fc800078e00ff */
[----:B------:R-:W-:Y:S01]  /*12c0*/  DMUL R16, R16, R10 ;  /* 0x0000000a10107228 */ /* 0x000fe20000000000 */
[----:B------:R-:W-:Y:S02]  /*12d0*/  LEA R10, P0, R15, UR10, 0x3 ;  /* 0x0000000a0f0a7c11 */ /* 0x000fe4000f8018ff */
[----:B------:R-:W-:Y:S02]  /*12e0*/  LEA.HI.X.SX32 R31, R31, R3, 0x1, P2 ;  /* 0x000000031f1f7211 */ /* 0x000fe400010f0eff */
[----:B------:R-:W-:Y:S02]  /*12f0*/  LEA R14, P2, R18, UR10, 0x3 ;  /* 0x0000000a120e7c11 */ /* 0x000fe4000f8418ff */
[----:B------:R-:W-:Y:S02]  /*1300*/  LEA.HI.X R11, R15, UR11, R34, 0x3, P0 ;  /* 0x0000000b0f0b7c11 */ /* 0x000fe400080f1c22 */
[----:B------:R-:W-:Y:S02]  /*1310*/  IADD3 R23, P0, PT, R28, R32, RZ ;  /* 0x000000201c177210 */ /* 0x000fe40007f1e0ff */
[----:B------:R-:W-:-:S02]  /*1320*/  LEA.HI.X R15, R18, UR11, R31, 0x3, P2 ;  /* 0x0000000b120f7c11 */ /* 0x000fc400090f1c1f */
[----:B------:R1:W2:Y:S01]  /*1330*/  LDG.E.64.CONSTANT R18, desc[UR8][R10.64] ;  /* 0x000000080a127981 */ /* 0x0002a2000c1e9b00 */
[----:B------:R-:W-:Y:S02]  /*1340*/  LEA.HI.X.SX32 R32, R32, R3, 0x1, P0 ;  /* 0x0000000320207211 */ /* 0x000fe400000f0eff */
[----:B0-----:R-:W-:Y:S02]  /*1350*/  IADD3 R21, P2, PT, R28, R33, RZ ;  /* 0x000000211c157210 */ /* 0x001fe40007f5e0ff */
[----:B-1----:R-:W-:Y:S02]  /*1360*/  LEA R10, P0, R23, UR10, 0x3 ;  /* 0x0000000a170a7c11 */ /* 0x002fe4000f8018ff */
[----:B------:R-:W-:Y:S02]  /*1370*/  LEA.HI.X.SX32 R34, R33, R3, 0x1, P2 ;  /* 0x0000000321227211 */ /* 0x000fe400010f0eff */
[----:B------:R-:W-:Y:S02]  /*1380*/  LEA.HI.X R11, R23, UR11, R32, 0x3, P0 ;  /* 0x0000000b170b7c11 */ /* 0x000fe400080f1c20 */
[----:B------:R0:W3:Y:S01]  /*1390*/  LDG.E.64.CONSTANT R32, desc[UR8][R14.64] ;  /* 0x000000080e207981 */ /* 0x0000e2000c1e9b00 */
[----:B------:R-:W-:Y:S01]  /*13a0*/  IMAD.SHL.U32 R23, R20, 0x4, RZ ;  /* 0x0000000414177824 */ /* 0x000fe200078e00ff */
[----:B0-----:R-:W-:-:S04]  /*13b0*/  LEA R14, P0, R21, UR10, 0x3 ;  /* 0x0000000a150e7c11 */ /* 0x001fc8000f8018ff */
[----:B------:R-:W-:Y:S02]  /*13c0*/  LEA.HI.X R15, R21, UR11, R34, 0x3, P0 ;  /* 0x0000000b150f7c11 */ /* 0x000fe400080f1c22 */
[----:B------:R0:W4:Y:S01]  /*13d0*/  LDG.E.64.CONSTANT R20, desc[UR8][R10.64] ;  /* 0x000000080a147981 */ /* 0x000122000c1e9b00 */
[----:B------:R-:W-:-:S03]  /*13e0*/  IADD3 R31, P0, PT, R28, R23, RZ ;  /* 0x000000171c1f7210 */ /* 0x000fc60007f1e0ff */
[----:B------:R-:W4:Y:S01]  /*13f0*/  LDG.E.64.CONSTANT R14, desc[UR8][R14.64] ;  /* 0x000000080e0e7981 */ /* 0x000f22000c1e9b00 */
[----:B------:R-:W-:Y:S02]  /*1400*/  LEA.HI.X.SX32 R34, R23, R3, 0x1, P0 ;  /* 0x0000000317227211 */ /* 0x000fe400000f0eff */
[----:B0-----:R-:W-:-:S04]  /*1410*/  LEA R10, P0, R31, UR10, 0x3 ;  /* 0x0000000a1f0a7c11 */ /* 0x001fc8000f8018ff */
[----:B------:R-:W-:-:S06]  /*1420*/  LEA.HI.X R11, R31, UR11, R34, 0x3, P0 ;  /* 0x0000000b1f0b7c11 */ /* 0x000fcc00080f1c22 */
[----:B------:R-:W4:Y:S01]  /*1430*/  LDG.E.64.CONSTANT R10, desc[UR8][R10.64] ;  /* 0x000000080a0a7981 */ /* 0x000f22000c1e9b00 */
[----:B------:R-:W-:-:S05]  /*1440*/  VIADD R30, R30, 0x8 ;  /* 0x000000081e1e7836 */ /* 0x000fca0000000000 */
[----:B------:R-:W-:Y:S01]  /*1450*/  ISETP.NE.AND P0, PT, R30, RZ, PT ;  /* 0x000000ff1e00720c */ /* 0x000fe20003f05270 */
[----:B------:R-:W-:Y:S01]  /*1460*/  VIADD R22, R22, 0x8 ;  /* 0x0000000816167836 */ /* 0x000fe20000000000 */
[----:B--2---:R-:W-:-:S08]  /*1470*/  DMUL R16, R16, R18 ;  /* 0x0000001210107228 */ /* 0x004fd00000000000 */
[----:B---3--:R-:W-:-:S08]  /*1480*/  DMUL R16, R16, R32 ;  /* 0x0000002010107228 */ /* 0x008fd00000000000 */
[----:B----4-:R-:W-:-:S08]  /*1490*/  DMUL R16, R16, R20 ;  /* 0x0000001410107228 */ /* 0x010fd00000000000 */
[----:B------:R-:W-:-:S08]  /*14a0*/  DMUL R14, R16, R14 ;  /* 0x0000000e100e7228 */ /* 0x000fd00000000000 */
[----:B------:R-:W-:Y:S01]  /*14b0*/  DMUL R14, R14, R10 ;  /* 0x0000000a0e0e7228 */ /* 0x000fe20000000000 */
[----:B------:R-:W-:Y:S10]  /*14c0*/  @P0 BRA `(.L_x_29) ;  /* 0xfffffff800e40947 */ /* 0x000ff4000383ffff */
[----:B------:R-:W-:-:S07]  /*14d0*/  IMAD.MOV.U32 R22, RZ, RZ, R7 ;  /* 0x000000ffff167224 */ /* 0x000fce00078e0007 */
.L_x_28:
[----:B------:R-:W-:-:S04]  /*14e0*/  LOP3.LUT R10, R4, 0x7, RZ, 0xc0, !PT ;  /* 0x00000007040a7812 */ /* 0x000fc800078ec0ff */
[----:B------:R-:W-:-:S13]  /*14f0*/  ISETP.NE.AND P0, PT, R10, RZ, PT ;  /* 0x000000ff0a00720c */ /* 0x000fda0003f05270 */
[----:B------:R-:W-:Y:S05]  /*1500*/  @!P0 BRA `(.L_x_30) ;  /* 0x0000000400388947 */ /* 0x000fea0003800000 */
[----:B------:R-:W-:Y:S02]  /*1510*/  ISETP.GE.U32.AND P3, PT, R26, 0x3, PT ;  /* 0x000000031a00780c */ /* 0x000fe40003f66070 */
[----:B------:R-:W-:-:S11]  /*1520*/  ISETP.NE.AND P2, PT, R6, RZ, PT ;  /* 0x000000ff0600720c */ /* 0x000fd60003f45270 */
[----:B------:R-:W-:Y:S05]  /*1530*/  @!P3 BRA `(.L_x_31) ;  /* 0x000000000094b947 */ /* 0x000fea0003800000 */
[----:B------:R-:W0:Y:S01]  /*1540*/  LDC.64 R10, c[0x0][0x3e0] ;  /* 0x0000f800ff0a7b82 */ /* 0x000e220000000a00 */
[----:B------:R-:W-:Y:S01]  /*1550*/  IMAD.IADD R17, R5, 0x1, R22 ;  /* 0x0000000105117824 */ /* 0x000fe200078e0216 */
[----:B------:R-:W1:Y:S03]  /*1560*/  LDCU.64 UR10, c[0x0][0x3c0] ;  /* 0x00007800ff0a77ac */ /* 0x000e660008000a00 */
[----:B0-----:R-:W-:-:S05]  /*1570*/  IMAD.WIDE R10, R17, 0x4, R10 ;  /* 0x00000004110a7825 */ /* 0x001fca00078e020a */
[----:B------:R-:W2:Y:S04]  /*1580*/  LDG.E.CONSTANT R17, desc[UR8][R10.64] ;  /* 0x000000080a117981 */ /* 0x000ea8000c1e9900 */
[----:B------:R-:W3:Y:S04]  /*1590*/  LDG.E.CONSTANT R18, desc[UR8][R10.64+0x4] ;  /* 0x000004080a127981 */ /* 0x000ee8000c1e9900 */
[----:B------:R-:W4:Y:S04]  /*15a0*/  LDG.E.CONSTANT R19, desc[UR8][R10.64+0x8] ;  /* 0x000008080a137981 */ /* 0x000f28000c1e9900 */
[----:B------:R-:W4:Y:S01]  /*15b0*/  LDG.E.CONSTANT R16, desc[UR8][R10.64+0xc] ;  /* 0x00000c080a107981 */ /* 0x000f22000c1e9900 */
[----:B--2---:R-:W-:-:S02]  /*15c0*/  IMAD.SHL.U32 R17, R17, 0x4, RZ ;  /* 0x0000000411117824 */ /* 0x004fc400078e00ff */
[----:B---3--:R-:W-:-:S03]  /*15d0*/  IMAD.SHL.U32 R18, R18, 0x4, RZ ;  /* 0x0000000412127824 */ /* 0x008fc600078e00ff */
[----:B------:R-:W-:-:S04]  /*15e0*/  IADD3 R21, P3, PT, R28, R17, RZ ;  /* 0x000000111c157210 */ /* 0x000fc80007f7e0ff */
[-C--:B------:R-:W-:Y:S01]  /*15f0*/  LEA.HI.X.SX32 R32, R17, R3.reuse, 0x1, P3 ;  /* 0x0000000311207211 */ /* 0x080fe200018f0eff */
[----:B----4-:R-:W-:Y:S01]  /*1600*/  IMAD.SHL.U32 R17, R19, 0x4, RZ ;  /* 0x0000000413117824 */ /* 0x010fe200078e00ff */
[C---:B-1----:R-:W-:Y:S02]  /*1610*/  LEA R20, P3, R21.reuse, UR10, 0x3 ;  /* 0x0000000a15147c11 */ /* 0x042fe4000f8618ff */
[----:B------:R-:W-:Y:S02]  /*1620*/  IADD3 R30, P4, PT, R28, R18, RZ ;  /* 0x000000121c1e7210 */ /* 0x000fe40007f9e0ff */
[----:B------:R-:W-:Y:S02]  /*1630*/  LEA.HI.X R21, R21, UR11, R32, 0x3, P3 ;  /* 0x0000000b15157c11 */ /* 0x000fe400098f1c20 */
[----:B------:R-:W-:Y:S02]  /*1640*/  LEA.HI.X.SX32 R19, R18, R3, 0x1, P4 ;  /* 0x0000000312137211 */ /* 0x000fe400020f0eff */
[----:B------:R-:W-:-:S02]  /*1650*/  LEA R18, P3, R30, UR10, 0x3 ;  /* 0x0000000a1e127c11 */ /* 0x000fc4000f8618ff */
[----:B------:R-:W2:Y:S01]  /*1660*/  LDG.E.64.CONSTANT R20, desc[UR8][R20.64] ;  /* 0x0000000814147981 */ /* 0x000ea2000c1e9b00 */
[----:B------:R-:W-:Y:S01]  /*1670*/  IADD3 R23, P4, PT, R28, R17, RZ ;  /* 0x000000111c177210 */ /* 0x000fe20007f9e0ff */
[----:B------:R-:W-:Y:S01]  /*1680*/  IMAD.SHL.U32 R10, R16, 0x4, RZ ;  /* 0x00000004100a7824 */ /* 0x000fe200078e00ff */
[----:B------:R-:W-:Y:S02]  /*1690*/  LEA.HI.X R19, R30, UR11, R19, 0x3, P3 ;  /* 0x0000000b1e137c11 */ /* 0x000fe400098f1c13 */
[----:B------:R-:W-:Y:S02]  /*16a0*/  LEA.HI.X.SX32 R30, R17, R3, 0x1, P4 ;  /* 0x00000003111e7211 */ /* 0x000fe400020f0eff */
[----:B------:R-:W-:Y:S02]  /*16b0*/  LEA R16, P3, R23, UR10, 0x3 ;  /* 0x0000000a17107c11 */ /* 0x000fe4000f8618ff */
[----:B------:R-:W3:Y:S01]  /*16c0*/  LDG.E.64.CONSTANT R18, desc[UR8][R18.64] ;  /* 0x0000000812127981 */ /* 0x000ee2000c1e9b00 */
[----:B------:R-:W-:-:S02]  /*16d0*/  IADD3 R11, P4, PT, R28, R10, RZ ;  /* 0x0000000a1c0b7210 */ /* 0x000fc40007f9e0ff */
[----:B------:R-:W-:Y:S02]  /*16e0*/  LEA.HI.X R17, R23, UR11, R30, 0x3, P3 ;  /* 0x0000000b17117c11 */ /* 0x000fe400098f1c1e */
[----:B------:R-:W-:Y:S02]  /*16f0*/  LEA.HI.X.SX32 R30, R10, R3, 0x1, P4 ;  /* 0x000000030a1e7211 */ /* 0x000fe400020f0eff */
[C---:B------:R-:W-:Y:S02]  /*1700*/  LEA R10, P3, R11.reuse, UR10, 0x3 ;  /* 0x0000000a0b0a7c11 */ /* 0x040fe4000f8618ff */
[----:B------:R-:W4:Y:S02]  /*1710*/  LDG.E.64.CONSTANT R16, desc[UR8][R16.64] ;  /* 0x0000000810107981 */ /* 0x000f24000c1e9b00 */
[----:B------:R-:W-:-:S06]  /*1720*/  LEA.HI.X R11, R11, UR11, R30, 0x3, P3 ;  /* 0x0000000b0b0b7c11 */ /* 0x000fcc00098f1c1e */
[----:B------:R-:W4:Y:S01]  /*1730*/  LDG.E.64.CONSTANT R10, desc[UR8][R10.64] ;  /* 0x000000080a0a7981 */ /* 0x000f22000c1e9b00 */
[----:B------:R-:W-:Y:S01]  /*1740*/  VIADD R22, R22, 0x4 ;  /* 0x0000000416167836 */ /* 0x000fe20000000000 */
[----:B--2---:R-:W-:-:S08]  /*1750*/  DMUL R20, R14, R20 ;  /* 0x000000140e147228 */ /* 0x004fd00000000000 */
[----:B---3--:R-:W-:-:S08]  /*1760*/  DMUL R18, R20, R18 ;  /* 0x0000001214127228 */ /* 0x008fd00000000000 */
[----:B----4-:R-:W-:-:S08]  /*1770*/  DMUL R16, R18, R16 ;  /* 0x0000001012107228 */ /* 0x010fd00000000000 */
[----:B------:R-:W-:-:S11]  /*1780*/  DMUL R14, R16, R10 ;  /* 0x0000000a100e7228 */ /* 0x000fd60000000000 */
.L_x_31:
[----:B------:R-:W-:Y:S05]  /*1790*/  @!P2 BRA `(.L_x_30) ;  /* 0x000000000094a947 */ /* 0x000fea0003800000 */
[----:B------:R-:W-:Y:S02]  /*17a0*/  ISETP.NE.AND P3, PT, R27, RZ, PT ;  /* 0x000000ff1b00720c */ /* 0x000fe40003f65270 */
[----:B------:R-:W-:-:S11]  /*17b0*/  ISETP.NE.AND P2, PT, R24, RZ, PT ;  /* 0x000000ff1800720c */ /* 0x000fd60003f45270 */
[----:B------:R-:W-:Y:S05]  /*17c0*/  @!P3 BRA `(.L_x_32) ;  /* 0x000000000054b947 */ /* 0x000fea0003800000 */
[----:B------:R-:W0:Y:S01]  /*17d0*/  LDC.64 R10, c[0x0][0x3e0] ;  /* 0x0000f800ff0a7b82 */ /* 0x000e220000000a00 */
[----:B------:R-:W-:Y:S01]  /*17e0*/  IMAD.IADD R17, R5, 0x1, R22 ;  /* 0x0000000105117824 */ /* 0x000fe200078e0216 */
[----:B------:R-:W1:Y:S03]  /*17f0*/  LDCU.64 UR10, c[0x0][0x3c0] ;  /* 0x00007800ff0a77ac */ /* 0x000e660008000a00 */
[----:B0-----:R-:W-:-:S05]  /*1800*/  IMAD.WIDE R10, R17, 0x4, R10 ;  /* 0x00000004110a7825 */ /* 0x001fca00078e020a */
[----:B------:R-:W2:Y:S04]  /*1810*/  LDG.E.CONSTANT R16, desc[UR8][R10.64] ;  /* 0x000000080a107981 */ /* 0x000ea8000c1e9900 */
[----:B------:R-:W3:Y:S01]  /*1820*/  LDG.E.CONSTANT R18, desc[UR8][R10.64+0x4] ;  /* 0x000004080a127981 */ /* 0x000ee2000c1e9900 */
[----:B--2---:R-:W-:Y:S02]  /*1830*/  IMAD.SHL.U32 R16, R16, 0x4, RZ ;  /* 0x0000000410107824 */ /* 0x004fe400078e00ff */
[----:B---3--:R-:W-:-:S03]  /*1840*/  IMAD.SHL.U32 R19, R18, 0x4, RZ ;  /* 0x0000000412137824 */ /* 0x008fc600078e00ff */
[----:B------:R-:W-:-:S04]  /*1850*/  IADD3 R17, P3, PT, R28, R16, RZ ;  /* 0x000000101c117210 */ /* 0x000fc80007f7e0ff */
[----:B------:R-:W-:Y:S02]  /*1860*/  LEA.HI.X.SX32 R18, R16, R3, 0x1, P3 ;  /* 0x0000000310127211 */ /* 0x000fe400018f0eff */
[C---:B-1----:R-:W-:Y:S02]  /*1870*/  LEA R16, P3, R17.reuse, UR10, 0x3 ;  /* 0x0000000a11107c11 */ /* 0x042fe4000f8618ff */
[----:B------:R-:W-:Y:S02]  /*1880*/  IADD3 R20, P4, PT, R28, R19, RZ ;  /* 0x000000131c147210 */ /* 0x000fe40007f9e0ff */
[----:B------:R-:W-:Y:S02]  /*1890*/  LEA.HI.X R17, R17, UR11, R18, 0x3, P3 ;  /* 0x0000000b11117c11 */ /* 0x000fe400098f1c12 */
[----:B------:R-:W-:Y:S02]  /*18a0*/  LEA.HI.X.SX32 R19, R19, R3, 0x1, P4 ;  /* 0x0000000313137211 */ /* 0x000fe400020f0eff */
[----:B------:R-:W-:-:S02]  /*18b0*/  LEA R10, P3, R20, UR10, 0x3 ;  /* 0x0000000a140a7c11 */ /* 0x000fc4000f8618ff */
[----:B------:R-:W2:Y:S02]  /*18c0*/  LDG.E.64.CONSTANT R16, desc[UR8][R16.64] ;  /* 0x0000000810107981 */ /* 0x000ea4000c1e9b00 */
[----:B------:R-:W-:-:S06]  /*18d0*/  LEA.HI.X R11, R20, UR11, R19, 0x3, P3 ;  /* 0x0000000b140b7c11 */ /* 0x000fcc00098f1c13 */
[----:B------:R-:W3:Y:S01]  /*18e0*/  LDG.E.64.CONSTANT R10, desc[UR8][R10.64] ;  /* 0x000000080a0a7981 */ /* 0x000ee2000c1e9b00 */
[----:B------:R-:W-:Y:S01]  /*18f0*/  VIADD R22, R22, 0x2 ;  /* 0x0000000216167836 */ /* 0x000fe20000000000 */
[----:B--2---:R-:W-:-:S08]  /*1900*/  DMUL R14, R14, R16 ;  /* 0x000000100e0e7228 */ /* 0x004fd00000000000 */
[----:B---3--:R-:W-:-:S11]  /*1910*/  DMUL R14, R14, R10 ;  /* 0x0000000a0e0e7228 */ /* 0x008fd60000000000 */
.L_x_32:
[----:B------:R-:W-:Y:S05]  /*1920*/  @!P2 BRA `(.L_x_30) ;  /* 0x000000000030a947 */ /* 0x000fea0003800000 */
[----:B------:R-:W0:Y:S01]  /*1930*/  LDC.64 R10, c[0x0][0x3e0] ;  /* 0x0000f800ff0a7b82 */ /* 0x000e220000000a00 */
[----:B------:R-:W-:Y:S01]  /*1940*/  IMAD.IADD R17, R5, 0x1, R22 ;  /* 0x0000000105117824 */ /* 0x000fe200078e0216 */
[----:B------:R-:W1:Y:S03]  /*1950*/  LDCU.64 UR10, c[0x0][0x3c0] ;  /* 0x00007800ff0a77ac */ /* 0x000e660008000a00 */
[----:B0-----:R-:W-:-:S06]  /*1960*/  IMAD.WIDE R16, R17, 0x4, R10 ;  /* 0x0000000411107825 */ /* 0x001fcc00078e020a */
[----:B------:R-:W2:Y:S02]  /*1970*/  LDG.E.CONSTANT R16, desc[UR8][R16.64] ;  /* 0x0000000810107981 */ /* 0x000ea4000c1e9900 */
[----:B--2---:R-:W-:-:S05]  /*1980*/  IMAD.SHL.U32 R10, R16, 0x4, RZ ;  /* 0x00000004100a7824 */ /* 0x004fca00078e00ff */
[----:B------:R-:W-:-:S04]  /*1990*/  IADD3 R11, P2, PT, R28, R10, RZ ;  /* 0x0000000a1c0b7210 */ /* 0x000fc80007f5e0ff */
[----:B------:R-:W-:Y:S02]  /*19a0*/  LEA.HI.X.SX32 R18, R10, R3, 0x1, P2 ;  /* 0x000000030a127211 */ /* 0x000fe400010f0eff */
[----:B-1----:R-:W-:-:S04]  /*19b0*/  LEA R10, P2, R11, UR10, 0x3 ;  /* 0x0000000a0b0a7c11 */ /* 0x002fc8000f8418ff */
[----:B------:R-:W-:-:S06]  /*19c0*/  LEA.HI.X R11, R11, UR11, R18, 0x3, P2 ;  /* 0x0000000b0b0b7c11 */ /* 0x000fcc00090f1c12 */
[----:B------:R-:W2:Y:S02]  /*19d0*/  LDG.E.64.CONSTANT R10, desc[UR8][R10.64] ;  /* 0x000000080a0a7981 */ /* 0x000ea4000c1e9b00 */
[----:B--2---:R-:W-:-:S11]  /*19e0*/  DMUL R14, R14, R10 ;  /* 0x0000000a0e0e7228 */ /* 0x004fd60000000000 */
.L_x_30:
[----:B------:R-:W0:Y:S01]  /*19f0*/  LDC.64 R10, c[0x0][0x3b8] ;  /* 0x0000ee00ff0a7b82 */ /* 0x000e220000000a00 */
[----:B------:R-:W-:Y:S02]  /*1a00*/  IMAD.SHL.U32 R17, R2, 0x10, RZ ;  /* 0x0000001002117824 */ /* 0x000fe400078e00ff */
[----:B------:R-:W-:Y:S02]  /*1a10*/  IMAD.SHL.U32 R30, R25, 0x4, RZ ;  /* 0x00000004191e7824 */ /* 0x000fe400078e00ff */
[----:B0-----:R-:W-:-:S04]  /*1a20*/  IMAD.WIDE.U32 R10, R17, 0x8, R10 ;  /* 0x00000008110a7825 */ /* 0x001fc800078e000a */
[----:B------:R-:W-:-:S05]  /*1a30*/  IMAD.WIDE.U32 R10, R30, 0x8, R10 ;  /* 0x000000081e0a7825 */ /* 0x000fca00078e000a */
[----:B------:R-:W2:Y:S01]  /*1a40*/  LDG.E.64.CONSTANT R16, desc[UR8][R10.64] ;  /* 0x000000080a107981 */ /* 0x000ea2000c1e9b00 */
[----:B------:R-:W-:Y:S02]  /*1a50*/  IMAD R30, R30, 0x8, R1 ;  /* 0x000000081e1e7824 */ /* 0x000fe400078e0201 */
[----:B------:R-:W-:Y:S02]  /*1a60*/  IMAD.MOV.U32 R31, RZ, RZ, RZ ;  /* 0x000000ffff1f7224 */ /* 0x000fe400078e00ff */
[----:B------:R-:W-:Y:S02]  /*1a70*/  IMAD.MOV.U32 R22, RZ, RZ, 0x0 ;  /* 0x00000000ff167424 */ /* 0x000fe400078e00ff */
[----:B------:R-:W-:Y:S01]  /*1a80*/  IMAD.MOV.U32 R23, RZ, RZ, 0x3ff00000 ;  /* 0x3ff00000ff177424 */ /* 0x000fe200078e00ff */
[----:B--2--5:R-:W-:-:S08]  /*1a90*/  DMUL R16, R8, R16 ;  /* 0x0000001008107228 */ /* 0x024fd00000000000 */
[----:B------:R-:W-:-:S07]  /*1aa0*/  DMUL R14, R16, R14 ;  /* 0x0000000e100e7228 */ /* 0x000fce0000000000 */
[----:B------:R0:W-:Y:S01]  /*1ab0*/  STL.64 [R30], R14 ;  /* 0x0000000e1e007387 */ /* 0x0001e20000100a00 */
[----:B------:R-:W-:Y:S01]  /*1ac0*/  DADD R12, R14, R12 ;  /* 0x000000000e0c7229 */ /* 0x000fe2000000000c */
[----:B------:R-:W-:Y:S10]  /*1ad0*/  @!P1 BRA `(.L_x_33) ;  /* 0x00000004002c9947 */ /* 0x000ff40003800000 */
[----:B------:R-:W-:Y:S01]  /*1ae0*/  IMAD.MOV.U32 R22, RZ, RZ, 0x0 ;  /* 0x00000000ff167424 */ /* 0x000fe200078e00ff */
[----:B------:R-:W1:Y:S01]  /*1af0*/  LDCU.64 UR10, c[0x0][0x3c0] ;  /* 0x00007800ff0a77ac */ /* 0x000e620008000a00 */
[----:B------:R-:W-:Y:S01]  /*1b00*/  IMAD.MOV.U32 R23, RZ, RZ, 0x3ff00000 ;  /* 0x3ff00000ff177424 */ /* 0x000fe200078e00ff */
[----:B------:R-:W-:-:S06]  /*1b10*/  UMOV UR4, URZ ;  /* 0x000000ff00047c82 */ /* 0x000fcc0008000000 */
.L_x_34:
[----:B------:R-:W2:Y:S01]  /*1b20*/  LDC.64 R20, c[0x0][0x3e0] ;  /* 0x0000f800ff147b82 */ /* 0x000ea20000000a00 */
[----:B0-----:R-:W-:-:S04]  /*1b30*/  VIADD R15, R5, UR4 ;  /* 0x00000004050f7c36 */ /* 0x001fc80008000000 */
[----:B--2---:R-:W-:-:S05]  /*1b40*/  IMAD.WIDE R20, R15, 0x4, R20 ;  /* 0x000000040f147825 */ /* 0x004fca00078e0214 */
[----:B------:R-:W2:Y:S04]  /*1b50*/  LDG.E.CONSTANT R14, desc[UR8][R20.64] ;  /* 0x00000008140e7981 */ /* 0x000ea8000c1e9900 */
[----:B------:R-:W3:Y:S04]  /*1b60*/  LDG.E.CONSTANT R15, desc[UR8][R20.64+0x4] ;  /* 0x00000408140f7981 */ /* 0x000ee8000c1e9900 */
[----:B------:R-:W4:Y:S04]  /*1b70*/  LDG.E.CONSTANT R16, desc[UR8][R20.64+0x8] ;  /* 0x0000080814107981 */ /* 0x000f28000c1e9900 */
[----:B------:R-:W5:Y:S04]  /*1b80*/  LDG.E.CONSTANT R31, desc[UR8][R20.64+0xc] ;  /* 0x00000c08141f7981 */ /* 0x000f68000c1e9900 */
[----:B------:R-:W5:Y:S01]  /*1b90*/  LDG.E.CONSTANT R33, desc[UR8][R20.64+0x14] ;  /* 0x0000140814217981 */ /* 0x000f62000c1e9900 */
[----:B--2---:R-:W-:-:S05]  /*1ba0*/  IMAD.SHL.U32 R14, R14, 0x4, RZ ;  /* 0x000000040e0e7824 */ /* 0x004fca00078e00ff */
[----:B------:R-:W-:-:S04]  /*1bb0*/  IADD3 R17, P2, PT, R28, R14, RZ ;  /* 0x0000000e1c117210 */ /* 0x000fc80007f5e0ff */
[----:B------:R-:W-:Y:S02]  /*1bc0*/  LEA.HI.X.SX32 R14, R14, R3, 0x1, P2 ;  /* 0x000000030e0e7211 */ /* 0x000fe400010f0eff */
[----:B-1----:R-:W-:-:S04]  /*1bd0*/  LEA R18, P2, R17, UR10, 0x3 ;  /* 0x0000000a11127c11 */ /* 0x002fc8000f8418ff */
[----:B------:R-:W-:-:S06]  /*1be0*/  LEA.HI.X R19, R17, UR11, R14, 0x3, P2 ;  /* 0x0000000b11137c11 */ /* 0x000fcc00090f1c0e */
[----:B------:R-:W2:Y:S01]  /*1bf0*/  LDG.E.64.CONSTANT R18, desc[UR8][R18.64+0x8] ;  /* 0x0000080812127981 */ /* 0x000ea2000c1e9b00 */
[----:B---3--:R-:W-:Y:S02]  /*1c00*/  IMAD.SHL.U32 R15, R15, 0x4, RZ ;  /* 0x000000040f0f7824 */ /* 0x008fe400078e00ff */
[----:B----4-:R-:W-:-:S03]  /*1c10*/  IMAD.SHL.U32 R14, R16, 0x4, RZ ;  /* 0x00000004100e7824 */ /* 0x010fc600078e00ff */
[----:B------:R-:W-:-:S04]  /*1c20*/  IADD3 R17, P2, PT, R28, R15, RZ ;  /* 0x0000000f1c117210 */ /* 0x000fc80007f5e0ff */
[-C--:B------:R-:W-:Y:S02]  /*1c30*/  LEA.HI.X.SX32 R32, R15, R3.reuse, 0x1, P2 ;  /* 0x000000030f207211 */ /* 0x080fe400010f0eff */
[C---:B------:R-:W-:Y:S02]  /*1c40*/  LEA R16, P2, R17.reuse, UR10, 0x3 ;  /* 0x0000000a11107c11 */ /* 0x040fe4000f8418ff */
[----:B------:R-:W-:Y:S02]  /*1c50*/  IADD3 R15, P3, PT, R28, R14, RZ ;  /* 0x0000000e1c0f7210 */ /* 0x000fe40007f7e0ff */
[----:B------:R-:W-:Y:S02]  /*1c60*/  LEA.HI.X R17, R17, UR11, R32, 0x3, P2 ;  /* 0x0000000b11117c11 */ /* 0x000fe400090f1c20 */
[----:B------:R-:W-:Y:S02]  /*1c70*/  LEA.HI.X.SX32 R32, R14, R3, 0x1, P3 ;  /* 0x000000030e207211 */ /* 0x000fe400018f0eff */
[----:B------:R-:W-:-:S02]  /*1c80*/  LEA R14, P2, R15, UR10, 0x3 ;  /* 0x0000000a0f0e7c11 */ /* 0x000fc4000f8418ff */
[----:B------:R-:W3:Y:S02]  /*1c90*/  LDG.E.64.CONSTANT R16, desc[UR8][R16.64+0x8] ;  /* 0x0000080810107981 */ /* 0x000ee4000c1e9b00 */
[----:B------:R-:W-:Y:S02]  /*1ca0*/  LEA.HI.X R15, R15, UR11, R32, 0x3, P2 ;  /* 0x0000000b0f0f7c11 */ /* 0x000fe400090f1c20 */
[----:B------:R-:W4:Y:S04]  /*1cb0*/  LDG.E.CONSTANT R32, desc[UR8][R20.64+0x10] ;  /* 0x0000100814207981 */ /* 0x000f28000c1e9900 */
[----:B------:R-:W4:Y:S01]  /*1cc0*/  LDG.E.64.CONSTANT R14, desc[UR8][R14.64+0x8] ;  /* 0x000008080e0e7981 */ /* 0x000f22000c1e9b00 */
[----:B--2---:R-:W-:-:S03]  /*1cd0*/  DMUL R18, R18, R22 ;  /* 0x0000001612127228 */ /* 0x004fc60000000000 */
[----:B------:R-:W2:Y:S04]  /*1ce0*/  LDG.E.CONSTANT R22, desc[UR8][R20.64+0x18] ;  /* 0x0000180814167981 */ /* 0x000ea8000c1e9900 */
[----:B------:R0:W2:Y:S01]  /*1cf0*/  LDG.E.CONSTANT R20, desc[UR8][R20.64+0x1c] ;  /* 0x00001c0814147981 */ /* 0x0000a2000c1e9900 */
[----:B-----5:R-:W-:Y:S01]  /*1d00*/  IMAD.SHL.U32 R31, R31, 0x4, RZ ;  /* 0x000000041f1f7824 */ /* 0x020fe200078e00ff */
[----:B---3--:R-:W-:Y:S01]  /*1d10*/  DMUL R16, R18, R16 ;  /* 0x0000001012107228 */ /* 0x008fe20000000000 */
[----:B----4-:R-:W-:-:S03]  /*1d20*/  IMAD.SHL.U32 R32, R32, 0x4, RZ ;  /* 0x0000000420207824 */ /* 0x010fc600078e00ff */
[C---:B------:R-:W-:Y:S02]  /*1d30*/  IADD3 R19, P2, PT, R28.reuse, R31, RZ ;  /* 0x0000001f1c137210 */ /* 0x040fe40007f5e0ff */
[----:B------:R-:W-:Y:S02]  /*1d40*/  IADD3 R23, P3, PT, R28, R32, RZ ;  /* 0x000000201c177210 */ /* 0x000fe40007f7e0ff */
[----:B------:R-:W-:Y:S01]  /*1d50*/  DMUL R16, R16, R14 ;  /* 0x0000000e10107228 */ /* 0x000fe20000000000 */
[-C--:B------:R-:W-:Y:S01]  /*1d60*/  LEA.HI.X.SX32 R34, R31, R3.reuse, 0x1, P2 ;  /* 0x000000031f227211 */ /* 0x080fe200010f0eff */
[----:B------:R-:W-:Y:S01]  /*1d70*/  IMAD.SHL.U32 R33, R33, 0x4, RZ ;  /* 0x0000000421217824 */ /* 0x000fe200078e00ff */
[----:B------:R-:W-:Y:S02]  /*1d80*/  LEA R14, P2, R19, UR10, 0x3 ;  /* 0x0000000a130e7c11 */ /* 0x000fe4000f8418ff */
[----:B------:R-:W-:Y:S02]  /*1d90*/  LEA.HI.X.SX32 R32, R32, R3, 0x1, P3 ;  /* 0x0000000320207211 */ /* 0x000fe400018f0eff */
[----:B------:R-:W-:-:S02]  /*1da0*/  LEA R18, P3, R23, UR10, 0x3 ;  /* 0x0000000a17127c11 */ /* 0x000fc4000f8618ff */
[----:B------:R-:W-:Y:S02]  /*1db0*/  LEA.HI.X R15, R19, UR11, R34, 0x3, P2 ;  /* 0x0000000b130f7c11 */ /* 0x000fe400090f1c22 */
[----:B0-----:R-:W-:Y:S02]  /*1dc0*/  IADD3 R21, P2, PT, R28, R33, RZ ;  /* 0x000000211c157210 */ /* 0x001fe40007f5e0ff */
[----:B------:R-:W-:Y:S02]  /*1dd0*/  LEA.HI.X R19, R23, UR11, R32, 0x3, P3 ;  /* 0x0000000b17137c11 */ /* 0x000fe400098f1c20 */
[----:B------:R-:W-:Y:S01]  /*1de0*/  LEA.HI.X.SX32 R34, R33, R3, 0x1, P2 ;  /* 0x0000000321227211 */ /* 0x000fe200010f0eff */
[----:B--2---:R-:W-:Y:S02]  /*1df0*/  IMAD.SHL.U32 R32, R22, 0x4, RZ ;  /* 0x0000000416207824 */ /* 0x004fe400078e00ff */
[----:B------:R0:W2:Y:S03]  /*1e00*/  LDG.E.64.CONSTANT R22, desc[UR8][R14.64+0x8] ;  /* 0x000008080e167981 */ /* 0x0000a6000c1e9b00 */
[----:B------:R-:W-:-:S02]  /*1e10*/  IADD3 R31, P3, PT, R28, R32, RZ ;  /* 0x000000201c1f7210 */ /* 0x000fc40007f7e0ff */
[----:B0-----:R-:W-:-:S04]  /*1e20*/  LEA R14, P2, R21, UR10, 0x3 ;  /* 0x0000000a150e7c11 */ /* 0x001fc8000f8418ff */
[----:B------:R-:W-:Y:S02]  /*1e30*/  LEA.HI.X R15, R21, UR11, R34, 0x3, P2 ;  /* 0x0000000b150f7c11 */ /* 0x000fe400090f1c22 */
[----:B------:R-:W-:Y:S02]  /*1e40*/  LEA.HI.X.SX32 R34, R32, R3, 0x1, P3 ;  /* 0x0000000320227211 */ /* 0x000fe400018f0eff */
[----:B------:R0:W3:Y:S02]  /*1e50*/  LDG.E.64.CONSTANT R32, desc[UR8][R18.64+0x8] ;  /* 0x0000080812207981 */ /* 0x0000e4000c1e9b00 */
[----:B0-----:R-:W-:-:S04]  /*1e60*/  LEA R18, P2, R31, UR10, 0x3 ;  /* 0x0000000a1f127c11 */ /* 0x001fc8000f8418ff */
[----:B------:R-:W-:Y:S01]  /*1e70*/  LEA.HI.X R19, R31, UR11, R34, 0x3, P2 ;  /* 0x0000000b1f137c11 */ /* 0x000fe200090f1c22 */
[----:B------:R-:W-:Y:S02]  /*1e80*/  IMAD.SHL.U32 R34, R20, 0x4, RZ ;  /* 0x0000000414227824 */ /* 0x000fe400078e00ff */
[----:B------:R0:W4:Y:S03]  /*1e90*/  LDG.E.64.CONSTANT R20, desc[UR8][R14.64+0x8] ;  /* 0x000008080e147981 */ /* 0x000126000c1e9b00 */
[----:B------:R-:W-:Y:S01]  /*1ea0*/  IADD3 R31, P2, PT, R28, R34, RZ ;  /* 0x000000221c1f7210 */ /* 0x000fe20007f5e0ff */
[----:B------:R-:W5:Y:S03]  /*1eb0*/  LDG.E.64.CONSTANT R18, desc[UR8][R18.64+0x8] ;  /* 0x0000080812127981 */ /* 0x000f66000c1e9b00 */
[----:B------:R-:W-:-:S02]  /*1ec0*/  LEA.HI.X.SX32 R34, R34, R3, 0x1, P2 ;  /* 0x0000000322227211 */ /* 0x000fc400010f0eff */
[----:B0-----:R-:W-:-:S04]  /*1ed0*/  LEA R14, P2, R31, UR10, 0x3 ;  /* 0x0000000a1f0e7c11 */ /* 0x001fc8000f8418ff */
[----:B------:R-:W-:-:S06]  /*1ee0*/  LEA.HI.X R15, R31, UR11, R34, 0x3, P2 ;  /* 0x0000000b1f0f7c11 */ /* 0x000fcc00090f1c22 */
[----:B------:R-:W5:Y:S01]  /*1ef0*/  LDG.E.64.CONSTANT R14, desc[UR8][R14.64+0x8] ;  /* 0x000008080e0e7981 */ /* 0x000f62000c1e9b00 */
[----:B------:R-:W-:-:S06]  /*1f00*/  UIADD3 UR4, UPT, UPT, UR4, 0x8, URZ ;  /* 0x0000000804047890 */ /* 0x000fcc000fffe0ff */
[----:B------:R-:W-:Y:S01]  /*1f10*/  ISETP.NE.AND P2, PT, R7, UR4, PT ;  /* 0x0000000407007c0c */ /* 0x000fe2000bf45270 */
[----:B--2---:R-:W-:-:S08]  /*1f20*/  DMUL R16, R16, R22 ;  /* 0x0000001610107228 */ /* 0x004fd00000000000 */
[----:B---3--:R-:W-:-:S08]  /*1f30*/  DMUL R16, R16, R32 ;  /* 0x0000002010107228 */ /* 0x008fd00000000000 */
[----:B----4-:R-:W-:-:S08]  /*1f40*/  DMUL R16, R16, R20 ;  /* 0x0000001410107228 */ /* 0x010fd00000000000 */
[----:B-----5:R-:W-:-:S08]  /*1f50*/  DMUL R16, R16, R18 ;  /* 0x0000001210107228 */ /* 0x020fd00000000000 */
[----:B------:R-:W-:Y:S01]  /*1f60*/  DMUL R22, R16, R14 ;  /* 0x0000000e10167228 */ /* 0x000fe20000000000 */
[----:B------:R-:W-:Y:S10]  /*1f70*/  @P2 BRA `(.L_x_34) ;  /* 0xfffffff800e82947 */ /* 0x000ff4000383ffff */
[----:B------:R-:W-:-:S07]  /*1f80*/  IMAD.MOV.U32 R31, RZ, RZ, R7 ;  /* 0x000000ffff1f7224 */ /* 0x000fce00078e0007 */
.L_x_33:
[----:B------:R-:W-:Y:S05]  /*1f90*/  @!P0 BRA `(.L_x_35) ;  /* 0x0000000400388947 */ /* 0x000fea0003800000 */
[----:B------:R-:W-:Y:S02]  /*1fa0*/  ISETP.GE.U32.AND P3, PT, R26, 0x3, PT ;  /* 0x000000031a00780c */ /* 0x000fe40003f66070 */
[----:B------:R-:W-:-:S11]  /*1fb0*/  ISETP.NE.AND P2, PT, R6, RZ, PT ;  /* 0x000000ff0600720c */ /* 0x000fd60003f45270 */
[----:B------:R-:W-:Y:S05]  /*1fc0*/  @!P3 BRA `(.L_x_36) ;  /* 0x000000000094b947 */ /* 0x000fea0003800000 */
[----:B0-----:R-:W0:Y:S01]  /*1fd0*/  LDC.64 R14, c[0x0][0x3e0] ;  /* 0x0000f800ff0e7b82 */ /* 0x001e220000000a00 */
[----:B------:R-:W-:Y:S01]  /*1fe0*/  IMAD.IADD R17, R5, 0x1, R31 ;  /* 0x0000000105117824 */ /* 0x000fe200078e021f */
[----:B------:R-:W1:Y:S03]  /*1ff0*/  LDCU.64 UR10, c[0x0][0x3c0] ;  /* 0x00007800ff0a77ac */ /* 0x000e660008000a00 */
[----:B0-----:R-:W-:-:S05]  /*2000*/  IMAD.WIDE R14, R17, 0x4, R14 ;  /* 0x00000004110e7825 */ /* 0x001fca00078e020e */
[----:B------:R-:W2:Y:S04]  /*2010*/  LDG.E.CONSTANT R16, desc[UR8][R14.64] ;  /* 0x000000080e107981 */ /* 0x000ea8000c1e9900 */
[----:B------:R-:W3:Y:S04]  /*2020*/  LDG.E.CONSTANT R18, desc[UR8][R14.64+0x4] ;  /* 0x000004080e127981 */ /* 0x000ee8000c1e9900 */
[----:B------:R-:W4:Y:S04]  /*2030*/  LDG.E.CONSTANT R19, desc[UR8][R14.64+0x8] ;  /* 0x000008080e137981 */ /* 0x000f28000c1e9900 */
[----:B------:R0:W5:Y:S01]  /*2040*/  LDG.E.CONSTANT R17, desc[UR8][R14.64+0xc] ;  /* 0x00000c080e117981 */ /* 0x000162000c1e9900 */
        /* <DEDUP_REMOVED lines=10> */
[----:B0-----:R-:W-:Y:S01]  /*20f0*/  IADD3 R14, P4, PT, R28, R16, RZ ;  /* 0x000000101c0e7210 */ /* 0x001fe20007f9e0ff */
[----:B------:R-:W2:Y:S01]  /*2100*/  LDG.E.64.CONSTANT R20, desc[UR8][R20.64+0x8] ;  /* 0x0000080814147981 */ /* 0x000ea2000c1e9b00 */
[----:B------:R-:W-:Y:S01]  /*2110*/  LEA.HI.X R19, R32, UR11, R19, 0x3, P3 ;  /* 0x0000000b20137c11 */ /* 0x000fe200098f1c13 */
[----:B-----5:R-:W-:Y:S01]  /*2120*/  IMAD.SHL.U32 R15, R17, 0x4, RZ ;  /* 0x00000004110f7824 */ /* 0x020fe200078e00ff */
[----:B------:R-:W-:Y:S02]  /*2130*/  LEA.HI.X.SX32 R33, R16, R3, 0x1, P4 ;  /* 0x0000000310217211 */ /* 0x000fe400020f0eff */
[C---:B------:R-:W-:Y:S02]  /*2140*/  LEA R16, P3, R14.reuse, UR10, 0x3 ;  /* 0x0000000a0e107c11 */ /* 0x040fe4000f8618ff */
[----:B------:R-:W3:Y:S02]  /*2150*/  LDG.E.64.CONSTANT R18, desc[UR8][R18.64+0x8] ;  /* 0x0000080812127981 */ /* 0x000ee4000c1e9b00 */
[----:B------:R-:W-:-:S02]  /*2160*/  LEA.HI.X R17, R14, UR11, R33, 0x3, P3 ;  /* 0x0000000b0e117c11 */ /* 0x000fc400098f1c21 */
[----:B------:R-:W-:-:S04]  /*2170*/  IADD3 R32, P3, PT, R28, R15, RZ ;  /* 0x0000000f1c207210 */ /* 0x000fc80007f7e0ff */
[----:B------:R-:W-:Y:S01]  /*2180*/  LEA.HI.X.SX32 R15, R15, R3, 0x1, P3 ;  /* 0x000000030f0f7211 */ /* 0x000fe200018f0eff */
[----:B------:R-:W4:Y:S01]  /*2190*/  LDG.E.64.CONSTANT R16, desc[UR8][R16.64+0x8] ;  /* 0x0000080810107981 */ /* 0x000f22000c1e9b00 */
[----:B------:R-:W-:-:S04]  /*21a0*/  LEA R14, P3, R32, UR10, 0x3 ;  /* 0x0000000a200e7c11 */ /* 0x000fc8000f8618ff */
[----:B------:R-:W-:-:S06]  /*21b0*/  LEA.HI.X R15, R32, UR11, R15, 0x3, P3 ;  /* 0x0000000b200f7c11 */ /* 0x000fcc00098f1c0f */
[----:B------:R-:W5:Y:S01]  /*21c0*/  LDG.E.64.CONSTANT R14, desc[UR8][R14.64+0x8] ;  /* 0x000008080e0e7981 */ /* 0x000f62000c1e9b00 */
[----:B------:R-:W-:Y:S01]  /*21d0*/  VIADD R31, R31, 0x4 ;  /* 0x000000041f1f7836 */ /* 0x000fe20000000000 */
[----:B--2---:R-:W-:-:S08]  /*21e0*/  DMUL R20, R22, R20 ;  /* 0x0000001416147228 */ /* 0x004fd00000000000 */
[----:B---3--:R-:W-:-:S08]  /*21f0*/  DMUL R18, R20, R18 ;  /* 0x0000001214127228 */ /* 0x008fd00000000000 */
[----:B----4-:R-:W-:-:S08]  /*2200*/  DMUL R16, R18, R16 ;  /* 0x0000001012107228 */ /* 0x010fd00000000000 */
[----:B-----5:R-:W-:-:S11]  /*2210*/  DMUL R22, R16, R14 ;  /* 0x0000000e10167228 */ /* 0x020fd60000000000 */
.L_x_36:
[----:B------:R-:W-:Y:S05]  /*2220*/  @!P2 BRA `(.L_x_35) ;  /* 0x000000000094a947 */ /* 0x000fea0003800000 */
[----:B------:R-:W-:Y:S02]  /*2230*/  ISETP.NE.AND P3, PT, R27, RZ, PT ;  /* 0x000000ff1b00720c */ /* 0x000fe40003f65270 */
[----:B------:R-:W-:-:S11]  /*2240*/  ISETP.NE.AND P2, PT, R24, RZ, PT ;  /* 0x000000ff1800720c */ /* 0x000fd60003f45270 */
[----:B------:R-:W-:Y:S05]  /*2250*/  @!P3 BRA `(.L_x_37) ;  /* 0x000000000054b947 */ /* 0x000fea0003800000 */
[----:B0-----:R-:W0:Y:S01]  /*2260*/  LDC.64 R14, c[0x0][0x3e0] ;  /* 0x0000f800ff0e7b82 */ /* 0x001e220000000a00 */
        /* <DEDUP_REMOVED lines=20> */
.L_x_37:
[----:B------:R-:W-:Y:S05]  /*23b0*/  @!P2 BRA `(.L_x_35) ;  /* 0x000000000030a947 */ /* 0x000fea0003800000 */
[----:B0-----:R-:W0:Y:S01]  /*23c0*/  LDC.64 R14, c[0x0][0x3e0] ;  /* 0x0000f800ff0e7b82 */ /* 0x001e220000000a00 */
        /* <DEDUP_REMOVED lines=11> */
.L_x_35:
[----:B0-----:R-:W2:Y:S01]  /*2480*/  LDG.E.64.CONSTANT R14, desc[UR8][R10.64+0x8] ;  /* 0x000008080a0e7981 */ /* 0x001ea2000c1e9b00 */
[----:B------:R-:W-:Y:S01]  /*2490*/  IMAD.MOV.U32 R31, RZ, RZ, RZ ;  /* 0x000000ffff1f7224 */ /* 0x000fe200078e00ff */
[----:B--2---:R-:W-:-:S08]  /*24a0*/  DMUL R14, R8, R14 ;  /* 0x0000000e080e7228 */ /* 0x004fd00000000000 */
[----:B------:R-:W-:Y:S01]  /*24b0*/  DMUL R14, R14, R22 ;  /* 0x000000160e0e7228 */ /* 0x000fe20000000000 */
[----:B------:R-:W-:Y:S02]  /*24c0*/  IMAD.MOV.U32 R22, RZ, RZ, 0x0 ;  /* 0x00000000ff167424 */ /* 0x000fe400078e00ff */
[----:B------:R-:W-:-:S04]  /*24d0*/  IMAD.MOV.U32 R23, RZ, RZ, 0x3ff00000 ;  /* 0x3ff00000ff177424 */ /* 0x000fc800078e00ff */
[----:B------:R0:W-:Y:S01]  /*24e0*/  STL.64 [R30+0x8], R14 ;  /* 0x0000080e1e007387 */ /* 0x0001e20000100a00 */
[----:B------:R-:W-:Y:S01]  /*24f0*/  DADD R12, R12, R14 ;  /* 0x000000000c0c7229 */ /* 0x000fe2000000000e */
[----:B------:R-:W-:Y:S10]  /*2500*/  @!P1 BRA `(.L_x_38) ;  /* 0x00000004002c9947 */ /* 0x000ff40003800000 */
[----:B------:R-:W-:Y:S01]  /*2510*/  IMAD.MOV.U32 R22, RZ, RZ, 0x0 ;  /* 0x00000000ff167424 */ /* 0x000fe200078e00ff */
[----:B------:R-:W1:Y:S01]  /*2520*/  LDCU.64 UR10, c[0x0][0x3c0] ;  /* 0x00007800ff0a77ac */ /* 0x000e620008000a00 */
[----:B------:R-:W-:Y:S01]  /*2530*/  IMAD.MOV.U32 R23, RZ, RZ, 0x3ff00000 ;  /* 0x3ff00000ff177424 */ /* 0x000fe200078e00ff */
[----:B------:R-:W-:-:S06]  /*2540*/  UMOV UR4, URZ ;  /* 0x000000ff00047c82 */ /* 0x000fcc0008000000 */
.L_x_39:
        /* <DEDUP_REMOVED lines=71> */
.L_x_38:
        /* <DEDUP_REMOVED lines=41> */
.L_x_41:
        /* <DEDUP_REMOVED lines=25> */
.L_x_42:
        /* <DEDUP_REMOVED lines=13> */
.L_x_40:
[----:B0-----:R-:W2:Y:S01]  /*2eb0*/  LDG.E.64.CONSTANT R14, desc[UR8][R10.64+0x10] ;  /* 0x000010080a0e7981 */ /* 0x001ea2000c1e9b00 */
[----:B------:R-:W-:Y:S01]  /*2ec0*/  IMAD.MOV.U32 R31, RZ, RZ, RZ ;  /* 0x000000ffff1f7224 */ /* 0x000fe200078e00ff */
[----:B--2---:R-:W-:-:S08]  /*2ed0*/  DMUL R14, R8, R14 ;  /* 0x0000000e080e7228 */ /* 0x004fd00000000000 */
[----:B------:R-:W-:-:S07]  /*2ee0*/  DMUL R14, R14, R22 ;  /* 0x000000160e0e7228 */ /* 0x000fce0000000000 */
[----:B------:R0:W-:Y:S01]  /*2ef0*/  STL.64 [R30+0x10], R14 ;  /* 0x0000100e1e007387 */ /* 0x0001e20000100a00 */
[----:B------:R-:W-:Y:S01]  /*2f00*/  DADD R12, R12, R14 ;  /* 0x000000000c0c7229 */ /* 0x000fe2000000000e */
[----:B0-----:R-:W-:Y:S02]  /*2f10*/  IMAD.MOV.U32 R14, RZ, RZ, 0x0 ;  /* 0x00000000ff0e7424 */ /* 0x001fe400078e00ff */
[----:B------:R-:W-:Y:S01]  /*2f20*/  IMAD.MOV.U32 R15, RZ, RZ, 0x3ff00000 ;  /* 0x3ff00000ff0f7424 */ /* 0x000fe200078e00ff */
[----:B------:R-:W-:Y:S07]  /*2f30*/  @!P1 BRA `(.L_x_43) ;  /* 0x00000004002c9947 */ /* 0x000fee0003800000 */
[----:B------:R-:W-:Y:S01]  /*2f40*/  IMAD.MOV.U32 R14, RZ, RZ, 0x0 ;  /* 0x00000000ff0e7424 */ /* 0x000fe200078e00ff */
[----:B------:R-:W0:Y:S01]  /*2f50*/  LDCU.64 UR10, c[0x0][0x3c0] ;  /* 0x00007800ff0a77ac */ /* 0x000e220008000a00 */
[----:B------:R-:W-:Y:S01]  /*2f60*/  IMAD.MOV.U32 R15, RZ, RZ, 0x3ff00000 ;  /* 0x3ff00000ff0f7424 */ /* 0x000fe200078e00ff */
[----:B------:R-:W-:-:S06]  /*2f70*/  UMOV UR4, URZ ;  /* 0x000000ff00047c82 */ /* 0x000fcc0008000000 */
.L_x_44:
[----:B------:R-:W1:Y:S01]  /*2f80*/  LDC.64 R16, c[0x0][0x3e0] ;  /* 0x0000f800ff107b82 */ /* 0x000e620000000a00 */
[----:B------:R-:W-:-:S04]  /*2f90*/  VIADD R19, R5, UR4 ;  /* 0x0000000405137c36 */ /* 0x000fc80008000000 */
[----:B-1----:R-:W-:-:S05]  /*2fa0*/  IMAD.WIDE R16, R19, 0x4, R16 ;  /* 0x0000000413107825 */ /* 0x002fca00078e0210 */
[----:B------:R-:W2:Y:S04]  /*2fb0*/  LDG.E.CONSTANT R18, desc[UR8][R16.64] ;  /* 0x0000000810127981 */ /* 0x000ea8000c1e9900 */
[----:B------:R-:W3:Y:S04]  /*2fc0*/  LDG.E.CONSTANT R19, desc[UR8][R16.64+0x4] ;  /* 0x0000040810137981 */ /* 0x000ee8000c1e9900 */
[----:B------:R-:W4:Y:S04]  /*2fd0*/  LDG.E.CONSTANT R22, desc[UR8][R16.64+0x8] ;  /* 0x0000080810167981 */ /* 0x000f28000c1e9900 */
[----:B------:R-:W5:Y:S04]  /*2fe0*/  LDG.E.CONSTANT R33, desc[UR8][R16.64+0x14] ;  /* 0x0000140810217981 */ /* 0x000f68000c1e9900 */
[----:B------:R-:W5:Y:S01]  /*2ff0*/  LDG.E.CONSTANT R34, desc[UR8][R16.64+0x18] ;  /* 0x0000180810227981 */ /* 0x000f62000c1e9900 */
[----:B--2---:R-:W-:-:S05]  /*3000*/  IMAD.SHL.U32 R18, R18, 0x4, RZ ;  /* 0x0000000412127824 */ /* 0x004fca00078e00ff */
[----:B------:R-:W-:Y:S01]  /*3010*/  IADD3 R21, P1, PT, R28, R18, RZ ;  /* 0x000000121c157210 */ /* 0x000fe20007f3e0ff */
[----:B---3--:R-:W-:-:S03]  /*3020*/  IMAD.SHL.U32 R19, R19, 0x4, RZ ;  /* 0x0000000413137824 */ /* 0x008fc600078e00ff */
[----:B------:R-:W-:Y:S02]  /*3030*/  LEA.HI.X.SX32 R18, R18, R3, 0x1, P1 ;  /* 0x0000000312127211 */ /* 0x000fe400008f0eff */
[----:B0-----:R-:W-:-:S04]  /*3040*/  LEA R20, P1, R21, UR10, 0x3 ;  /* 0x0000000a15147c11 */ /* 0x001fc8000f8218ff */
[----:B------:R-:W-:Y:S02]  /*3050*/  LEA.HI.X R21, R21, UR11, R18, 0x3, P1 ;  /* 0x0000000b15157c11 */ /* 0x000fe400088f1c12 */
[----:B------:R-:W-:Y:S01]  /*3060*/  IADD3 R31, P1, PT, R28, R19, RZ ;  /* 0x000000131c1f7210 */ /* 0x000fe20007f3e0ff */
[----:B----4-:R-:W-:-:S03]  /*3070*/  IMAD.SHL.U32 R22, R22, 0x4, RZ ;  /* 0x0000000416167824 */ /* 0x010fc600078e00ff */
[-C--:B------:R-:W-:Y:S01]  /*3080*/  LEA.HI.X.SX32 R32, R19, R3.reuse, 0x1, P1 ;  /* 0x0000000313207211 */ /* 0x080fe200008f0eff */
[----:B------:R-:W2:Y:S01]  /*3090*/  LDG.E.64.CONSTANT R20, desc[UR8][R20.64+0x18] ;  /* 0x0000180814147981 */ /* 0x000ea2000c1e9b00 */
[C---:B------:R-:W-:Y:S02]  /*30a0*/  LEA R18, P1, R31.reuse, UR10, 0x3 ;  /* 0x0000000a1f127c11 */ /* 0x040fe4000f8218ff */
[----:B------:R-:W-:Y:S02]  /*30b0*/  IADD3 R23, P2, PT, R28, R22, RZ ;  /* 0x000000161c177210 */ /* 0x000fe40007f5e0ff */
[----:B------:R-:W-:Y:S02]  /*30c0*/  LEA.HI.X R19, R31, UR11, R32, 0x3, P1 ;  /* 0x0000000b1f137c11 */ /* 0x000fe400088f1c20 */
[----:B------:R-:W-:Y:S01]  /*30d0*/  LEA.HI.X.SX32 R32, R22, R3, 0x1, P2 ;  /* 0x0000000316207211 */ /* 0x000fe200010f0eff */
[----:B------:R-:W3:Y:S01]  /*30e0*/  LDG.E.CONSTANT R31, desc[UR8][R16.64+0xc] ;  /* 0x00000c08101f7981 */ /* 0x000ee2000c1e9900 */
[----:B------:R-:W-:-:S03]  /*30f0*/  LEA R22, P1, R23, UR10, 0x3 ;  /* 0x0000000a17167c11 */ /* 0x000fc6000f8218ff */
[----:B------:R-:W4:Y:S01]  /*3100*/  LDG.E.64.CONSTANT R18, desc[UR8][R18.64+0x18] ;  /* 0x0000180812127981 */ /* 0x000f22000c1e9b00 */
[----:B------:R-:W-:-:S03]  /*3110*/  LEA.HI.X R23, R23, UR11, R32, 0x3, P1 ;  /* 0x0000000b17177c11 */ /* 0x000fc600088f1c20 */
[----:B------:R-:W4:Y:S04]  /*3120*/  LDG.E.CONSTANT R32, desc[UR8][R16.64+0x10] ;  /* 0x0000100810207981 */ /* 0x000f28000c1e9900 */
[----:B------:R-:W4:Y:S04]  /*3130*/  LDG.E.64.CONSTANT R22, desc[UR8][R22.64+0x18] ;  /* 0x0000180816167981 */ /* 0x000f28000c1e9b00 */
[----:B------:R0:W4:Y:S01]  /*3140*/  LDG.E.CONSTANT R16, desc[UR8][R16.64+0x1c] ;  /* 0x00001c0810107981 */ /* 0x000122000c1e9900 */
[----:B-----5:R-:W-:Y:S02]  /*3150*/  IMAD.SHL.U32 R33, R33, 0x4, RZ ;  /* 0x0000000421217824 */ /* 0x020fe400078e00ff */
[----:B------:R-:W-:Y:S01]  /*3160*/  IMAD.SHL.U32 R34, R34, 0x4, RZ ;  /* 0x0000000422227824 */ /* 0x000fe200078e00ff */
[----:B--2---:R-:W-:Y:S01]  /*3170*/  DMUL R20, R20, R14 ;  /* 0x0000000e14147228 */ /* 0x004fe20000000000 */
[----:B---3--:R-:W-:-:S07]  /*3180*/  IMAD.SHL.U32 R31, R31, 0x4, RZ ;  /* 0x000000041f1f7824 */ /* 0x008fce00078e00ff */
[----:B----4-:R-:W-:Y:S01]  /*3190*/  DMUL R18, R20, R18 ;  /* 0x0000001214127228 */ /* 0x010fe20000000000 */
[----:B------:R-:W-:Y:S01]  /*31a0*/  IADD3 R15, P1, PT, R28, R31, RZ ;  /* 0x0000001f1c0f7210 */ /* 0x000fe20007f3e0ff */
[----:B------:R-:W-:-:S06]  /*31b0*/  IMAD.SHL.U32 R32, R32, 0x4, RZ ;  /* 0x0000000420207824 */ /* 0x000fcc00078e00ff */
[----:B------:R-:W-:Y:S01]  /*31c0*/  DMUL R18, R18, R22 ;  /* 0x0000001612127228 */ /* 0x000fe20000000000 */
[----:B------:R-:W-:Y:S02]  /*31d0*/  IADD3 R21, P2, PT, R28, R32, RZ ;  /* 0x000000201c157210 */ /* 0x000fe40007f5e0ff */
[-C--:B------:R-:W-:Y:S02]  /*31e0*/  LEA.HI.X.SX32 R22, R31, R3.reuse, 0x1, P1 ;  /* 0x000000031f167211 */ /* 0x080fe400008f0eff */
[----:B------:R-:W-:Y:S02]  /*31f0*/  LEA R14, P1, R15, UR10, 0x3 ;  /* 0x0000000a0f0e7c11 */ /* 0x000fe4000f8218ff */
[----:B------:R-:W-:Y:S02]  /*3200*/  LEA.HI.X.SX32 R32, R32, R3, 0x1, P2 ;  /* 0x0000000320207211 */ /* 0x000fe400010f0eff */
[----:B------:R-:W-:Y:S02]  /*3210*/  LEA R20, P2, R21, UR10, 0x3 ;  /* 0x0000000a15147c11 */ /* 0x000fe4000f8418ff */
[----:B------:R-:W-:-:S02]  /*3220*/  LEA.HI.X R15, R15, UR11, R22, 0x3, P1 ;  /* 0x0000000b0f0f7c11 */ /* 0x000fc400088f1c16 */
[C---:B0-----:R-:W-:Y:S02]  /*3230*/  IADD3 R17, P1, PT, R28.reuse, R33, RZ ;  /* 0x000000211c117210 */ /* 0x041fe40007f3e0ff */
[----:B------:R-:W-:Y:S01]  /*3240*/  LEA.HI.X R21, R21, UR11, R32, 0x3, P2 ;  /* 0x0000000b15157c11 */ /* 0x000fe200090f1c20 */
[----:B------:R0:W2:Y:S01]  /*3250*/  LDG.E.64.CONSTANT R22, desc[UR8][R14.64+0x18] ;  /* 0x000018080e167981 */ /* 0x0000a2000c1e9b00 */
[-C--:B------:R-:W-:Y:S02]  /*3260*/  LEA.HI.X.SX32 R32, R33, R3.reuse, 0x1, P1 ;  /* 0x0000000321207211 */ /* 0x080fe400008f0eff */
[----:B------:R-:W-:Y:S02]  /*3270*/  IADD3 R31, P2, PT, R28, R34, RZ ;  /* 0x000000221c1f7210 */ /* 0x000fe40007f5e0ff */
[----:B0-----:R-:W-:Y:S02]  /*3280*/  LEA R14, P1, R17, UR10, 0x3 ;  /* 0x0000000a110e7c11 */ /* 0x001fe4000f8218ff */
[----:B------:R-:W-:-:S02]  /*3290*/  LEA.HI.X.SX32 R34, R34, R3, 0x1, P2 ;  /* 0x0000000322227211 */ /* 0x000fc400010f0eff */
[----:B------:R-:W-:Y:S02]  /*32a0*/  LEA.HI.X R15, R17, UR11, R32, 0x3, P1 ;  /* 0x0000000b110f7c11 */ /* 0x000fe400088f1c20 */
        /* <DEDUP_REMOVED lines=20> */
.L_x_43:
        /* <DEDUP_REMOVED lines=41> */
.L_x_46:
        /* <DEDUP_REMOVED lines=25> */
.L_x_47:
        /* <DEDUP_REMOVED lines=13> */
.L_x_45:
[----:B------:R-:W2:Y:S01]  /*38e0*/  LDG.E.64.CONSTANT R10, desc[UR8][R10.64+0x18] ;  /* 0x000018080a0a7981 */ /* 0x000ea2000c1e9b00 */
[----:B------:R-:W-:-:S05]  /*38f0*/  VIADD R25, R25, 0x1 ;  /* 0x0000000119197836 */ /* 0x000fca0000000000 */
[----:B------:R-:W-:Y:S01]  /*3900*/  ISETP.NE.AND P0, PT, R25, 0x4, PT ;  /* 0x000000041900780c */ /* 0x000fe20003f05270 */
[----:B--2---:R-:W-:-:S08]  /*3910*/  DMUL R8, R8, R10 ;  /* 0x0000000a08087228 */ /* 0x004fd00000000000 */
[----:B------:R-:W-:-:S07]  /*3920*/  DMUL R8, R8, R14 ;  /* 0x0000000e08087228 */ /* 0x000fce0000000000 */
[----:B------:R0:W-:Y:S01]  /*3930*/  STL.64 [R30+0x18], R8 ;  /* 0x000018081e007387 */ /* 0x0001e20000100a00 */
[----:B------:R-:W-:Y:S01]  /*3940*/  DADD R12, R12, R8 ;  /* 0x000000000c0c7229 */ /* 0x000fe20000000008 */
[----:B------:R-:W-:Y:S10]  /*3950*/  @!P0 BRA `(.L_x_26) ;  /* 0x0000000400148947 */ /* 0x000ff40003800000 */
[----:B------:R-:W-:Y:S05]  /*3960*/  BRA `(.L_x_48) ;  /* 0xffffffd400787947 */ /* 0x000fea000383ffff */
.L_x_27:
[----:B------:R-:W0:Y:S01]  /*3970*/  LDCU.64 UR10, c[0x0][0x3c8] ;  /* 0x00007900ff0a77ac */ /* 0x000e220008000a00 */
[----:B------:R-:W1:Y:S01]  /*3980*/  LDC.64 R24, c[0x0][0x3b8] ;  /* 0x0000ee00ff187b82 */ /* 0x000e620000000a00 */
[C---:B------:R-:W-:Y:S02]  /*3990*/  IMAD.SHL.U32 R7, R2.reuse, 0x10, RZ ;  /* 0x0000001002077824 */ /* 0x040fe400078e00ff */
[----:B------:R-:W-:Y:S01]  /*39a0*/  IMAD.SHL.U32 R5, R2, 0x4, RZ ;  /* 0x0000000402057824 */ /* 0x000fe200078e00ff */
[----:B0-----:R-:W-:-:S04]  /*39b0*/  LEA R26, P0, R28, UR10, 0x3 ;  /* 0x0000000a1c1a7c11 */ /* 0x001fc8000f8018ff */
[----:B------:R-:W-:Y:S01]  /*39c0*/  LEA.HI.X R27, R28, UR11, R3, 0x3, P0 ;  /* 0x0000000b1c1b7c11 */ /* 0x000fe200080f1c03 */
[----:B-1----:R-:W-:-:S04]  /*39d0*/  IMAD.WIDE.U32 R24, R7, 0x8, R24 ;  /* 0x0000000807187825 */ /* 0x002fc800078e0018 */
[----:B------:R-:W-:Y:S01]  /*39e0*/  IMAD.WIDE.U32 R26, R5, 0x8, R26 ;  /* 0x00000008051a7825 */ /* 0x000fe200078e001a */
[----:B------:R-:W2:Y:S04]  /*39f0*/  LDG.E.64.CONSTANT R6, desc[UR8][R24.64+0x8] ;  /* 0x0000080818067981 */ /* 0x000ea8000c1e9b00 */
[----:B------:R-:W3:Y:S04]  /*3a00*/  LDG.E.64.CONSTANT R4, desc[UR8][R24.64] ;  /* 0x0000000818047981 */ /* 0x000ee8000c1e9b00 */
[----:B------:R-:W3:Y:S04]  /*3a10*/  LDG.E.64.CONSTANT R10, desc[UR8][R26.64] ;  /* 0x000000081a0a7981 */ /* 0x000ee8000c1e9b00 */
        /* <DEDUP_REMOVED lines=9> */
[----:B---3--:R-:W-:-:S02]  /*3ab0*/  DMUL R4, R4, R10 ;  /* 0x0000000a04047228 */ /* 0x008fc40000000000 */
[----:B--2---:R-:W-:-:S06]  /*3ac0*/  DMUL R6, R6, R10 ;  /* 0x0000000a06067228 */ /* 0x004fcc0000000000 */
[----:B------:R-:W-:Y:S02]  /*3ad0*/  DADD R12, RZ, R4 ;  /* 0x00000000ff0c7229 */ /* 0x000fe40000000004 */
[-C--:B----4-:R-:W-:Y:S02]  /*3ae0*/  DMUL R8, R8, R10.reuse ;  /* 0x0000000a08087228 */ /* 0x090fe40000000000 */
        /* <DEDUP_REMOVED lines=11> */
[-C--:B------:R-:W-:Y:S02]  /*3ba0*/  DMUL R20, R20, R34.reuse ;  /* 0x0000002214147228 */ /* 0x080fe40000000000 */
[-C--:B------:R-:W-:Y:S02]  /*3bb0*/  DMUL R22, R22, R34.reuse ;  /* 0x0000002216167228 */ /* 0x080fe40000000000 */
[-C--:B------:R-:W-:Y:S02]  /*3bc0*/  DMUL R16, R16, R34.reuse ;  /* 0x0000002210107228 */ /* 0x080fe40000000000 */
[----:B------:R-:W-:Y:S01]  /*3bd0*/  DMUL R18, R18, R34 ;  /* 0x0000002212127228 */ /* 0x000fe20000000000 */
[----:B------:R-:W4:Y:S01]  /*3be0*/  LDG.E.64.CONSTANT R34, desc[UR8][R24.64+0x68] ;  /* 0x0000680818227981 */ /* 0x000f22000c1e9b00 */
[----:B------:R-:W-:-:S08]  /*3bf0*/  DADD R32, R32, R20 ;  /* 0x0000000020207229 */ /* 0x000fd00000000014 */
[----:B------:R-:W-:Y:S02]  /*3c00*/  DADD R32, R32, R22 ;  /* 0x0000000020207229 */ /* 0x000fe40000000016 */
[-C--:B--2---:R-:W-:Y:S02]  /*3c10*/  DMUL R14, R14, R30.reuse ;  /* 0x0000001e0e0e7228 */ /* 0x084fe40000000000 */
[-C--:B---3--:R-:W-:Y:S02]  /*3c20*/  DMUL R12, R12, R30.reuse ;  /* 0x0000001e0c0c7228 */ /* 0x088fe40000000000 */
[-C--:B----4-:R-:W-:Y:S02]  /*3c30*/  DMUL R10, R4, R30.reuse ;  /* 0x0000001e040a7228 */ /* 0x090fe40000000000 */
        /* <DEDUP_REMOVED lines=18> */
[-C--:B--2---:R-:W-:Y:S02]  /*3d60*/  DMUL R20, R30, R26.reuse ;  /* 0x0000001a1e147228 */ /* 0x084fe40000000000 */
[----:B---3--:R-:W-:-:S07]  /*3d70*/  DMUL R22, R24, R26 ;  /* 0x0000001a18167228 */ /* 0x008fce0000000000 */
[----:B------:R1:W-:Y:S01]  /*3d80*/  STL.128 [R1+0x70], R20 ;  /* 0x0000701401007387 */ /* 0x0003e20000100c00 */
[----:B------:R-:W-:-:S08]  /*3d90*/  DADD R32, R32, R20 ;  /* 0x0000000020207229 */ /* 0x000fd00000000014 */
[----:B0-----:R-:W-:-:S11]  /*3da0*/  DADD R12, R32, R22 ;  /* 0x00000000200c7229 */ /* 0x001fd60000000016 */
.L_x_26:
[----:B------:R-:W-:Y:S05]  /*3db0*/  BSYNC.RECONVERGENT B0 ;  /* 0x0000000000007941 */ /* 0x000fea0003800200 */
.L_x_23:
[----:B------:R-:W-:Y:S01]  /*3dc0*/  UMOV UR10, 0xc2f8f359 ;  /* 0xc2f8f359000a7882 */ /* 0x000fe20000000000 */
[----:B------:R-:W-:Y:S01]  /*3dd0*/  UMOV UR11, 0x1a56e1f ;  /* 0x01a56e1f000b7882 */ /* 0x000fe20000000000 */
[----:B------:R-:W-:Y:S01]  /*3de0*/  BSSY.RECONVERGENT B0, `(.L_x_49) ;  /* 0x0000043000007945 */ /* 0x000fe20003800200 */
[----:B------:R-:W-:-:S14]  /*3df0*/  DSETP.GT.AND P0, PT, R12, UR10, PT ;  /* 0x0000000a0c007e2a */ /* 0x000fdc000bf04000 */
[----:B------:R-:W-:Y:S05]  /*3e00*/  @!P0 BRA `(.L_x_50) ;  /* 0x0000000400008947 */ /* 0x000fea0003800000 */
[----:B------:R-:W4:Y:S01]  /*3e10*/  MUFU.RCP64H R5, R13 ;  /* 0x0000000d00057308 */ /* 0x000f220000001800 */
[----:B------:R-:W-:Y:S01]  /*3e20*/  IMAD.MOV.U32 R4, RZ, RZ, 0x1 ;  /* 0x00000001ff047424 */ /* 0x000fe200078e00ff */
[----:B------:R-:W-:Y:S06]  /*3e30*/  BSSY.RECONVERGENT B1, `(.L_x_51) ;  /* 0x0000012000017945 */ /* 0x000fec0003800200 */
[----:B0----5:R-:W0:Y:S01]  /*3e40*/  I2F.F64 R8, R0 ;  /* 0x0000000000087312 */ /* 0x021e220000201c00 */
[----:B----4-:R-:W-:Y:S01]  /*3e50*/  DFMA R6, R4, -R12, 1 ;  /* 0x3ff000000406742b */ /* 0x010fe2000000080c */
[----:B0-----:R-:W-:-:S07]  /*3e60*/  FSETP.GEU.AND P1, PT, |R9|, 6.5827683646048100446e-37, PT ;  /* 0x036000000900780b */ /* 0x001fce0003f2e200 */
[----:B------:R-:W-:-:S08]  /*3e70*/  DFMA R6, R6, R6, R6 ;  /* 0x000000060606722b */ /* 0x000fd00000000006 */
[----:B------:R-:W-:-:S08]  /*3e80*/  DFMA R6, R4, R6, R4 ;  /* 0x000000060406722b */ /* 0x000fd00000000004 */
[----:B------:R-:W-:-:S08]  /*3e90*/  DFMA R4, R6, -R12, 1 ;  /* 0x3ff000000604742b */ /* 0x000fd0000000080c */
[----:B------:R-:W-:-:S08]  /*3ea0*/  DFMA R4, R6, R4, R6 ;  /* 0x000000040604722b */ /* 0x000fd00000000006 */
[----:B------:R-:W-:-:S08]  /*3eb0*/  DMUL R30, R8, R4 ;  /* 0x00000004081e7228 */ /* 0x000fd00000000000 */
[----:B------:R-:W-:-:S08]  /*3ec0*/  DFMA R6, R30, -R12, R8 ;  /* 0x8000000c1e06722b */ /* 0x000fd00000000008 */
[----:B------:R-:W-:-:S10]  /*3ed0*/  DFMA R30, R4, R6, R30 ;  /* 0x00000006041e722b */ /* 0x000fd4000000001e */
[----:B------:R-:W-:-:S05]  /*3ee0*/  FFMA R4, RZ, R13, R31 ;  /* 0x0000000dff047223 */ /* 0x000fca000000001f */
[----:B------:R-:W-:-:S13]  /*3ef0*/  FSETP.GT.AND P0, PT, |R4|, 1.469367938527859385e-39, PT ;  /* 0x001000000400780b */ /* 0x000fda0003f04200 */
[----:B------:R-:W-:Y:S05]  /*3f00*/  @P0 BRA P1, `(.L_x_52) ;  /* 0x0000000000100947 */ /* 0x000fea0000800000 */
[----:B------:R-:W-:Y:S01]  /*3f10*/  IMAD.MOV.U32 R6, RZ, RZ, R12 ;  /* 0x000000ffff067224 */ /* 0x000fe200078e000c */
[----:B------:R-:W-:Y:S01]  /*3f20*/  MOV R12, 0x3f50 ;  /* 0x00003f50000c7802 */ /* 0x000fe20000000f00 */
[----:B------:R-:W-:-:S07]  /*3f30*/  IMAD.MOV.U32 R7, RZ, RZ, R13 ;  /* 0x000000ffff077224 */ /* 0x000fce00078e000d */
[----:B-123--:R-:W-:Y:S05]  /*3f40*/  CALL.REL.NOINC `($__internal_1_$__cuda_sm20_div_rn_f64_full) ;  /* 0x0000000000c87944 */ /* 0x00efea0003c00000 */
.L_x_52:
[----:B------:R-:W-:Y:S05]  /*3f50*/  BSYNC.RECONVERGENT B1 ;  /* 0x0000000000017941 */ /* 0x000fea0003800200 */
.L_x_51:
[----:B------:R-:W4:Y:S01]  /*3f60*/  LDL.128 R8, [R1] ;  /* 0x0000000001087983 */ /* 0x000f220000100c00 */
[----:B------:R-:W0:Y:S03]  /*3f70*/  LDC.64 R32, c[0x0][0x3e8] ;  /* 0x0000fa00ff207b82 */ /* 0x000e260000000a00 */
[----:B------:R-:W1:Y:S01]  /*3f80*/  LDL.128 R12, [R1+0x10] ;  /* 0x00001000010c7983 */ /* 0x000e620000100c00 */
[----:B------:R-:W-:-:S03]  /*3f90*/  IMAD.SHL.U32 R17, R2, 0x10, RZ ;  /* 0x0000001002117824 */ /* 0x000fc600078e00ff */
[----:B------:R-:W5:Y:S01]  /*3fa0*/  LDL.128 R4, [R1+0x20] ;  /* 0x0000200001047983 */ /* 0x000f620000100c00 */
[----:B0-----:R-:W-:Y:S01]  /*3fb0*/  IMAD.WIDE.U32 R32, R17, 0x8, R32 ;  /* 0x0000000811207825 */ /* 0x001fe200078e0020 */
[----:B----4-:R-:W-:Y:S02]  /*3fc0*/  DMUL R16, R30, R10 ;  /* 0x0000000a1e107228 */ /* 0x010fe40000000000 */
[-C--:B--2---:R-:W-:Y:S02]  /*3fd0*/  DMUL R34, R8, R30.reuse ;  /* 0x0000001e08227228 */ /* 0x084fe40000000000 */
[----:B-1-3--:R-:W-:Y:S01]  /*3fe0*/  DMUL R20, R12, R30 ;  /* 0x0000001e0c147228 */ /* 0x00afe20000000000 */
[----:B------:R-:W2:Y:S01]  /*3ff0*/  LDL.128 R8, [R1+0x30] ;  /* 0x0000300001087983 */ /* 0x000ea20000100c00 */
[----:B------:R-:W-:-:S03]  /*4000*/  DMUL R24, R30, R14 ;  /* 0x0000000e1e187228 */ /* 0x000fc60000000000 */
[----:B------:R-:W-:Y:S04]  /*4010*/  REDG.E.ADD.F64.RN.STRONG.GPU desc[UR8][R32.64], R34 ;  /* 0x00000022200079a6 */ /* 0x000fe8000c12ff08 */
[----:B------:R-:W3:Y:S04]  /*4020*/  LDL.128 R12, [R1+0x40] ;  /* 0x00004000010c7983 */ /* 0x000ee80000100c00 */
[----:B------:R0:W-:Y:S04]  /*4030*/  REDG.E.ADD.F64.RN.STRONG.GPU desc[UR8][R32.64+0x8], R16 ;  /* 0x00000810200079a6 */ /* 0x0001e8000c12ff08 */
[----:B------:R1:W-:Y:S04]  /*4040*/  REDG.E.ADD.F64.RN.STRONG.GPU desc[UR8][R32.64+0x10], R20 ;  /* 0x00001014200079a6 */ /* 0x0003e8000c12ff08 */
[----:B------:R4:W-:Y:S04]  /*4050*/  REDG.E.ADD.F64.RN.STRONG.GPU desc[UR8][R32.64+0x18], R24 ;  /* 0x00001818200079a6 */ /* 0x0009e8000c12ff08 */
[----:B0-----:R-:W3:Y:S04]  /*4060*/  LDL.128 R16, [R1+0x50] ;  /* 0x0000500001107983 */ /* 0x001ee80000100c00 */
[----:B-1----:R-:W3:Y:S04]  /*4070*/  LDL.128 R20, [R1+0x60] ;  /* 0x0000600001147983 */ /* 0x002ee80000100c00 */
[----:B----4-:R-:W4:Y:S01]  /*4080*/  LDL.128 R24, [R1+0x70] ;  /* 0x0000700001187983 */ /* 0x010f220000100c00 */
[----:B-----5:R-:W-:-:S02]  /*4090*/  DMUL R4, R4, R30 ;  /* 0x0000001e04047228 */ /* 0x020fc40000000000 */
[----:B------:R-:W-:-:S05]  /*40a0*/  DMUL R6, R30, R6 ;  /* 0x000000061e067228 */ /* 0x000fca0000000000 */
[----:B------:R0:W-:Y:S04]  /*40b0*/  REDG.E.ADD.F64.RN.STRONG.GPU desc[UR8][R32.64+0x20], R4 ;  /* 0x00002004200079a6 */ /* 0x0001e8000c12ff08 */
[----:B------:R0:W-:Y:S01]  /*40c0*/  REDG.E.ADD.F64.RN.STRONG.GPU desc[UR8][R32.64+0x28], R6 ;  /* 0x00002806200079a6 */ /* 0x0001e2000c12ff08 */
[----:B--2---:R-:W-:Y:S02]  /*40d0*/  DMUL R8, R8, R30 ;  /* 0x0000001e08087228 */ /* 0x004fe40000000000 */
[----:B------:R-:W-:-:S05]  /*40e0*/  DMUL R10, R30, R10 ;  /* 0x0000000a1e0a7228 */ /* 0x000fca0000000000 */
[----:B------:R0:W-:Y:S01]  /*40f0*/  REDG.E.ADD.F64.RN.STRONG.GPU desc[UR8][R32.64+0x30], R8 ;  /* 0x00003008200079a6 */ /* 0x0001e2000c12ff08 */
[----:B---3--:R-:W-:Y:S02]  /*4100*/  DMUL R12, R12, R30 ;  /* 0x0000001e0c0c7228 */ /* 0x008fe40000000000 */
[----:B------:R-:W-:Y:S01]  /*4110*/  DMUL R14, R30, R14 ;  /* 0x0000000e1e0e7228 */ /* 0x000fe20000000000 */
[----:B------:R0:W-:Y:S04]  /*4120*/  REDG.E.ADD.F64.RN.STRONG.GPU desc[UR8][R32.64+0x38], R10 ;  /* 0x0000380a200079a6 */ /* 0x0001e8000c12ff08 */
[----:B------:R0:W-:Y:S04]  /*4130*/  REDG.E.ADD.F64.RN.STRONG.GPU desc[UR8][R32.64+0x40], R12 ;  /* 0x0000400c200079a6 */ /* 0x0001e8000c12ff08 */
[----:B------:R0:W-:Y:S01]  /*4140*/  REDG.E.ADD.F64.RN.STRONG.GPU desc[UR8][R32.64+0x48], R14 ;  /* 0x0000480e200079a6 */ /* 0x0001e2000c12ff08 */
[----:B------:R-:W-:-:S02]  /*4150*/  DMUL R16, R16, R30 ;  /* 0x0000001e10107228 */ /* 0x000fc40000000000 */
[----:B------:R-:W-:Y:S02]  /*4160*/  DMUL R18, R30, R18 ;  /* 0x000000121e127228 */ /* 0x000fe40000000000 */
[----:B------:R-:W-:Y:S02]  /*4170*/  DMUL R20, R20, R30 ;  /* 0x0000001e14147228 */ /* 0x000fe40000000000 */
[----:B------:R-:W-:Y:S01]  /*4180*/  DMUL R22, R30, R22 ;  /* 0x000000161e167228 */ /* 0x000fe20000000000 */
[----:B------:R0:W-:Y:S01]  /*4190*/  REDG.E.ADD.F64.RN.STRONG.GPU desc[UR8][R32.64+0x50], R16 ;  /* 0x00005010200079a6 */ /* 0x0001e2000c12ff08 */
[----:B----4-:R-:W-:Y:S02]  /*41a0*/  DMUL R24, R24, R30 ;  /* 0x0000001e18187228 */ /* 0x010fe40000000000 */
[----:B------:R-:W-:Y:S01]  /*41b0*/  DMUL R26, R30, R26 ;  /* 0x0000001a1e1a7228 */ /* 0x000fe20000000000 */
[----:B------:R0:W-:Y:S04]  /*41c0*/  REDG.E.ADD.F64.RN.STRONG.GPU desc[UR8][R32.64+0x58], R18 ;  /* 0x00005812200079a6 */ /* 0x0001e8000c12ff08 */
[----:B------:R0:W-:Y:S04]  /*41d0*/  REDG.E.ADD.F64.RN.STRONG.GPU desc[UR8][R32.64+0x60], R20 ;  /* 0x00006014200079a6 */ /* 0x0001e8000c12ff08 */
[----:B------:R0:W-:Y:S04]  /*41e0*/  REDG.E.ADD.F64.RN.STRONG.GPU desc[UR8][R32.64+0x68], R22 ;  /* 0x00006816200079a6 */ /* 0x0001e8000c12ff08 */
[----:B------:R0:W-:Y:S04]  /*41f0*/  REDG.E.ADD.F64.RN.STRONG.GPU desc[UR8][R32.64+0x70], R24 ;  /* 0x00007018200079a6 */ /* 0x0001e8000c12ff08 */
[----:B------:R0:W-:Y:S02]  /*4200*/  REDG.E.ADD.F64.RN.STRONG.GPU desc[UR8][R32.64+0x78], R26 ;  /* 0x0000781a200079a6 */ /* 0x0001e4000c12ff08 */
.L_x_50:
[----:B------:R-:W-:Y:S05]  /*4210*/  BSYNC.RECONVERGENT B0 ;  /* 0x0000000000007941 */ /* 0x000fea0003800200 */
.L_x_49:
[----:B------:R-:W4:Y:S01]  /*4220*/  LDCU UR4, c[0x0][0x384] ;  /* 0x00007080ff0477ac */ /* 0x000f220008000800 */
[----:B------:R-:W-:-:S05]  /*4230*/  VIADD R2, R2, 0x1 ;  /* 0x0000000102027836 */ /* 0x000fca0000000000 */
[----:B----4-:R-:W-:-:S13]  /*4240*/  ISETP.NE.AND P0, PT, R2, UR4, PT ;  /* 0x0000000402007c0c */ /* 0x010fda000bf05270 */
[----:B------:R-:W-:Y:S05]  /*4250*/  @P0 BRA `(.L_x_53) ;  /* 0xffffffbc00f80947 */ /* 0x000fea000383ffff */
[----:B------:R-:W-:Y:S05]  /*4260*/  EXIT ;  /* 0x000000000000794d */ /* 0x000fea0003800000 */
        .weak           $__internal_1_$__cuda_sm20_div_rn_f64_full
        .type           $__internal_1_$__cuda_sm20_div_rn_f64_full,@function
        .size           $__internal_1_$__cuda_sm20_div_rn_f64_full,(.L_x_135 - $__internal_1_$__cuda_sm20_div_rn_f64_full)
$__internal_1_$__cuda_sm20_div_rn_f64_full:
[C---:B------:R-:W-:Y:S01]  /*4270*/  FSETP.GEU.AND P0, PT, |R7|.reuse, 1.469367938527859385e-39, PT ;  /* 0x001000000700780b */ /* 0x040fe20003f0e200 */
[----:B------:R-:W-:Y:S01]  /*4280*/  IMAD.MOV.U32 R14, RZ, RZ, 0x1 ;  /* 0x00000001ff0e7424 */ /* 0x000fe200078e00ff */
[----:B------:R-:W-:Y:S01]  /*4290*/  LOP3.LUT R4, R7, 0x800fffff, RZ, 0xc0, !PT ;  /* 0x800fffff07047812 */ /* 0x000fe200078ec0ff */
[----:B------:R-:W-:Y:S01]  /*42a0*/  BSSY.RECONVERGENT B2, `(.L_x_54) ;  /* 0x0000054000027945 */ /* 0x000fe20003800200 */
[C---:B------:R-:W-:Y:S02]  /*42b0*/  FSETP.GEU.AND P2, PT, |R9|.reuse, 1.469367938527859385e-39, PT ;  /* 0x001000000900780b */ /* 0x040fe40003f4e200 */
[----:B------:R-:W-:Y:S01]  /*42c0*/  LOP3.LUT R5, R4, 0x3ff00000, RZ, 0xfc, !PT ;  /* 0x3ff0000004057812 */ /* 0x000fe200078efcff */
[----:B------:R-:W-:Y:S01]  /*42d0*/  IMAD.MOV.U32 R4, RZ, RZ, R6 ;  /* 0x000000ffff047224 */ /* 0x000fe200078e0006 */
[----:B------:R-:W-:Y:S02]  /*42e0*/  LOP3.LUT R13, R9, 0x7ff00000, RZ, 0xc0, !PT ;  /* 0x7ff00000090d7812 */ /* 0x000fe400078ec0ff */
[----:B------:R-:W-:-:S03]  /*42f0*/  LOP3.LUT R22, R7, 0x7ff00000, RZ, 0xc0, !PT ;  /* 0x7ff0000007167812 */ /* 0x000fc600078ec0ff */
[----:B------:R-:W-:Y:S01]  /*4300*/  @!P0 DMUL R4, R6, 8.98846567431157953865e+307 ;  /* 0x7fe0000006048828 */ /* 0x000fe20000000000 */
[----:B------:R-:W-:Y:S01]  /*4310*/  ISETP.GE.U32.AND P1, PT, R13, R22, PT ;  /* 0x000000160d00720c */ /* 0x000fe20003f26070 */
[----:B------:R-:W-:Y:S02]  /*4320*/  IMAD.MOV.U32 R23, RZ, RZ, R13 ;  /* 0x000000ffff177224 */ /* 0x000fe400078e000d */
[----:B------:R-:W-:Y:S01]  /*4330*/  @!P2 LOP3.LUT R16, R7, 0x7ff00000, RZ, 0xc0, !PT ;  /* 0x7ff000000710a812 */ /* 0x000fe200078ec0ff */
[----:B------:R-:W-:Y:S01]  /*4340*/  @!P2 IMAD.MOV.U32 R18, RZ, RZ, RZ ;  /* 0x000000ffff12a224 */ /* 0x000fe200078e00ff */
[----:B------:R-:W0:Y:S02]  /*4350*/  MUFU.RCP64H R15, R5 ;  /* 0x00000005000f7308 */ /* 0x000e240000001800 */
[----:B------:R-:W-:Y:S01]  /*4360*/  @!P2 ISETP.GE.U32.AND P3, PT, R13, R16, PT ;  /* 0x000000100d00a20c */ /* 0x000fe20003f66070 */
[----:B------:R-:W-:Y:S01]  /*4370*/  IMAD.MOV.U32 R16, RZ, RZ, 0x1ca00000 ;  /* 0x1ca00000ff107424 */ /* 0x000fe200078e00ff */
[----:B------:R-:W-:-:S04]  /*4380*/  @!P0 LOP3.LUT R22, R5, 0x7ff00000, RZ, 0xc0, !PT ;  /* 0x7ff0000005168812 */ /* 0x000fc800078ec0ff */
[----:B------:R-:W-:Y:S01]  /*4390*/  @!P2 SEL R17, R16, 0x63400000, !P3 ;  /* 0x634000001011a807 */ /* 0x000fe20005800000 */
[----:B------:R-:W-:-:S03]  /*43a0*/  VIADD R24, R22, 0xffffffff ;  /* 0xffffffff16187836 */ /* 0x000fc60000000000 */
[----:B------:R-:W-:-:S04]  /*43b0*/  @!P2 LOP3.LUT R17, R17, 0x80000000, R9, 0xf8, !PT ;  /* 0x800000001111a812 */ /* 0x000fc800078ef809 */
[----:B------:R-:W-:Y:S01]  /*43c0*/  @!P2 LOP3.LUT R19, R17, 0x100000, RZ, 0xfc, !PT ;  /* 0x001000001113a812 */ /* 0x000fe200078efcff */
[----:B0-----:R-:W-:-:S08]  /*43d0*/  DFMA R10, R14, -R4, 1 ;  /* 0x3ff000000e0a742b */ /* 0x001fd00000000804 */
[----:B------:R-:W-:-:S08]  /*43e0*/  DFMA R10, R10, R10, R10 ;  /* 0x0000000a0a0a722b */ /* 0x000fd0000000000a */
[----:B------:R-:W-:Y:S01]  /*43f0*/  DFMA R14, R14, R10, R14 ;  /* 0x0000000a0e0e722b */ /* 0x000fe2000000000e */
[----:B------:R-:W-:Y:S01]  /*4400*/  SEL R11, R16, 0x63400000, !P1 ;  /* 0x63400000100b7807 */ /* 0x000fe20004800000 */
[----:B------:R-:W-:-:S03]  /*4410*/  IMAD.MOV.U32 R10, RZ, RZ, R8 ;  /* 0x000000ffff0a7224 */ /* 0x000fc600078e0008 */
[----:B------:R-:W-:-:S03]  /*4420*/  LOP3.LUT R11, R11, 0x800fffff, R9, 0xf8, !PT ;  /* 0x800fffff0b0b7812 */ /* 0x000fc600078ef809 */
[----:B------:R-:W-:-:S03]  /*4430*/  DFMA R20, R14, -R4, 1 ;  /* 0x3ff000000e14742b */ /* 0x000fc60000000804 */
[----:B------:R-:W-:-:S05]  /*4440*/  @!P2 DFMA R10, R10, 2, -R18 ;  /* 0x400000000a0aa82b */ /* 0x000fca0000000812 */
[----:B------:R-:W-:-:S05]  /*4450*/  DFMA R14, R14, R20, R14 ;  /* 0x000000140e0e722b */ /* 0x000fca000000000e */
[----:B------:R-:W-:-:S03]  /*4460*/  @!P2 LOP3.LUT R23, R11, 0x7ff00000, RZ, 0xc0, !PT ;  /* 0x7ff000000b17a812 */ /* 0x000fc600078ec0ff */
[----:B------:R-:W-:Y:S02]  /*4470*/  DMUL R18, R14, R10 ;  /* 0x0000000a0e127228 */ /* 0x000fe40000000000 */
[----:B------:R-:W-:-:S05]  /*4480*/  VIADD R17, R23, 0xffffffff ;  /* 0xffffffff17117836 */ /* 0x000fca0000000000 */
[----:B------:R-:W-:Y:S01]  /*4490*/  ISETP.GT.U32.AND P0, PT, R17, 0x7feffffe, PT ;  /* 0x7feffffe1100780c */ /* 0x000fe20003f04070 */
[----:B------:R-:W-:-:S03]  /*44a0*/  DFMA R20, R18, -R4, R10 ;  /* 0x800000041214722b */ /* 0x000fc6000000000a */
[----:B------:R-:W-:-:S05]  /*44b0*/  ISETP.GT.U32.OR P0, PT, R24, 0x7feffffe, P0 ;  /* 0x7feffffe1800780c */ /* 0x000fca0000704470 */
[----:B------:R-:W-:-:S08]  /*44c0*/  DFMA R14, R14, R20, R18 ;  /* 0x000000140e0e722b */ /* 0x000fd00000000012 */
[----:B------:R-:W-:Y:S05]  /*44d0*/  @P0 BRA `(.L_x_55) ;  /* 0x00000000006c0947 */ /* 0x000fea0003800000 */
[----:B------:R-:W-:-:S04]  /*44e0*/  LOP3.LUT R18, R7, 0x7ff00000, RZ, 0xc0, !PT ;  /* 0x7ff0000007127812 */ /* 0x000fc800078ec0ff */
[CC--:B------:R-:W-:Y:S02]  /*44f0*/  VIADDMNMX R8, R13.reuse, -R18.reuse, 0xb9600000, !PT ;  /* 0xb96000000d087446 */ /* 0x0c0fe40007800912 */
[----:B------:R-:W-:Y:S02]  /*4500*/  ISETP.GE.U32.AND P0, PT, R13, R18, PT ;  /* 0x000000120d00720c */ /* 0x000fe40003f06070 */
[----:B------:R-:W-:Y:S02]  /*4510*/  VIMNMX R8, PT, PT, R8, 0x46a00000, PT ;  /* 0x46a0000008087848 */ /* 0x000fe40003fe0100 */
[----:B------:R-:W-:-:S05]  /*4520*/  SEL R13, R16, 0x63400000, !P0 ;  /* 0x63400000100d7807 */ /* 0x000fca0004000000 */
[----:B------:R-:W-:Y:S02]  /*4530*/  IMAD.IADD R13, R8, 0x1, -R13 ;  /* 0x00000001080d7824 */ /* 0x000fe400078e0a0d */
[----:B------:R-:W-:Y:S02]  /*4540*/  IMAD.MOV.U32 R8, RZ, RZ, RZ ;  /* 0x000000ffff087224 */ /* 0x000fe400078e00ff */
[----:B------:R-:W-:-:S06]  /*4550*/  VIADD R9, R13, 0x7fe00000 ;  /* 0x7fe000000d097836 */ /* 0x000fcc0000000000 */
[----:B------:R-:W-:-:S10]  /*4560*/  DMUL R16, R14, R8 ;  /* 0x000000080e107228 */ /* 0x000fd40000000000 */
[----:B------:R-:W-:-:S13]  /*4570*/  FSETP.GTU.AND P0, PT, |R17|, 1.469367938527859385e-39, PT ;  /* 0x001000001100780b */ /* 0x000fda0003f0c200 */
[----:B------:R-:W-:Y:S05]  /*4580*/  @P0 BRA `(.L_x_56) ;  /* 0x0000000000940947 */ /* 0x000fea0003800000 */
[----:B------:R-:W-:Y:S01]  /*4590*/  DFMA R4, R14, -R4, R10 ;  /* 0x800000040e04722b */ /* 0x000fe2000000000a */
[----:B------:R-:W-:-:S09]  /*45a0*/  IMAD.MOV.U32 R8, RZ, RZ, RZ ;  /* 0x000000ffff087224 */ /* 0x000fd200078e00ff */
[C---:B------:R-:W-:Y:S02]  /*45b0*/  FSETP.NEU.AND P0, PT, R5.reuse, RZ, PT ;  /* 0x000000ff0500720b */ /* 0x040fe40003f0d000 */
[----:B------:R-:W-:-:S04]  /*45c0*/  LOP3.LUT R7, R5, 0x80000000, R7, 0x48, !PT ;  /* 0x8000000005077812 */ /* 0x000fc800078e4807 */
[----:B------:R-:W-:-:S07]  /*45d0*/  LOP3.LUT R9, R7, R9, RZ, 0xfc, !PT ;  /* 0x0000000907097212 */ /* 0x000fce00078efcff */
[----:B------:R-:W-:Y:S05]  /*45e0*/  @!P0 BRA `(.L_x_56) ;  /* 0x00000000007c8947 */ /* 0x000fea0003800000 */
[----:B------:R-:W-:Y:S01]  /*45f0*/  IMAD.MOV R5, RZ, RZ, -R13 ;  /* 0x000000ffff057224 */ /* 0x000fe200078e0a0d */
[----:B------:R-:W-:Y:S01]  /*4600*/  DMUL.RP R8, R14, R8 ;  /* 0x000000080e087228 */ /* 0x000fe20000008000 */
[----:B------:R-:W-:-:S06]  /*4610*/  IMAD.MOV.U32 R4, RZ, RZ, RZ ;  /* 0x000000ffff047224 */ /* 0x000fcc00078e00ff */
[----:B------:R-:W-:-:S03]  /*4620*/  DFMA R4, R16, -R4, R14 ;  /* 0x800000041004722b */ /* 0x000fc6000000000e */
[----:B------:R-:W-:-:S03]  /*4630*/  LOP3.LUT R7, R9, R7, RZ, 0x3c, !PT ;  /* 0x0000000709077212 */ /* 0x000fc600078e3cff */
[----:B------:R-:W-:-:S04]  /*4640*/  IADD3 R4, PT, PT, -R13, -0x43300000, RZ ;  /* 0xbcd000000d047810 */ /* 0x000fc80007ffe1ff */
[----:B------:R-:W-:-:S04]  /*4650*/  FSETP.NEU.AND P0, PT, |R5|, R4, PT ;  /* 0x000000040500720b */ /* 0x000fc80003f0d200 */
[----:B------:R-:W-:Y:S02]  /*4660*/  FSEL R16, R8, R16, !P0 ;  /* 0x0000001008107208 */ /* 0x000fe40004000000 */
[----:B------:R-:W-:Y:S01]  /*4670*/  FSEL R17, R7, R17, !P0 ;  /* 0x0000001107117208 */ /* 0x000fe20004000000 */
[----:B------:R-:W-:Y:S06]  /*4680*/  BRA `(.L_x_56) ;  /* 0x0000000000547947 */ /* 0x000fec0003800000 */
.L_x_55:
[----:B------:R-:W-:-:S14]  /*4690*/  DSETP.NAN.AND P0, PT, R8, R8, PT ;  /* 0x000000080800722a */ /* 0x000fdc0003f08000 */
[----:B------:R-:W-:Y:S05]  /*46a0*/  @P0 BRA `(.L_x_57) ;  /* 0x0000000000440947 */ /* 0x000fea0003800000 */
[----:B------:R-:W-:-:S14]  /*46b0*/  DSETP.NAN.AND P0, PT, R6, R6, PT ;  /* 0x000000060600722a */ /* 0x000fdc0003f08000 */
[----:B------:R-:W-:Y:S05]  /*46c0*/  @P0 BRA `(.L_x_58) ;  /* 0x0000000000300947 */ /* 0x000fea0003800000 */
[----:B------:R-:W-:Y:S01]  /*46d0*/  ISETP.NE.AND P0, PT, R23, R22, PT ;  /* 0x000000161700720c */ /* 0x000fe20003f05270 */
[----:B------:R-:W-:Y:S02]  /*46e0*/  IMAD.MOV.U32 R16, RZ, RZ, 0x0 ;  /* 0x00000000ff107424 */ /* 0x000fe400078e00ff */
[----:B------:R-:W-:-:S10]  /*46f0*/  IMAD.MOV.U32 R17, RZ, RZ, -0x80000 ;  /* 0xfff80000ff117424 */ /* 0x000fd400078e00ff */
[----:B------:R-:W-:Y:S05]  /*4700*/  @!P0 BRA `(.L_x_56) ;  /* 0x0000000000348947 */ /* 0x000fea0003800000 */
[----:B------:R-:W-:Y:S02]  /*4710*/  ISETP.NE.AND P0, PT, R23, 0x7ff00000, PT ;  /* 0x7ff000001700780c */ /* 0x000fe40003f05270 */
[----:B------:R-:W-:Y:S02]  /*4720*/  LOP3.LUT R17, R9, 0x80000000, R7, 0x48, !PT ;  /* 0x8000000009117812 */ /* 0x000fe400078e4807 */
[----:B------:R-:W-:-:S13]  /*4730*/  ISETP.EQ.OR P0, PT, R22, RZ, !P0 ;  /* 0x000000ff1600720c */ /* 0x000fda0004702670 */
[----:B------:R-:W-:Y:S01]  /*4740*/  @P0 LOP3.LUT R4, R17, 0x7ff00000, RZ, 0xfc, !PT ;  /* 0x7ff0000011040812 */ /* 0x000fe200078efcff */
[----:B------:R-:W-:Y:S02]  /*4750*/  @!P0 IMAD.MOV.U32 R16, RZ, RZ, RZ ;  /* 0x000000ffff108224 */ /* 0x000fe400078e00ff */
[----:B------:R-:W-:Y:S02]  /*4760*/  @P0 IMAD.MOV.U32 R16, RZ, RZ, RZ ;  /* 0x000000ffff100224 */ /* 0x000fe400078e00ff */
[----:B------:R-:W-:Y:S01]  /*4770*/  @P0 IMAD.MOV.U32 R17, RZ, RZ, R4 ;  /* 0x000000ffff110224 */ /* 0x000fe200078e0004 */
[----:B------:R-:W-:Y:S06]  /*4780*/  BRA `(.L_x_56) ;  /* 0x0000000000147947 */ /* 0x000fec0003800000 */
.L_x_58:
[----:B------:R-:W-:Y:S01]  /*4790*/  LOP3.LUT R17, R7, 0x80000, RZ, 0xfc, !PT ;  /* 0x0008000007117812 */ /* 0x000fe200078efcff */
[----:B------:R-:W-:Y:S01]  /*47a0*/  IMAD.MOV.U32 R16, RZ, RZ, R6 ;  /* 0x000000ffff107224 */ /* 0x000fe200078e0006 */
[----:B------:R-:W-:Y:S06]  /*47b0*/  BRA `(.L_x_56) ;  /* 0x0000000000087947 */ /* 0x000fec0003800000 */
.L_x_57:
[----:B------:R-:W-:Y:S01]  /*47c0*/  LOP3.LUT R17, R9, 0x80000, RZ, 0xfc, !PT ;  /* 0x0008000009117812 */ /* 0x000fe200078efcff */
[----:B------:R-:W-:-:S07]  /*47d0*/  IMAD.MOV.U32 R16, RZ, RZ, R8 ;  /* 0x000000ffff107224 */ /* 0x000fce00078e0008 */
.L_x_56:
[----:B------:R-:W-:Y:S05]  /*47e0*/  BSYNC.RECONVERGENT B2 ;  /* 0x0000000000027941 */ /* 0x000fea0003800200 */
.L_x_54:
[----:B------:R-:W-:Y:S02]  /*47f0*/  IMAD.MOV.U32 R13, RZ, RZ, 0x0 ;  /* 0x00000000ff0d7424 */ /* 0x000fe400078e00ff */
[----:B------:R-:W-:Y:S02]  /*4800*/  IMAD.MOV.U32 R30, RZ, RZ, R16 ;  /* 0x000000ffff1e7224 */ /* 0x000fe400078e0010 */
[----:B------:R-:W-:Y:S01]  /*4810*/  IMAD.MOV.U32 R31, RZ, RZ, R17 ;  /* 0x000000ffff1f7224 */ /* 0x000fe200078e0011 */
[----:B------:R-:W-:Y:S06]  /*4820*/  RET.REL.NODEC R12 `(_Z32expected_counts_optimized_kerneliiiPKiPKbS0_PKhS0_PKdS6_S6_S0_S0_S0_Pd) ;  /* 0xffffffb40cf47950 */ /* 0x000fec0003c3ffff */
.L_x_59:
        /* <DEDUP_REMOVED lines=13> */
.L_x_135:


//--------------------- .text._Z30backward_pass_optimized_kerneliiPKiS0_S0_PKdS0_S0_S0_S0_S2_Pd --------------------------
	.section	.text._Z30backward_pass_optimized_kerneliiPKiS0_S0_PKdS0_S0_S0_S0_S2_Pd,"ax",@progbits
	.align	128
        .global         _Z30backward_pass_optimized_kerneliiPKiS0_S0_PKdS0_S0_S0_S0_S2_Pd
        .type           _Z30backward_pass_optimized_kerneliiPKiS0_S0_PKdS0_S0_S0_S0_S2_Pd,@function
        .size           _Z30backward_pass_optimized_kerneliiPKiS0_S0_PKdS0_S0_S0_S0_S2_Pd,(.L_x_136 - _Z30backward_pass_optimized_kerneliiPKiS0_S0_PKdS0_S0_S0_S0_S2_Pd)
        .other          _Z30backward_pass_optimized_kerneliiPKiS0_S0_PKdS0_S0_S0_S0_S2_Pd,@"STO_CUDA_ENTRY STV_DEFAULT"
_Z30backward_pass_optimized_kerneliiPKiS0_S0_PKdS0_S0_S0_S0_S2_Pd:
.text._Z30backward_pass_optimized_kerneliiPKiS0_S0_PKdS0_S0_S0_S0_S2_Pd:
[----:B------:R-:W-:Y:S01]  /*0000*/  LDC R1, c[0x0][0x37c] ;  /* 0x0000df00ff017b82 */ /* 0x000fe20000000800 */
[----:B------:R-:W0:Y:S07]  /*0010*/  S2R R3, SR_TID.X ;  /* 0x0000000000037919 */ /* 0x000e2e0000002100 */
[----:B------:R-:W0:Y:S01]  /*0020*/  S2UR UR4, SR_CTAID.X ;  /* 0x00000000000479c3 */ /* 0x000e220000002500 */
[----:B------:R-:W1:Y:S01]  /*0030*/  LDCU UR5, c[0x0][0x380] ;  /* 0x00007000ff0577ac */ /* 0x000e620008000800 */
[----:B------:R-:W2:Y:S06]  /*0040*/  LDCU UR6, c[0x0][0x384] ;  /* 0x00007080ff0677ac */ /* 0x000eac0008000800 */
[----:B------:R-:W0:Y:S01]  /*0050*/  LDC R2, c[0x0][0x360] ;  /* 0x0000d800ff027b82 */ /* 0x000e220000000800 */
[----:B--2---:R-:W-:-:S02]  /*0060*/  IMAD.U32 R0, RZ, RZ, UR6 ;  /* 0x00000006ff007e24 */ /* 0x004fc4000f8e00ff */
[----:B0-----:R-:W-:-:S05]  /*0070*/  IMAD R2, R2, UR4, R3 ;  /* 0x0000000402027c24 */ /* 0x001fca000f8e0203 */
[----:B-1----:R-:W-:-:S13]  /*0080*/  ISETP.GE.AND P0, PT, R2, UR5, PT ;  /* 0x0000000502007c0c */ /* 0x002fda000bf06270 */
[----:B------:R-:W-:Y:S05]  /*0090*/  @P0 EXIT ;  /* 0x000000000000094d */ /* 0x000fea0003800000 */
[----:B------:R-:W0:Y:S08]  /*00a0*/  LDC R15, c[0x0][0x384] ;  /* 0x0000e100ff0f7b82 */ /* 0x000e300000000800 */
[----:B------:R-:W1:Y:S08]  /*00b0*/  LDC.64 R6, c[0x0][0x3d0] ;  /* 0x0000f400ff067b82 */ /* 0x000e700000000a00 */
[----:B------:R-:W2:Y:S01]  /*00c0*/  LDC.64 R8, c[0x0][0x3c8] ;  /* 0x0000f200ff087b82 */ /* 0x000ea20000000a00 */
[----:B0-----:R-:W-:Y:S01]  /*00d0*/  ISETP.GE.AND P0, PT, R15, 0x1, PT ;  /* 0x000000010f00780c */ /* 0x001fe20003f06270 */
[----:B------:R-:W-:-:S12]  /*00e0*/  IMAD R2, R2, R15, RZ ;  /* 0x0000000f02027224 */ /* 0x000fd800078e02ff */
[----:B-1----:R-:W-:Y:S05]  /*00f0*/  @!P0 EXIT ;  /* 0x000000000000894d */ /* 0x002fea0003800000 */
[C---:B------:R-:W-:Y:S01]  /*0100*/  ISETP.GE.U32.AND P0, PT, R15.reuse, 0x4, PT ;  /* 0x000000040f00780c */ /* 0x040fe20003f06070 */
[----:B------:R-:W-:Y:S01]  /*0110*/  IMAD.SHL.U32 R11, R2, 0x4, RZ ;  /* 0x00000004020b7824 */ /* 0x000fe200078e00ff */
[----:B------:R-:W-:Y:S01]  /*0120*/  LOP3.LUT R10, R15, 0x3, RZ, 0xc0, !PT ;  /* 0x000000030f0a7812 */ /* 0x000fe200078ec0ff */
[----:B------:R-:W0:Y:S01]  /*0130*/  LDCU.64 UR6, c[0x0][0x358] ;  /* 0x00006b00ff0677ac */ /* 0x000e220008000a00 */
[----:B------:R-:W-:Y:S02]  /*0140*/  HFMA2 R12, -RZ, RZ, 0, 0 ;  /* 0x00000000ff0c7431 */ /* 0x000fe400000001ff */
[----:B------:R-:W-:Y:S01]  /*0150*/  IMAD.WIDE R6, R11, 0x8, R6 ;  /* 0x000000080b067825 */ /* 0x000fe200078e0206 */
[----:B------:R-:W-:-:S06]  /*0160*/  ISETP.NE.AND P1, PT, R10, RZ, PT ;  /* 0x000000ff0a00720c */ /* 0x000fcc0003f25270 */
[----:B------:R-:W-:Y:S07]  /*0170*/  @!P0 BRA `(.L_x_60) ;  /* 0x0000000000648947 */ /* 0x000fee0003800000 */
[----:B------:R-:W-:Y:S01]  /*0180*/  LOP3.LUT R12, R15, 0x7ffffffc, RZ, 0xc0, !PT ;  /* 0x7ffffffc0f0c7812 */ /* 0x000fe200078ec0ff */
[----:B------:R-:W-:-:S07]  /*0190*/  IMAD.MOV.U32 R13, RZ, RZ, RZ ;  /* 0x000000ffff0d7224 */ /* 0x000fce00078e00ff */
.L_x_61:
[----:B-1----:R-:W-:Y:S01]  /*01a0*/  IMAD.SHL.U32 R3, R13, 0x4, RZ ;  /* 0x000000040d037824 */ /* 0x002fe200078e00ff */
[----:B------:R-:W-:Y:S01]  /*01b0*/  MOV R4, 0x0 ;  /* 0x0000000000047802 */ /* 0x000fe20000000f00 */
[----:B------:R-:W-:Y:S02]  /*01c0*/  IMAD.MOV.U32 R5, RZ, RZ, 0x3ff00000 ;  /* 0x3ff00000ff057424 */ /* 0x000fe400078e00ff */
[----:B------:R-:W-:-:S04]  /*01d0*/  IMAD.WIDE.U32 R2, R3, 0x8, R6 ;  /* 0x0000000803027825 */ /* 0x000fc800078e0006 */
[----:B------:R-:W-:Y:S01]  /*01e0*/  VIADD R13, R13, 0x4 ;  /* 0x000000040d0d7836 */ /* 0x000fe20000000000 */
[----:B0-----:R1:W-:Y:S04]  /*01f0*/  STG.E.64 desc[UR6][R2.64], R4 ;  /* 0x0000000402007986 */ /* 0x0013e8000c101b06 */
[----:B------:R1:W-:Y:S01]  /*0200*/  STG.E.64 desc[UR6][R2.64+0x8], R4 ;  /* 0x0000080402007986 */ /* 0x0003e2000c101b06 */
[----:B------:R-:W-:-:S03]  /*0210*/  ISETP.NE.AND P0, PT, R13, R12, PT ;  /* 0x0000000c0d00720c */ /* 0x000fc60003f05270 */
[----:B------:R1:W-:Y:S04]  /*0220*/  STG.E.64 desc[UR6][R2.64+0x10], R4 ;  /* 0x0000100402007986 */ /* 0x0003e8000c101b06 */
        /* <DEDUP_REMOVED lines=12> */
[----:B------:R1:W-:Y:S01]  /*02f0*/  STG.E.64 desc[UR6][R2.64+0x78], R4 ;  /* 0x0000780402007986 */ /* 0x0003e2000c101b06 */
[----:B------:R-:W-:Y:S05]  /*0300*/  @P0 BRA `(.L_x_61) ;  /* 0xfffffffc00a40947 */ /* 0x000fea000383ffff */
.L_x_60:
[----:B--2---:R-:W-:Y:S01]  /*0310*/  IMAD.WIDE R8, R11, 0x8, R8 ;  /* 0x000000080b087825 */ /* 0x004fe200078e0208 */
[----:B------:R-:W-:Y:S06]  /*0320*/  @!P1 BRA `(.L_x_62) ;  /* 0x0000000000709947 */ /* 0x000fec0003800000 */
[----:B------:R-:W-:Y:S02]  /*0330*/  ISETP.NE.AND P0, PT, R10, 0x1, PT ;  /* 0x000000010a00780c */ /* 0x000fe40003f05270 */
[----:B-1----:R-:W-:-:S04]  /*0340*/  LOP3.LUT R2, R15, 0x1, RZ, 0xc0, !PT ;  /* 0x000000010f027812 */ /* 0x002fc800078ec0ff */
[----:B------:R-:W-:-:S07]  /*0350*/  ISETP.NE.U32.AND P1, PT, R2, 0x1, PT ;  /* 0x000000010200780c */ /* 0x000fce0003f25070 */
[----:B------:R-:W-:Y:S06]  /*0360*/  @!P0 BRA `(.L_x_63) ;  /* 0x00000000003c8947 */ /* 0x000fec0003800000 */
[----:B------:R-:W-:Y:S01]  /*0370*/  SHF.L.U32 R3, R12, 0x2, RZ ;  /* 0x000000020c037819 */ /* 0x000fe200000006ff */
[----:B------:R-:W-:Y:S02]  /*0380*/  IMAD.MOV.U32 R10, RZ, RZ, 0x0 ;  /* 0x00000000ff0a7424 */ /* 0x000fe400078e00ff */
[----:B------:R-:W-:Y:S01]  /*0390*/  IMAD.MOV.U32 R11, RZ, RZ, 0x3ff00000 ;  /* 0x3ff00000ff0b7424 */ /* 0x000fe200078e00ff */
[C---:B------:R-:W-:Y:S01]  /*03a0*/  IADD3 R5, PT, PT, R3.reuse, 0x4, RZ ;  /* 0x0000000403057810 */ /* 0x040fe20007ffe0ff */
[----:B------:R-:W-:-:S04]  /*03b0*/  IMAD.WIDE.U32 R2, R3, 0x8, R6 ;  /* 0x0000000803027825 */ /* 0x000fc800078e0006 */
[----:B------:R-:W-:Y:S01]  /*03c0*/  IMAD.WIDE.U32 R4, R5, 0x8, R6 ;  /* 0x0000000805047825 */ /* 0x000fe200078e0006 */
[----:B0-----:R1:W-:Y:S03]  /*03d0*/  STG.E.64 desc[UR6][R2.64], R10 ;  /* 0x0000000a02007986 */ /* 0x0013e6000c101b06 */
[----:B------:R-:W-:Y:S01]  /*03e0*/  VIADD R12, R12, 0x2 ;  /* 0x000000020c0c7836 */ /* 0x000fe20000000000 */
[----:B------:R1:W-:Y:S04]  /*03f0*/  STG.E.64 desc[UR6][R2.64+0x8], R10 ;  /* 0x0000080a02007986 */ /* 0x0003e8000c101b06 */
[----:B------:R1:W-:Y:S04]  /*0400*/  STG.E.64 desc[UR6][R2.64+0x10], R10 ;  /* 0x0000100a02007986 */ /* 0x0003e8000c101b06 */
[----:B------:R1:W-:Y:S04]  /*0410*/  STG.E.64 desc[UR6][R2.64+0x18], R10 ;  /* 0x0000180a02007986 */ /* 0x0003e8000c101b06 */
[----:B------:R1:W-:Y:S04]  /*0420*/  STG.E.64 desc[UR6][R4.64], R10 ;  /* 0x0000000a04007986 */ /* 0x0003e8000c101b06 */
[----:B------:R1:W-:Y:S04]  /*0430*/  STG.E.64 desc[UR6][R4.64+0x8], R10 ;  /* 0x0000080a04007986 */ /* 0x0003e8000c101b06 */
[----:B------:R1:W-:Y:S04]  /*0440*/  STG.E.64 desc[UR6][R4.64+0x10], R10 ;  /* 0x0000100a04007986 */ /* 0x0003e8000c101b06 */
[----:B------:R1:W-:Y:S02]  /*0450*/  STG.E.64 desc[UR6][R4.64+0x18], R10 ;  /* 0x0000180a04007986 */ /* 0x0003e4000c101b06 */
.L_x_63:
[----:B------:R-:W-:Y:S05]  /*0460*/  @P1 BRA `(.L_x_62) ;  /* 0x0000000000201947 */ /* 0x000fea0003800000 */
[----:B-1----:R-:W-:Y:S02]  /*0470*/  IMAD.SHL.U32 R3, R12, 0x4, RZ ;  /* 0x000000040c037824 */ /* 0x002fe400078e00ff */
[----:B------:R-:W-:Y:S02]  /*0480*/  HFMA2 R4, -RZ, RZ, 0, 0 ;  /* 0x00000000ff047431 */ /* 0x000fe400000001ff */
[----:B------:R-:W-:Y:S02]  /*0490*/  IMAD.MOV.U32 R5, RZ, RZ, 0x3ff00000 ;  /* 0x3ff00000ff057424 */ /* 0x000fe400078e00ff */
[----:B------:R-:W-:-:S05]  /*04a0*/  IMAD.WIDE.U32 R2, R3, 0x8, R6 ;  /* 0x0000000803027825 */ /* 0x000fca00078e0006 */
[----:B0-----:R2:W-:Y:S04]  /*04b0*/  STG.E.64 desc[UR6][R2.64], R4 ;  /* 0x0000000402007986 */ /* 0x0015e8000c101b06 */
[----:B------:R2:W-:Y:S04]  /*04c0*/  STG.E.64 desc[UR6][R2.64+0x8], R4 ;  /* 0x0000080402007986 */ /* 0x0005e8000c101b06 */
[----:B------:R2:W-:Y:S04]  /*04d0*/  STG.E.64 desc[UR6][R2.64+0x10], R4 ;  /* 0x0000100402007986 */ /* 0x0005e8000c101b06 */
[----:B------:R2:W-:Y:S02]  /*04e0*/  STG.E.64 desc[UR6][R2.64+0x18], R4 ;  /* 0x0000180402007986 */ /* 0x0005e4000c101b06 */
.L_x_62:
[----:B------:R-:W3:Y:S02]  /*04f0*/  LDCU UR4, c[0x3][0x60] ;  /* 0x00c00c00ff0477ac */ /* 0x000ee40008000800 */
[----:B---3--:R-:W-:-:S09]  /*0500*/  UISETP.GT.AND UP0, UPT, UR4, URZ, UPT ;  /* 0x000000ff0400728c */ /* 0x008fd2000bf04270 */
[----:B------:R-:W-:Y:S05]  /*0510*/  BRA.U UP0, `(.L_x_64) ;  /* 0x0000000d00bc7547 */ /* 0x000fea000b800000 */
.L_x_73:
[----:B---3--:R-:W3:Y:S01]  /*0520*/  LDC.64 R16, c[0x0][0x388] ;  /* 0x0000e200ff107b82 */ /* 0x008ee20000000a00 */
[----:B-12---:R-:W-:-:S07]  /*0530*/  VIADD R5, R0, 0xffffffff ;  /* 0xffffffff00057836 */ /* 0x006fce0000000000 */
[----:B------:R-:W1:Y:S08]  /*0540*/  LDC.64 R2, c[0x0][0x398] ;  /* 0x0000e600ff027b82 */ /* 0x000e700000000a00 */
[----:B------:R-:W2:Y:S01]  /*0550*/  LDC.64 R18, c[0x0][0x3c0] ;  /* 0x0000f000ff127b82 */ /* 0x000ea20000000a00 */
[----:B---3--:R-:W-:-:S05]  /*0560*/  IMAD.WIDE.U32 R16, R5, 0x4, R16 ;  /* 0x0000000405107825 */ /* 0x008fca00078e0010 */
[----:B0-----:R-:W1:Y:S02]  /*0570*/  LDG.E.CONSTANT R4, desc[UR6][R16.64] ;  /* 0x0000000610047981 */ /* 0x001e64000c1e9900 */
[----:B-1----:R-:W-:-:S06]  /*0580*/  IMAD.WIDE R2, R4, 0x4, R2 ;  /* 0x0000000404027825 */ /* 0x002fcc00078e0202 */
[----:B------:R-:W2:Y:S02]  /*0590*/  LDG.E.CONSTANT R3, desc[UR6][R2.64] ;  /* 0x0000000602037981 */ /* 0x000ea4000c1e9900 */
[----:B--2---:R-:W-:-:S06]  /*05a0*/  IMAD.WIDE R18, R3, 0x4, R18 ;  /* 0x0000000403127825 */ /* 0x004fcc00078e0212 */
[----:B------:R-:W2:Y:S01]  /*05b0*/  LDG.E.CONSTANT R18, desc[UR6][R18.64] ;  /* 0x0000000612127981 */ /* 0x000ea2000c1e9900 */
[----:B------:R-:W-:Y:S01]  /*05c0*/  HFMA2 R13, -RZ, RZ, 1.984375, 0 ;  /* 0x3ff00000ff0d7431 */ /* 0x000fe200000001ff */
[----:B------:R-:W-:Y:S01]  /*05d0*/  MOV R10, 0x0 ;  /* 0x00000000000a7802 */ /* 0x000fe20000000f00 */
[----:B------:R-:W-:Y:S01]  /*05e0*/  IMAD.MOV.U32 R11, RZ, RZ, 0x3ff00000 ;  /* 0x3ff00000ff0b7424 */ /* 0x000fe200078e00ff */
[----:B------:R-:W-:Y:S01]  /*05f0*/  MOV R16, 0x0 ;  /* 0x0000000000107802 */ /* 0x000fe20000000f00 */
[----:B------:R-:W-:Y:S02]  /*0600*/  IMAD.MOV.U32 R12, RZ, RZ, 0x0 ;  /* 0x00000000ff0c7424 */ /* 0x000fe400078e00ff */
[----:B------:R-:W-:Y:S02]  /*0610*/  IMAD.MOV.U32 R14, RZ, RZ, 0x0 ;  /* 0x00000000ff0e7424 */ /* 0x000fe400078e00ff */
[----:B------:R-:W-:Y:S02]  /*0620*/  IMAD.MOV.U32 R15, RZ, RZ, 0x3ff00000 ;  /* 0x3ff00000ff0f7424 */ /* 0x000fe400078e00ff */
[----:B------:R-:W-:Y:S01]  /*0630*/  IMAD.MOV.U32 R17, RZ, RZ, 0x3ff00000 ;  /* 0x3ff00000ff117424 */ /* 0x000fe200078e00ff */
[----:B--2---:R-:W-:-:S13]  /*0640*/  ISETP.GE.AND P0, PT, R18, RZ, PT ;  /* 0x000000ff1200720c */ /* 0x004fda0003f06270 */
[----:B------:R-:W-:Y:S05]  /*0650*/  @!P0 BRA `(.L_x_65) ;  /* 0x0000000800808947 */ /* 0x000fea0003800000 */
[----:B------:R-:W0:Y:S01]  /*0660*/  LDC.64 R22, c[0x0][0x3a0] ;  /* 0x0000e800ff167b82 */ /* 0x000e220000000a00 */
[C---:B------:R-:W-:Y:S01]  /*0670*/  SHF.L.U32 R11, R18.reuse, 0x4, RZ ;  /* 0x00000004120b7819 */ /* 0x040fe200000006ff */
[----:B------:R-:W-:-:S04]  /*0680*/  IMAD.SHL.U32 R21, R18, 0x4, RZ ;  /* 0x0000000412157824 */ /* 0x000fc800078e00ff */
[----:B------:R-:W-:-:S05]  /*0690*/  IMAD.WIDE.U32 R20, R21, 0x8, R6 ;  /* 0x0000000815147825 */ /* 0x000fca00078e0006 */
[----:B------:R-:W2:Y:S01]  /*06a0*/  LDG.E.64 R24, desc[UR6][R20.64] ;  /* 0x0000000614187981 */ /* 0x000ea2000c1e1b00 */
[----:B0-----:R-:W-:-:S03]  /*06b0*/  IMAD.WIDE.U32 R22, R11, 0x8, R22 ;  /* 0x000000080b167825 */ /* 0x001fc600078e0016 */
[----:B------:R-:W3:Y:S04]  /*06c0*/  LDG.E.64 R10, desc[UR6][R20.64+0x8] ;  /* 0x00000806140a7981 */ /* 0x000ee8000c1e1b00 */
[----:B------:R-:W2:Y:S04]  /*06d0*/  LDG.E.64.CONSTANT R14, desc[UR6][R22.64] ;  /* 0x00000006160e7981 */ /* 0x000ea8000c1e9b00 */
[----:B------:R-:W4:Y:S04]  /*06e0*/  LDG.E.64.CONSTANT R12, desc[UR6][R22.64+0x8] ;  /* 0x00000806160c7981 */ /* 0x000f28000c1e9b00 */
[----:B------:R-:W3:Y:S04]  /*06f0*/  LDG.E.64.CONSTANT R26, desc[UR6][R22.64+0x20] ;  /* 0x00002006161a7981 */ /* 0x000ee8000c1e9b00 */
[----:B------:R-:W5:Y:S04]  /*0700*/  LDG.E.64.CONSTANT R18, desc[UR6][R22.64+0x28] ;  /* 0x0000280616127981 */ /* 0x000f68000c1e9b00 */
[----:B------:R-:W5:Y:S04]  /*0710*/  LDG.E.64.CONSTANT R16, desc[UR6][R22.64+0x10] ;  /* 0x0000100616107981 */ /* 0x000f68000c1e9b00 */
[----:B------:R-:W5:Y:S01]  /*0720*/  LDG.E.64.CONSTANT R28, desc[UR6][R22.64+0x30] ;  /* 0x00003006161c7981 */ /* 0x000f62000c1e9b00 */
[----:B--2---:R-:W-:-:S02]  /*0730*/  DFMA R14, R14, R24, RZ ;  /* 0x000000180e0e722b */ /* 0x004fc400000000ff */
[----:B----4-:R-:W-:-:S06]  /*0740*/  DFMA R12, R24, R12, RZ ;  /* 0x0000000c180c722b */ /* 0x010fcc00000000ff */
[----:B---3--:R-:W-:Y:S02]  /*0750*/  DFMA R26, R26, R10, R14 ;  /* 0x0000000a1a1a722b */ /* 0x008fe4000000000e */
[----:B------:R-:W2:Y:S01]  /*0760*/  LDG.E.64.CONSTANT R14, desc[UR6][R22.64+0x18] ;  /* 0x00001806160e7981 */ /* 0x000ea2000c1e9b00 */
[----:B-----5:R-:W-:-:S03]  /*0770*/  DFMA R18, R10, R18, R12 ;  /* 0x000000120a12722b */ /* 0x020fc6000000000c */
[----:B------:R-:W3:Y:S01]  /*0780*/  LDG.E.64.CONSTANT R12, desc[UR6][R22.64+0x38] ;  /* 0x00003806160c7981 */ /* 0x000ee2000c1e9b00 */
[----:B------:R-:W-:-:S08]  /*0790*/  DFMA R16, R24, R16, RZ ;  /* 0x000000101810722b */ /* 0x000fd000000000ff */
[----:B------:R-:W-:Y:S02]  /*07a0*/  DFMA R28, R10, R28, R16 ;  /* 0x0000001c0a1c722b */ /* 0x000fe40000000010 */
[----:B------:R-:W4:Y:S01]  /*07b0*/  LDG.E.64.CONSTANT R16, desc[UR6][R22.64+0x60] ;  /* 0x0000600616107981 */ /* 0x000f22000c1e9b00 */
[----:B--2---:R-:W-:-:S03]  /*07c0*/  DFMA R14, R24, R14, RZ ;  /* 0x0000000e180e722b */ /* 0x004fc600000000ff */
[----:B------:R-:W2:Y:S05]  /*07d0*/  LDG.E.64 R24, desc[UR6][R20.64+0x10] ;  /* 0x0000100614187981 */ /* 0x000eaa000c1e1b00 */
[----:B---3--:R-:W-:Y:S02]  /*07e0*/  DFMA R10, R10, R12, R14 ;  /* 0x0000000c0a0a722b */ /* 0x008fe4000000000e */
[----:B------:R-:W2:Y:S04]  /*07f0*/  LDG.E.64.CONSTANT R14, desc[UR6][R22.64+0x40] ;  /* 0x00004006160e7981 */ /* 0x000ea8000c1e9b00 */
[----:B------:R-:W3:Y:S04]  /*0800*/  LDG.E.64.CONSTANT R12, desc[UR6][R22.64+0x48] ;  /* 0x00004806160c7981 */ /* 0x000ee8000c1e9b00 */
[----:B------:R-:W4:Y:S01]  /*0810*/  LDG.E.64 R20, desc[UR6][R20.64+0x18] ;  /* 0x0000180614147981 */ /* 0x000f22000c1e1b00 */
[----:B--2---:R-:W-:-:S03]  /*0820*/  DFMA R26, R14, R24, R26 ;  /* 0x000000180e1a722b */ /* 0x004fc6000000001a */
[----:B------:R-:W2:Y:S01]  /*0830*/  LDG.E.64.CONSTANT R14, desc[UR6][R22.64+0x58] ;  /* 0x00005806160e7981 */ /* 0x000ea2000c1e9b00 */
[----:B---3--:R-:W-:-:S03]  /*0840*/  DFMA R18, R24, R12, R18 ;  /* 0x0000000c1812722b */ /* 0x008fc60000000012 */
[----:B------:R-:W3:Y:S01]  /*0850*/  LDG.E.64.CONSTANT R12, desc[UR6][R22.64+0x50] ;  /* 0x00005006160c7981 */ /* 0x000ee2000c1e9b00 */
[----:B--2---:R-:W-:-:S03]  /*0860*/  DFMA R10, R24, R14, R10 ;  /* 0x0000000e180a722b */ /* 0x004fc6000000000a */
[----:B------:R-:W2:Y:S01]  /*0870*/  LDG.E.64.CONSTANT R14, desc[UR6][R22.64+0x68] ;  /* 0x00006806160e7981 */ /* 0x000ea2000c1e9b00 */
[----:B---3--:R-:W-:Y:S01]  /*0880*/  DFMA R12, R24, R12, R28 ;  /* 0x0000000c180c722b */ /* 0x008fe2000000001c */
[----:B------:R-:W0:Y:S02]  /*0890*/  LDC.64 R24, c[0x0][0x3a8] ;  /* 0x0000ea00ff187b82 */ /* 0x000e240000000a00 */
[----:B0-----:R-:W-:-:S05]  /*08a0*/  IMAD.WIDE R24, R3, 0x4, R24 ;  /* 0x0000000403187825 */ /* 0x001fca00078e0218 */
[----:B------:R-:W3:Y:S04]  /*08b0*/  LDG.E.CONSTANT R2, desc[UR6][R24.64] ;  /* 0x0000000618027981 */ /* 0x000ee8000c1e9900 */
[----:B------:R-:W5:Y:S04]  /*08c0*/  LDG.E.64.CONSTANT R24, desc[UR6][R22.64+0x70] ;  /* 0x0000700616187981 */ /* 0x000f68000c1e9b00 */
[----:B------:R-:W5:Y:S01]  /*08d0*/  LDG.E.64.CONSTANT R22, desc[UR6][R22.64+0x78] ;  /* 0x0000780616167981 */ /* 0x000f62000c1e9b00 */
[----:B----4-:R-:W-:Y:S02]  /*08e0*/  DFMA R16, R16, R20, R26 ;  /* 0x000000141010722b */ /* 0x010fe4000000001a */
[C---:B--2---:R-:W-:Y:S01]  /*08f0*/  DFMA R14, R20.reuse, R14, R18 ;  /* 0x0000000e140e722b */ /* 0x044fe20000000012 */
[----:B------:R-:W0:Y:S01]  /*0900*/  LDC.64 R18, c[0x0][0x3b0] ;  /* 0x0000ec00ff127b82 */ /* 0x000e220000000a00 */
[----:B---3--:R-:W-:Y:S01]  /*0910*/  ISETP.GE.AND P0, PT, R2, 0x1, PT ;  /* 0x000000010200780c */ /* 0x008fe20003f06270 */
[----:B0-----:R-:W-:Y:S01]  /*0920*/  IMAD.WIDE R18, R3, 0x4, R18 ;  /* 0x0000000403127825 */ /* 0x001fe200078e0212 */
[----:B-----5:R-:W-:-:S02]  /*0930*/  DFMA R12, R20, R24, R12 ;  /* 0x00000018140c722b */ /* 0x020fc4000000000c */
[----:B------:R-:W-:-:S09]  /*0940*/  DFMA R10, R20, R22, R10 ;  /* 0x00000016140a722b */ /* 0x000fd2000000000a */
[----:B------:R-:W-:Y:S05]  /*0950*/  @!P0 BRA `(.L_x_65) ;  /* 0x0000000400c08947 */ /* 0x000fea0003800000 */
[----:B------:R0:W5:Y:S01]  /*0960*/  LDG.E.CONSTANT R3, desc[UR6][R18.64] ;  /* 0x0000000612037981 */ /* 0x000162000c1e9900 */
[C---:B------:R-:W-:Y:S01]  /*0970*/  ISETP.GE.U32.AND P1, PT, R2.reuse, 0x4, PT ;  /* 0x000000040200780c */ /* 0x040fe20003f26070 */
[----:B------:R-:W-:Y:S01]  /*0980*/  IMAD.MOV.U32 R27, RZ, RZ, RZ ;  /* 0x000000ffff1b7224 */ /* 0x000fe200078e00ff */
[----:B------:R-:W-:-:S04]  /*0990*/  LOP3.LUT R26, R2, 0x3, RZ, 0xc0, !PT ;  /* 0x00000003021a7812 */ /* 0x000fc800078ec0ff */
[----:B------:R-:W-:-:S07]  /*09a0*/  ISETP.NE.AND P0, PT, R26, RZ, PT ;  /* 0x000000ff1a00720c */ /* 0x000fce0003f05270 */
[----:B0-----:R-:W-:Y:S06]  /*09b0*/  @!P1 BRA `(.L_x_66) ;  /* 0x0000000000e09947 */ /* 0x001fec0003800000 */
[----:B------:R-:W-:Y:S01]  /*09c0*/  LOP3.LUT R27, R2, 0x7ffffffc, RZ, 0xc0, !PT ;  /* 0x7ffffffc021b7812 */ /* 0x000fe200078ec0ff */
[----:B------:R-:W-:-:S06]  /*09d0*/  UMOV UR4, URZ ;  /* 0x000000ff00047c82 */ /* 0x000fcc0008000000 */
.L_x_67:
[----:B------:R-:W0:Y:S01]  /*09e0*/  LDC.64 R18, c[0x0][0x3b8] ;  /* 0x0000ee00ff127b82 */ /* 0x000e220000000a00 */
[----:B-----5:R-:W-:-:S04]  /*09f0*/  VIADD R21, R3, UR4 ;  /* 0x0000000403157c36 */ /* 0x020fc80008000000 */
[----:B0-----:R-:W-:-:S05]  /*0a00*/  IMAD.WIDE R18, R21, 0x4, R18 ;  /* 0x0000000415127825 */ /* 0x001fca00078e0212 */
[----:B------:R-:W2:Y:S04]  /*0a10*/  LDG.E.CONSTANT R25, desc[UR6][R18.64] ;  /* 0x0000000612197981 */ /* 0x000ea8000c1e9900 */
[----:B------:R-:W3:Y:S04]  /*0a20*/  LDG.E.CONSTANT R28, desc[UR6][R18.64+0x4] ;  /* 0x00000406121c7981 */ /* 0x000ee8000c1e9900 */
[----:B------:R-:W4:Y:S01]  /*0a30*/  LDG.E.CONSTANT R29, desc[UR6][R18.64+0x8] ;  /* 0x00000806121d7981 */ /* 0x000f22000c1e9900 */
[----:B--2---:R-:W-:-:S13]  /*0a40*/  ISETP.NE.AND P1, PT, R25, R4, PT ;  /* 0x000000041900720c */ /* 0x004fda0003f25270 */
[----:B------:R-:W-:-:S05]  /*0a50*/  @P1 SHF.L.U32 R25, R25, 0x2, RZ ;  /* 0x0000000219191819 */ /* 0x000fca00000006ff */
[----:B------:R-:W-:-:S05]  /*0a60*/  @P1 IMAD.WIDE R24, R25, 0x8, R8 ;  /* 0x0000000819181825 */ /* 0x000fca00078e0208 */
[----:B------:R-:W2:Y:S04]  /*0a70*/  @P1 LDG.E.64.CONSTANT R20, desc[UR6][R24.64] ;  /* 0x0000000618141981 */ /* 0x000ea8000c1e9b00 */
[----:B------:R-:W4:Y:S01]  /*0a80*/  @P1 LDG.E.64.CONSTANT R22, desc[UR6][R24.64+0x10] ;  /* 0x0000100618161981 */ /* 0x000f22000c1e9b00 */
[----:B---3--:R-:W-:Y:S01]  /*0a90*/  ISETP.NE.AND P2, PT, R28, R4, PT ;  /* 0x000000041c00720c */ /* 0x008fe20003f45270 */
[----:B--2---:R-:W-:Y:S02]  /*0aa0*/  @P1 DMUL R16, R16, R20 ;  /* 0x0000001410101228 */ /* 0x004fe40000000000 */
[----:B------:R-:W2:Y:S01]  /*0ab0*/  @P1 LDG.E.64.CONSTANT R20, desc[UR6][R24.64+0x8] ;  /* 0x0000080618141981 */ /* 0x000ea2000c1e9b00 */
[----:B----4-:R-:W-:-:S03]  /*0ac0*/  @P1 DMUL R12, R12, R22 ;  /* 0x000000160c0c1228 */ /* 0x010fc60000000000 */
[----:B------:R-:W3:Y:S01]  /*0ad0*/  @P1 LDG.E.64.CONSTANT R24, desc[UR6][R24.64+0x18] ;  /* 0x0000180618181981 */ /* 0x000ee2000c1e9b00 */
[----:B--2---:R-:W-:-:S05]  /*0ae0*/  @P1 DMUL R14, R14, R20 ;  /* 0x000000140e0e1228 */ /* 0x004fca0000000000 */
[----:B------:R-:W-:-:S04]  /*0af0*/  @P2 IMAD.SHL.U32 R21, R28, 0x4, RZ ;  /* 0x000000041c152824 */ /* 0x000fc800078e00ff */
[----:B------:R-:W-:-:S05]  /*0b00*/  @P2 IMAD.WIDE R22, R21, 0x8, R8 ;  /* 0x0000000815162825 */ /* 0x000fca00078e0208 */
[----:B------:R-:W2:Y:S01]  /*0b10*/  @P2 LDG.E.64.CONSTANT R20, desc[UR6][R22.64] ;  /* 0x0000000616142981 */ /* 0x000ea2000c1e9b00 */
[----:B---3--:R-:W-:-:S03]  /*0b20*/  @P1 DMUL R10, R10, R24 ;  /* 0x000000180a0a1228 */ /* 0x008fc60000000000 */
[----:B------:R-:W3:Y:S01]  /*0b30*/  @P2 LDG.E.64.CONSTANT R24, desc[UR6][R22.64+0x8] ;  /* 0x0000080616182981 */ /* 0x000ee2000c1e9b00 */
[----:B------:R-:W-:Y:S01]  /*0b40*/  ISETP.NE.AND P1, PT, R29, R4, PT ;  /* 0x000000041d00720c */ /* 0x000fe20003f25270 */
[----:B--2---:R-:W-:Y:S02]  /*0b50*/  @P2 DMUL R16, R16, R20 ;  /* 0x0000001410102228 */ /* 0x004fe40000000000 */
[----:B------:R-:W2:Y:S01]  /*0b60*/  @P2 LDG.E.64.CONSTANT R20, desc[UR6][R22.64+0x10] ;  /* 0x0000100616142981 */ /* 0x000ea2000c1e9b00 */
[----:B---3--:R-:W-:-:S09]  /*0b70*/  @P2 DMUL R14, R14, R24 ;  /* 0x000000180e0e2228 */ /* 0x008fd20000000000 */
[----:B------:R-:W-:Y:S01]  /*0b80*/  @P1 IMAD.SHL.U32 R25, R29, 0x4, RZ ;  /* 0x000000041d191824 */ /* 0x000fe200078e00ff */
[----:B------:R-:W3:Y:S04]  /*0b90*/  LDG.E.CONSTANT R24, desc[UR6][R18.64+0xc] ;  /* 0x00000c0612187981 */ /* 0x000ee8000c1e9900 */
[----:B------:R-:W4:Y:S01]  /*0ba0*/  @P2 LDG.E.64.CONSTANT R22, desc[UR6][R22.64+0x18] ;  /* 0x0000180616162981 */ /* 0x000f22000c1e9b00 */
[----:B--2---:R-:W-:Y:S01]  /*0bb0*/  @P2 DMUL R12, R12, R20 ;  /* 0x000000140c0c2228 */ /* 0x004fe20000000000 */
[----:B------:R-:W-:-:S05]  /*0bc0*/  @P1 IMAD.WIDE R20, R25, 0x8, R8 ;  /* 0x0000000819141825 */ /* 0x000fca00078e0208 */
[----:B------:R-:W2:Y:S01]  /*0bd0*/  @P1 LDG.E.64.CONSTANT R18, desc[UR6][R20.64] ;  /* 0x0000000614121981 */ /* 0x000ea2000c1e9b00 */
[----:B----4-:R-:W-:-:S03]  /*0be0*/  @P2 DMUL R10, R10, R22 ;  /* 0x000000160a0a2228 */ /* 0x010fc60000000000 */
[----:B------:R-:W4:Y:S01]  /*0bf0*/  @P1 LDG.E.64.CONSTANT R22, desc[UR6][R20.64+0x8] ;  /* 0x0000080614161981 */ /* 0x000f22000c1e9b00 */
[C---:B---3--:R-:W-:Y:S01]  /*0c00*/  ISETP.NE.AND P2, PT, R24.reuse, R4, PT ;  /* 0x000000041800720c */ /* 0x048fe20003f45270 */
[----:B--2---:R-:W-:Y:S02]  /*0c10*/  @P1 DMUL R16, R16, R18 ;  /* 0x0000001210101228 */ /* 0x004fe40000000000 */
[----:B------:R-:W2:Y:S04]  /*0c20*/  @P1 LDG.E.64.CONSTANT R18, desc[UR6][R20.64+0x10] ;  /* 0x0000100614121981 */ /* 0x000ea8000c1e9b00 */
[----:B------:R-:W3:Y:S06]  /*0c30*/  @P1 LDG.E.64.CONSTANT R20, desc[UR6][R20.64+0x18] ;  /* 0x0000180614141981 */ /* 0x000eec000c1e9b00 */
[----:B------:R-:W-:Y:S01]  /*0c40*/  @P2 SHF.L.U32 R25, R24, 0x2, RZ ;  /* 0x0000000218192819 */ /* 0x000fe200000006ff */
[----:B----4-:R-:W-:-:S04]  /*0c50*/  @P1 DMUL R14, R14, R22 ;  /* 0x000000160e0e1228 */ /* 0x010fc80000000000 */
[----:B------:R-:W-:-:S05]  /*0c60*/  @P2 IMAD.WIDE R22, R25, 0x8, R8 ;  /* 0x0000000819162825 */ /* 0x000fca00078e0208 */
[----:B------:R-:W4:Y:S01]  /*0c70*/  @P2 LDG.E.64.CONSTANT R24, desc[UR6][R22.64+0x8] ;  /* 0x0000080616182981 */ /* 0x000f22000c1e9b00 */
[----:B--2---:R-:W-:-:S03]  /*0c80*/  @P1 DMUL R12, R12, R18 ;  /* 0x000000120c0c1228 */ /* 0x004fc60000000000 */
[----:B------:R-:W2:Y:S01]  /*0c90*/  @P2 LDG.E.64.CONSTANT R18, desc[UR6][R22.64] ;  /* 0x0000000616122981 */ /* 0x000ea2000c1e9b00 */
[----:B---3--:R-:W-:-:S03]  /*0ca0*/  @P1 DMUL R10, R10, R20 ;  /* 0x000000140a0a1228 */ /* 0x008fc60000000000 */
[----:B------:R-:W3:Y:S04]  /*0cb0*/  @P2 LDG.E.64.CONSTANT R20, desc[UR6][R22.64+0x10] ;  /* 0x0000100616142981 */ /* 0x000ee8000c1e9b00 */
[----:B------:R-:W3:Y:S01]  /*0cc0*/  @P2 LDG.E.64.CONSTANT R22, desc[UR6][R22.64+0x18] ;  /* 0x0000180616162981 */ /* 0x000ee2000c1e9b00 */
[----:B------:R-:W-:-:S06]  /*0cd0*/  UIADD3 UR4, UPT, UPT, UR4, 0x4, URZ ;  /* 0x0000000404047890 */ /* 0x000fcc000fffe0ff */
[----:B------:R-:W-:Y:S01]  /*0ce0*/  ISETP.NE.AND P1, PT, R27, UR4, PT ;  /* 0x000000041b007c0c */ /* 0x000fe2000bf25270 */
[----:B----4-:R-:W-:Y:S02]  /*0cf0*/  @P2 DMUL R14, R14, R24 ;  /* 0x000000180e0e2228 */ /* 0x010fe40000000000 */
[----:B--2---:R-:W-:Y:S02]  /*0d00*/  @P2 DMUL R16, R16, R18 ;  /* 0x0000001210102228 */ /* 0x004fe40000000000 */
[----:B---3--:R-:W-:Y:S02]  /*0d10*/  @P2 DMUL R12, R12, R20 ;  /* 0x000000140c0c2228 */ /* 0x008fe40000000000 */
[----:B------:R-:W-:-:S06]  /*0d20*/  @P2 DMUL R10, R10, R22 ;  /* 0x000000160a0a2228 */ /* 0x000fcc0000000000 */
[----:B------:R-:W-:Y:S05]  /*0d30*/  @P1 BRA `(.L_x_67) ;  /* 0xfffffffc00281947 */ /* 0x000fea000383ffff */
.L_x_66:
[----:B------:R-:W-:Y:S05]  /*0d40*/  @!P0 BRA `(.L_x_65) ;  /* 0x0000000000c48947 */ /* 0x000fea0003800000 */
[----:B------:R-:W-:Y:S02]  /*0d50*/  ISETP.NE.AND P0, PT, R26, 0x1, PT ;  /* 0x000000011a00780c */ /* 0x000fe40003f05270 */
[----:B------:R-:W-:-:S04]  /*0d60*/  LOP3.LUT R2, R2, 0x1, RZ, 0xc0, !PT ;  /* 0x0000000102027812 */ /* 0x000fc800078ec0ff */
[----:B------:R-:W-:-:S07]  /*0d70*/  ISETP.NE.U32.AND P2, PT, R2, 0x1, PT ;  /* 0x000000010200780c */ /* 0x000fce0003f45070 */
[----:B------:R-:W-:Y:S06]  /*0d80*/  @!P0 BRA `(.L_x_68) ;  /* 0x0000000000708947 */ /* 0x000fec0003800000 */
[----:B------:R-:W0:Y:S01]  /*0d90*/  LDC.64 R30, c[0x0][0x3b8] ;  /* 0x0000ee00ff1e7b82 */ /* 0x000e220000000a00 */
[----:B-----5:R-:W-:-:S04]  /*0da0*/  IMAD.IADD R19, R3, 0x1, R27 ;  /* 0x0000000103137824 */ /* 0x020fc800078e021b */
[----:B0-----:R-:W-:-:S05]  /*0db0*/  IMAD.WIDE R30, R19, 0x4, R30 ;  /* 0x00000004131e7825 */ /* 0x001fca00078e021e */
[----:B------:R-:W2:Y:S04]  /*0dc0*/  LDG.E.CONSTANT R21, desc[UR6][R30.64] ;  /* 0x000000061e157981 */ /* 0x000ea8000c1e9900 */
[----:B------:R-:W3:Y:S01]  /*0dd0*/  LDG.E.CONSTANT R29, desc[UR6][R30.64+0x4] ;  /* 0x000004061e1d7981 */ /* 0x000ee2000c1e9900 */
[----:B--2---:R-:W-:-:S13]  /*0de0*/  ISETP.NE.AND P0, PT, R21, R4, PT ;  /* 0x000000041500720c */ /* 0x004fda0003f05270 */
[----:B------:R-:W-:-:S04]  /*0df0*/  @P0 IMAD.SHL.U32 R21, R21, 0x4, RZ ;  /* 0x0000000415150824 */ /* 0x000fc800078e00ff */
[----:B------:R-:W-:-:S05]  /*0e00*/  @P0 IMAD.WIDE R20, R21, 0x8, R8 ;  /* 0x0000000815140825 */ /* 0x000fca00078e0208 */
[----:B------:R-:W2:Y:S04]  /*0e10*/  @P0 LDG.E.64.CONSTANT R22, desc[UR6][R20.64+0x8] ;  /* 0x0000080614160981 */ /* 0x000ea8000c1e9b00 */
[----:B------:R-:W4:Y:S04]  /*0e20*/  @P0 LDG.E.64.CONSTANT R24, desc[UR6][R20.64] ;  /* 0x0000000614180981 */ /* 0x000f28000c1e9b00 */
[----:B------:R-:W4:Y:S04]  /*0e30*/  @P0 LDG.E.64.CONSTANT R18, desc[UR6][R20.64+0x10] ;  /* 0x0000100614120981 */ /* 0x000f28000c1e9b00 */
[----:B------:R-:W4:Y:S01]  /*0e40*/  @P0 LDG.E.64.CONSTANT R20, desc[UR6][R20.64+0x18] ;  /* 0x0000180614140981 */ /* 0x000f22000c1e9b00 */
[----:B---3--:R-:W-:-:S13]  /*0e50*/  ISETP.NE.AND P1, PT, R29, R4, PT ;  /* 0x000000041d00720c */ /* 0x008fda0003f25270 */
[----:B------:R-:W-:Y:S01]  /*0e60*/  @P1 SHF.L.U32 R29, R29, 0x2, RZ ;  /* 0x000000021d1d1819 */ /* 0x000fe200000006ff */
[----:B--2---:R-:W-:-:S04]  /*0e70*/  @P0 DMUL R14, R14, R22 ;  /* 0x000000160e0e0228 */ /* 0x004fc80000000000 */
[----:B------:R-:W-:Y:S01]  /*0e80*/  @P1 IMAD.WIDE R22, R29, 0x8, R8 ;  /* 0x000000081d161825 */ /* 0x000fe200078e0208 */
[----:B----4-:R-:W-:-:S04]  /*0e90*/  @P0 DMUL R16, R16, R24 ;  /* 0x0000001810100228 */ /* 0x010fc80000000000 */
[----:B------:R-:W2:Y:S01]  /*0ea0*/  @P1 LDG.E.64.CONSTANT R24, desc[UR6][R22.64] ;  /* 0x0000000616181981 */ /* 0x000ea2000c1e9b00 */
[----:B------:R-:W-:-:S03]  /*0eb0*/  @P0 DMUL R12, R12, R18 ;  /* 0x000000120c0c0228 */ /* 0x000fc60000000000 */
[----:B------:R-:W3:Y:S01]  /*0ec0*/  @P1 LDG.E.64.CONSTANT R18, desc[UR6][R22.64+0x8] ;  /* 0x0000080616121981 */ /* 0x000ee2000c1e9b00 */
[----:B------:R-:W-:-:S03]  /*0ed0*/  @P0 DMUL R10, R10, R20 ;  /* 0x000000140a0a0228 */ /* 0x000fc60000000000 */
[----:B------:R-:W4:Y:S04]  /*0ee0*/  @P1 LDG.E.64.CONSTANT R20, desc[UR6][R22.64+0x10] ;  /* 0x0000100616141981 */ /* 0x000f28000c1e9b00 */
[----:B------:R-:W4:Y:S01]  /*0ef0*/  @P1 LDG.E.64.CONSTANT R22, desc[UR6][R22.64+0x18] ;  /* 0x0000180616161981 */ /* 0x000f22000c1e9b00 */
[----:B------:R-:W-:Y:S01]  /*0f00*/  VIADD R27, R27, 0x2 ;  /* 0x000000021b1b7836 */ /* 0x000fe20000000000 */
[----:B--2---:R-:W-:Y:S02]  /*0f10*/  @P1 DMUL R16, R16, R24 ;  /* 0x0000001810101228 */ /* 0x004fe40000000000 */
[----:B---3--:R-:W-:Y:S02]  /*0f20*/  @P1 DMUL R14, R14, R18 ;  /* 0x000000120e0e1228 */ /* 0x008fe40000000000 */
[----:B----4-:R-:W-:-:S02]  /*0f30*/  @P1 DMUL R12, R12, R20 ;  /* 0x000000140c0c1228 */ /* 0x010fc40000000000 */
[----:B------:R-:W-:-:S11]  /*0f40*/  @P1 DMUL R10, R10, R22 ;  /* 0x000000160a0a1228 */ /* 0x000fd60000000000 */
.L_x_68:
[----:B------:R-:W-:Y:S05]  /*0f50*/  @P2 BRA `(.L_x_65) ;  /* 0x0000000000402947 */ /* 0x000fea0003800000 */
[----:B------:R-:W0:Y:S01]  /*0f60*/  LDC.64 R18, c[0x0][0x3b8] ;  /* 0x0000ee00ff127b82 */ /* 0x000e220000000a00 */
[----:B-----5:R-:W-:-:S04]  /*0f70*/  IMAD.IADD R3, R3, 0x1, R27 ;  /* 0x0000000103037824 */ /* 0x020fc800078e021b */
[----:B0-----:R-:W-:-:S06]  /*0f80*/  IMAD.WIDE R2, R3, 0x4, R18 ;  /* 0x0000000403027825 */ /* 0x001fcc00078e0212 */
[----:B------:R-:W2:Y:S02]  /*0f90*/  LDG.E.CONSTANT R3, desc[UR6][R2.64] ;  /* 0x0000000602037981 */ /* 0x000ea4000c1e9900 */
[----:B--2---:R-:W-:-:S13]  /*0fa0*/  ISETP.NE.AND P0, PT, R3, R4, PT ;  /* 0x000000040300720c */ /* 0x004fda0003f05270 */
[----:B------:R-:W-:Y:S05]  /*0fb0*/  @!P0 BRA `(.L_x_65) ;  /* 0x0000000000288947 */ /* 0x000fea0003800000 */
[----:B------:R-:W-:-:S05]  /*0fc0*/  SHF.L.U32 R3, R3, 0x2, RZ ;  /* 0x0000000203037819 */ /* 0x000fca00000006ff */
[----:B------:R-:W-:-:S05]  /*0fd0*/  IMAD.WIDE R2, R3, 0x8, R8 ;  /* 0x0000000803027825 */ /* 0x000fca00078e0208 */
[----:B------:R-:W2:Y:S04]  /*0fe0*/  LDG.E.64.CONSTANT R18, desc[UR6][R2.64] ;  /* 0x0000000602127981 */ /* 0x000ea8000c1e9b00 */
[----:B------:R-:W3:Y:S04]  /*0ff0*/  LDG.E.64.CONSTANT R20, desc[UR6][R2.64+0x8] ;  /* 0x0000080602147981 */ /* 0x000ee8000c1e9b00 */
[----:B------:R-:W4:Y:S04]  /*1000*/  LDG.E.64.CONSTANT R22, desc[UR6][R2.64+0x10] ;  /* 0x0000100602167981 */ /* 0x000f28000c1e9b00 */
[----:B------:R-:W5:Y:S01]  /*1010*/  LDG.E.64.CONSTANT R24, desc[UR6][R2.64+0x18] ;  /* 0x0000180602187981 */ /* 0x000f62000c1e9b00 */
[----:B--2---:R-:W-:-:S02]  /*1020*/  DMUL R16, R16, R18 ;  /* 0x0000001210107228 */ /* 0x004fc40000000000 */
[----:B---3--:R-:W-:Y:S02]  /*1030*/  DMUL R14, R14, R20 ;  /* 0x000000140e0e7228 */ /* 0x008fe40000000000 */
[----:B----4-:R-:W-:Y:S02]  /*1040*/  DMUL R12, R12, R22 ;  /* 0x000000160c0c7228 */ /* 0x010fe40000000000 */
[----:B-----5:R-:W-:-:S11]  /*1050*/  DMUL R10, R10, R24 ;  /* 0x000000180a0a7228 */ /* 0x020fd60000000000 */
.L_x_65:
[----:B------:R-:W-:Y:S01]  /*1060*/  DSETP.MAX.AND P0, P1, R14, R16, PT ;  /* 0x000000100e00722a */ /* 0x000fe2000390f000 */
[----:B------:R-:W-:Y:S01]  /*1070*/  IMAD.MOV.U32 R2, RZ, RZ, R14 ;  /* 0x000000ffff027224 */ /* 0x000fe200078e000e */
[----:B------:R-:W-:Y:S01]  /*1080*/  DSETP.MAX.AND P2, P3, R10, R12, PT ;  /* 0x0000000c0a00722a */ /* 0x000fe20003b4f000 */
[----:B------:R-:W-:Y:S01]  /*1090*/  IMAD.MOV.U32 R19, RZ, RZ, R16 ;  /* 0x000000ffff137224 */ /* 0x000fe200078e0010 */
[----:B-----5:R-:W-:Y:S01]  /*10a0*/  MOV R3, R15 ;  /* 0x0000000f00037202 */ /* 0x020fe20000000f00 */
[----:B------:R-:W-:Y:S01]  /*10b0*/  IMAD.MOV.U32 R22, RZ, RZ, R13 ;  /* 0x000000ffff167224 */ /* 0x000fe200078e000d */
[----:B------:R-:W-:Y:S01]  /*10c0*/  BSSY.RECONVERGENT B0, `(.L_x_69) ;  /* 0x000002a000007945 */ /* 0x000fe20003800200 */
[----:B------:R-:W-:Y:S01]  /*10d0*/  IMAD.MOV.U32 R20, RZ, RZ, R17 ;  /* 0x000000ffff147224 */ /* 0x000fe200078e0011 */
[----:B------:R-:W-:Y:S01]  /*10e0*/  SEL R2, R2, R19, P0 ;  /* 0x0000001302027207 */ /* 0x000fe20000000000 */
[----:B------:R-:W-:Y:S01]  /*10f0*/  IMAD.MOV.U32 R18, RZ, RZ, R10 ;  /* 0x000000ffff127224 */ /* 0x000fe200078e000a */
[----:B------:R-:W-:-:S02]  /*1100*/  MOV R19, R11 ;  /* 0x0000000b00137202 */ /* 0x000fc40000000f00 */
[----:B------:R-:W-:Y:S02]  /*1110*/  FSEL R3, R3, R20, P0 ;  /* 0x0000001403037208 */ /* 0x000fe40000000000 */
[----:B------:R-:W-:Y:S01]  /*1120*/  FSEL R21, R19, R22, P2 ;  /* 0x0000001613157208 */ /* 0x000fe20001000000 */
[----:B------:R-:W-:Y:S01]  /*1130*/  IMAD.MOV.U32 R19, RZ, RZ, R12 ;  /* 0x000000ffff137224 */ /* 0x000fe200078e000c */
[----:B------:R-:W-:Y:S02]  /*1140*/  @P3 LOP3.LUT R21, R22, 0x80000, RZ, 0xfc, !PT ;  /* 0x0008000016153812 */ /* 0x000fe400078efcff */
[----:B------:R-:W-:Y:S02]  /*1150*/  @P1 LOP3.LUT R3, R20, 0x80000, RZ, 0xfc, !PT ;  /* 0x0008000014031812 */ /* 0x000fe400078efcff */
[----:B------:R-:W-:Y:S02]  /*1160*/  SEL R18, R18, R19, P2 ;  /* 0x0000001312127207 */ /* 0x000fe40001000000 */
[----:B------:R-:W-:Y:S01]  /*1170*/  MOV R19, R21 ;  /* 0x0000001500137202 */ /* 0x000fe20000000f00 */
[----:B------:R-:W-:-:S04]  /*1180*/  IMAD.MOV.U32 R20, RZ, RZ, R3 ;  /* 0x000000ffff147224 */ /* 0x000fc800078e0003 */
[----:B------:R-:W-:Y:S01]  /*1190*/  IMAD.MOV.U32 R21, RZ, RZ, R19 ;  /* 0x000000ffff157224 */ /* 0x000fe200078e0013 */
[----:B------:R-:W-:-:S06]  /*11a0*/  DSETP.MAX.AND P0, P1, R2, R18, PT ;  /* 0x000000120200722a */ /* 0x000fcc000390f000 */
[----:B------:R-:W-:Y:S02]  /*11b0*/  FSEL R23, R20, R21, P0 ;  /* 0x0000001514177208 */ /* 0x000fe40000000000 */
[----:B------:R-:W-:-:S06]  /*11c0*/  SEL R18, R2, R18, P0 ;  /* 0x0000001202127207 */ /* 0x000fcc0000000000 */
[----:B------:R-:W-:-:S04]  /*11d0*/  @P1 LOP3.LUT R23, R21, 0x80000, RZ, 0xfc, !PT ;  /* 0x0008000015171812 */ /* 0x000fc800078efcff */
[----:B------:R-:W-:-:S06]  /*11e0*/  MOV R19, R23 ;  /* 0x0000001700137202 */ /* 0x000fcc0000000f00 */
[----:B------:R-:W-:-:S06]  /*11f0*/  DSETP.NEU.AND P0, PT, R18, 1, PT ;  /* 0x3ff000001200742a */ /* 0x000fcc0003f0d000 */
[----:B------:R-:W-:-:S14]  /*1200*/  DSETP.LEU.OR P0, PT, R18, RZ, !P0 ;  /* 0x000000ff1200722a */ /* 0x000fdc000470b400 */
[----:B------:R-:W-:Y:S05]  /*1210*/  @P0 BRA `(.L_x_70) ;  /* 0x0000000000500947 */ /* 0x000fea0003800000 */
        /* <DEDUP_REMOVED lines=11> */
[----:B------:R-:W-:-:S03]  /*12d0*/  MOV R2, 0x1300 ;  /* 0x0000130000027802 */ /* 0x000fc60000000f00 */
[----:B------:R-:W-:-:S07]  /*12e0*/  VIADD R3, R3, 0xfff00000 ;  /* 0xfff0000003037836 */ /* 0x000fce0000000000 */
[----:B------:R-:W-:Y:S05]  /*12f0*/  CALL.REL.NOINC `($__internal_2_$__cuda_sm20_dblrcp_rn_slowpath_v3) ;  /* 0x0000001800207944 */ /* 0x000fea0003c00000 */
[----:B------:R-:W-:-:S07]  /*1300*/  MOV R20, R3 ;  /* 0x0000000300147202 */ /* 0x000fce0000000f00 */
.L_x_72:
[----:B------:R-:W-:Y:S05]  /*1310*/  BSYNC.RECONVERGENT B1 ;  /* 0x0000000000017941 */ /* 0x000fea0003800200 */
.L_x_71:
[-C--:B------:R-:W-:Y:S02]  /*1320*/  DMUL R16, R16, R20.reuse ;  /* 0x0000001410107228 */ /* 0x080fe40000000000 */
[-C--:B------:R-:W-:Y:S02]  /*1330*/  DMUL R14, R14, R20.reuse ;  /* 0x000000140e0e7228 */ /* 0x080fe40000000000 */
[-C--:B------:R-:W-:Y:S02]  /*1340*/  DMUL R12, R12, R20.reuse ;  /* 0x000000140c0c7228 */ /* 0x080fe40000000000 */
[----:B------:R-:W-:-:S11]  /*1350*/  DMUL R10, R10, R20 ;  /* 0x000000140a0a7228 */ /* 0x000fd60000000000 */
.L_x_70:
[----:B------:R-:W-:Y:S05]  /*1360*/  BSYNC.RECONVERGENT B0 ;  /* 0x0000000000007941 */ /* 0x000fea0003800200 */
.L_x_69:
[----:B------:R-:W-:Y:S01]  /*1370*/  IMAD.SHL.U32 R3, R4, 0x4, RZ ;  /* 0x0000000404037824 */ /* 0x000fe200078e00ff */
[----:B------:R-:W-:Y:S01]  /*1380*/  ISETP.GT.AND P0, PT, R0, 0x1, PT ;  /* 0x000000010000780c */ /* 0x000fe20003f04270 */
[----:B------:R-:W-:Y:S02]  /*1390*/  IMAD.MOV.U32 R0, RZ, RZ, R5 ;  /* 0x000000ffff007224 */ /* 0x000fe400078e0005 */
[----:B------:R-:W-:-:S05]  /*13a0*/  IMAD.WIDE R2, R3, 0x8, R6 ;  /* 0x0000000803027825 */ /* 0x000fca00078e0206 */
[----:B------:R3:W-:Y:S04]  /*13b0*/  STG.E.64 desc[UR6][R2.64], R16 ;  /* 0x0000001002007986 */ /* 0x0007e8000c101b06 */
[----:B------:R3:W-:Y:S04]  /*13c0*/  STG.E.64 desc[UR6][R2.64+0x8], R14 ;  /* 0x0000080e02007986 */ /* 0x0007e8000c101b06 */
[----:B------:R3:W-:Y:S04]  /*13d0*/  STG.E.64 desc[UR6][R2.64+0x10], R12 ;  /* 0x0000100c02007986 */ /* 0x0007e8000c101b06 */
[----:B------:R3:W-:Y:S01]  /*13e0*/  STG.E.64 desc[UR6][R2.64+0x18], R10 ;  /* 0x0000180a02007986 */ /* 0x0007e2000c101b06 */
[----:B------:R-:W-:Y:S05]  /*13f0*/  @P0 BRA `(.L_x_73) ;  /* 0xfffffff000480947 */ /* 0x000fea000383ffff */
[----:B------:R-:W-:Y:S05]  /*1400*/  EXIT ;  /* 0x000000000000794d */ /* 0x000fea0003800000 */
.L_x_64:
[----:B---3--:R-:W3:Y:S01]  /*1410*/  LDC.64 R14, c[0x0][0x388] ;  /* 0x0000e200ff0e7b82 */ /* 0x008ee20000000a00 */
[----:B-12---:R-:W-:Y:S01]  /*1420*/  IADD3 R3, PT, PT, R0, -0x1, RZ ;  /* 0xffffffff00037810 */ /* 0x006fe20007ffe0ff */
[----:B------:R-:W1:Y:S04]  /*1430*/  LDCU UR9, c[0x3][0x60] ;  /* 0x00c00c00ff0977ac */ /* 0x000e680008000800 */
[----:B---3--:R-:W-:Y:S02]  /*1440*/  IMAD.WIDE.U32 R14, R3, 0x4, R14 ;  /* 0x00000004030e7825 */ /* 0x008fe400078e000e */
[----:B------:R-:W2:Y:S04]  /*1450*/  LDC.64 R2, c[0x0][0x398] ;  /* 0x0000e600ff027b82 */ /* 0x000ea80000000a00 */
[----:B0-----:R-:W2:Y:S02]  /*1460*/  LDG.E.CONSTANT R14, desc[UR6][R14.64] ;  /* 0x000000060e0e7981 */ /* 0x001ea4000c1e9900 */
[----:B--2---:R-:W-:-:S06]  /*1470*/  IMAD.WIDE R2, R14, 0x4, R2 ;  /* 0x000000040e027825 */ /* 0x004fcc00078e0202 */
[----:B------:R0:W5:Y:S01]  /*1480*/  LDG.E.CONSTANT R3, desc[UR6][R2.64] ;  /* 0x0000000602037981 */ /* 0x000162000c1e9900 */
[----:B------:R-:W-:Y:S01]  /*1490*/  UMOV UR4, URZ ;  /* 0x000000ff00047c82 */ /* 0x000fe20008000000 */
[----:B-1----:R-:W-:-:S05]  /*14a0*/  UMOV UR8, 0x20 ;  /* 0x0000002000087882 */ /* 0x002fca0000000000 */
.L_x_75:
[----:B------:R-:W-:-:S12]  /*14b0*/  ULEA UR5, UR4, UR8, 0x2 ;  /* 0x0000000804057291 */ /* 0x000fd8000f8e10ff */
[----:B------:R-:W1:Y:S02]  /*14c0*/  LDCU UR5, c[0x3][UR5] ;  /* 0x00c00000050577ac */ /* 0x000e640008000800 */
[----:B-1----:R-:W-:-:S13]  /*14d0*/  ISETP.NE.AND P0, PT, R14, UR5, PT ;  /* 0x000000050e007c0c */ /* 0x002fda000bf05270 */
[----:B------:R-:W-:Y:S05]  /*14e0*/  @!P0 BRA `(.L_x_74) ;  /* 0x0000000800c48947 */ /* 0x000fea0003800000 */
[----:B------:R-:W-:-:S04]  /*14f0*/  UIADD3 UR4, UPT, UPT, UR4, 0x1, URZ ;  /* 0x0000000104047890 */ /* 0x000fc8000fffe0ff */
[----:B------:R-:W-:-:S09]  /*1500*/  UISETP.NE.AND UP0, UPT, UR4, UR9, UPT ;  /* 0x000000090400728c */ /* 0x000fd2000bf05270 */
[----:B------:R-:W-:Y:S05]  /*1510*/  BRA.U UP0, `(.L_x_75) ;  /* 0xfffffffd00e47547 */ /* 0x000fea000b83ffff */
[----:B------:R-:W1:Y:S02]  /*1520*/  LDC.64 R18, c[0x0][0x3c0] ;  /* 0x0000f000ff127b82 */ /* 0x000e640000000a00 */
[----:B-1---5:R-:W-:-:S06]  /*1530*/  IMAD.WIDE R18, R3, 0x4, R18 ;  /* 0x0000000403127825 */ /* 0x022fcc00078e0212 */
[----:B------:R-:W2:Y:S01]  /*1540*/  LDG.E.CONSTANT R18, desc[UR6][R18.64] ;  /* 0x0000000612127981 */ /* 0x000ea2000c1e9900 */
[----:B------:R-:W-:Y:S02]  /*1550*/  HFMA2 R10, -RZ, RZ, 0, 0 ;  /* 0x00000000ff0a7431 */ /* 0x000fe400000001ff */
[----:B------:R-:W-:Y:S01]  /*1560*/  IMAD.MOV.U32 R12, RZ, RZ, 0x0 ;  /* 0x00000000ff0c7424 */ /* 0x000fe200078e00ff */
[----:B------:R-:W-:Y:S01]  /*1570*/  MOV R5, 0x3ff00000 ;  /* 0x3ff0000000057802 */ /* 0x000fe20000000f00 */
[----:B------:R-:W-:Y:S02]  /*1580*/  IMAD.MOV.U32 R13, RZ, RZ, 0x3ff00000 ;  /* 0x3ff00000ff0d7424 */ /* 0x000fe400078e00ff */
[----:B------:R-:W-:Y:S02]  /*1590*/  IMAD.MOV.U32 R11, RZ, RZ, 0x3ff00000 ;  /* 0x3ff00000ff0b7424 */ /* 0x000fe400078e00ff */
[----:B------:R-:W-:Y:S02]  /*15a0*/  IMAD.MOV.U32 R4, RZ, RZ, 0x0 ;  /* 0x00000000ff047424 */ /* 0x000fe400078e00ff */
[----:B------:R-:W-:-:S02]  /*15b0*/  IMAD.MOV.U32 R16, RZ, RZ, 0x0 ;  /* 0x00000000ff107424 */ /* 0x000fc400078e00ff */
[----:B------:R-:W-:Y:S01]  /*15c0*/  IMAD.MOV.U32 R17, RZ, RZ, 0x3ff00000 ;  /* 0x3ff00000ff117424 */ /* 0x000fe200078e00ff */
[----:B--2---:R-:W-:-:S13]  /*15d0*/  ISETP.GT.AND P0, PT, R18, -0x1, PT ;  /* 0xffffffff1200780c */ /* 0x004fda0003f04270 */
[----:B------:R-:W-:Y:S05]  /*15e0*/  @!P0 BRA `(.L_x_76) ;  /* 0x0000001000788947 */ /* 0x000fea0003800000 */
[----:B------:R-:W1:Y:S01]  /*15f0*/  LDC.64 R22, c[0x0][0x3a0] ;  /* 0x0000e800ff167b82 */ /* 0x000e620000000a00 */
[C---:B------:R-:W-:Y:S01]  /*1600*/  SHF.L.U32 R21, R18.reuse, 0x2, RZ ;  /* 0x0000000212157819 */ /* 0x040fe200000006ff */
[----:B------:R-:W-:-:S04]  /*1610*/  IMAD.SHL.U32 R5, R18, 0x10, RZ ;  /* 0x0000001012057824 */ /* 0x000fc800078e00ff */
[----:B------:R-:W-:-:S05]  /*1620*/  IMAD.WIDE.U32 R20, R21, 0x8, R6 ;  /* 0x0000000815147825 */ /* 0x000fca00078e0006 */
[----:B------:R-:W2:Y:S04]  /*1630*/  LDG.E.64 R24, desc[UR6][R20.64] ;  /* 0x0000000614187981 */ /* 0x000ea8000c1e1b00 */
[----:B------:R-:W3:Y:S04]  /*1640*/  LDG.E.64 R30, desc[UR6][R20.64+0x8] ;  /* 0x00000806141e7981 */ /* 0x000ee8000c1e1b00 */
[----:B------:R-:W4:Y:S01]  /*1650*/  LDG.E.64 R18, desc[UR6][R20.64+0x10] ;  /* 0x0000100614127981 */ /* 0x000f22000c1e1b00 */
[----:B-1----:R-:W-:-:S05]  /*1660*/  IMAD.WIDE.U32 R22, R5, 0x8, R22 ;  /* 0x0000000805167825 */ /* 0x002fca00078e0016 */
[----:B------:R-:W2:Y:S04]  /*1670*/  LDG.E.64.CONSTANT R4, desc[UR6][R22.64] ;  /* 0x0000000616047981 */ /* 0x000ea8000c1e9b00 */
[----:B------:R-:W3:Y:S04]  /*1680*/  LDG.E.64.CONSTANT R16, desc[UR6][R22.64+0x20] ;  /* 0x0000200616107981 */ /* 0x000ee8000c1e9b00 */
[----:B------:R-:W5:Y:S04]  /*1690*/  LDG.E.64.CONSTANT R10, desc[UR6][R22.64+0x10] ;  /* 0x00001006160a7981 */ /* 0x000f68000c1e9b00 */
[----:B------:R-:W4:Y:S04]  /*16a0*/  LDG.E.64.CONSTANT R28, desc[UR6][R22.64+0x30] ;  /* 0x00003006161c7981 */ /* 0x000f28000c1e9b00 */
[----:B------:R-:W4:Y:S04]  /*16b0*/  LDG.E.64.CONSTANT R12, desc[UR6][R22.64+0x8] ;  /* 0x00000806160c7981 */ /* 0x000f28000c1e9b00 */
[----:B------:R-:W4:Y:S04]  /*16c0*/  LDG.E.64.CONSTANT R26, desc[UR6][R22.64+0x28] ;  /* 0x00002806161a7981 */ /* 0x000f28000c1e9b00 */
[----:B------:R-:W4:Y:S01]  /*16d0*/  LDG.E.64 R20, desc[UR6][R20.64+0x18] ;  /* 0x0000180614147981 */ /* 0x000f22000c1e1b00 */
[----:B--2---:R-:W-:-:S08]  /*16e0*/  DFMA R4, R4, R24, RZ ;  /* 0x000000180404722b */ /* 0x004fd000000000ff */
[----:B---3--:R-:W-:Y:S02]  /*16f0*/  DFMA R16, R16, R30, R4 ;  /* 0x0000001e1010722b */ /* 0x008fe40000000004 */
[----:B------:R-:W2:Y:S01]  /*1700*/  LDG.E.64.CONSTANT R4, desc[UR6][R22.64+0x18] ;  /* 0x0000180616047981 */ /* 0x000ea2000c1e9b00 */
[----:B-----5:R-:W-:-:S08]  /*1710*/  DFMA R10, R24, R10, RZ ;  /* 0x0000000a180a722b */ /* 0x020fd000000000ff */
[----:B----4-:R-:W-:Y:S02]  /*1720*/  DFMA R28, R30, R28, R10 ;  /* 0x0000001c1e1c722b */ /* 0x010fe4000000000a */
[----:B------:R-:W3:Y:S01]  /*1730*/  LDG.E.64.CONSTANT R10, desc[UR6][R22.64+0x40] ;  /* 0x00004006160a7981 */ /* 0x000ee2000c1e9b00 */
[----:B------:R-:W-:-:S08]  /*1740*/  DFMA R12, R24, R12, RZ ;  /* 0x0000000c180c722b */ /* 0x000fd000000000ff */
[----:B------:R-:W-:Y:S02]  /*1750*/  DFMA R26, R30, R26, R12 ;  /* 0x0000001a1e1a722b */ /* 0x000fe4000000000c */
[----:B------:R-:W4:Y:S01]  /*1760*/  LDG.E.64.CONSTANT R12, desc[UR6][R22.64+0x38] ;  /* 0x00003806160c7981 */ /* 0x000f22000c1e9b00 */
[----:B--2---:R-:W-:-:S03]  /*1770*/  DFMA R24, R24, R4, RZ ;  /* 0x000000041818722b */ /* 0x004fc600000000ff */
[----:B------:R-:W2:Y:S01]  /*1780*/  LDG.E.64.CONSTANT R4, desc[UR6][R22.64+0x48] ;  /* 0x0000480616047981 */ /* 0x000ea2000c1e9b00 */
[----:B---3--:R-:W-:-:S03]  /*1790*/  DFMA R16, R10, R18, R16 ;  /* 0x000000120a10722b */ /* 0x008fc60000000010 */
[----:B------:R-:W3:Y:S01]  /*17a0*/  LDG.E.64.CONSTANT R10, desc[UR6][R22.64+0x50] ;  /* 0x00005006160a7981 */ /* 0x000ee2000c1e9b00 */
[----:B----4-:R-:W-:-:S03]  /*17b0*/  DFMA R12, R30, R12, R24 ;  /* 0x0000000c1e0c722b */ /* 0x010fc60000000018 */
[----:B------:R-:W4:Y:S01]  /*17c0*/  LDG.E.64.CONSTANT R24, desc[UR6][R22.64+0x58] ;  /* 0x0000580616187981 */ /* 0x000f22000c1e9b00 */
[----:B--2---:R-:W-:-:S03]  /*17d0*/  DFMA R26, R18, R4, R26 ;  /* 0x00000004121a722b */ /* 0x004fc6000000001a */
[----:B------:R-:W2:Y:S01]  /*17e0*/  LDG.E.64.CONSTANT R4, desc[UR6][R22.64+0x60] ;  /* 0x0000600616047981 */ /* 0x000ea2000c1e9b00 */
[----:B---3--:R-:W-:Y:S01]  /*17f0*/  DFMA R10, R18, R10, R28 ;  /* 0x0000000a120a722b */ /* 0x008fe2000000001c */
[----:B------:R-:W1:Y:S02]  /*1800*/  LDC.64 R28, c[0x0][0x3a8] ;  /* 0x0000ea00ff1c7b82 */ /* 0x000e640000000a00 */
[----:B-1----:R-:W-:-:S05]  /*1810*/  IMAD.WIDE R28, R3, 0x4, R28 ;  /* 0x00000004031c7825 */ /* 0x002fca00078e021c */
[----:B0-----:R-:W3:Y:S01]  /*1820*/  LDG.E.CONSTANT R2, desc[UR6][R28.64] ;  /* 0x000000061c027981 */ /* 0x001ee2000c1e9900 */
[----:B----4-:R-:W-:Y:S01]  /*1830*/  DFMA R12, R18, R24, R12 ;  /* 0x00000018120c722b */ /* 0x010fe2000000000c */
[----:B------:R-:W0:Y:S02]  /*1840*/  LDC.64 R18, c[0x0][0x3b0] ;  /* 0x0000ec00ff127b82 */ /* 0x000e240000000a00 */
[----:B------:R-:W4:Y:S01]  /*1850*/  LDG.E.64.CONSTANT R24, desc[UR6][R22.64+0x70] ;  /* 0x0000700616187981 */ /* 0x000f22000c1e9b00 */
[----:B--2---:R-:W-:-:S03]  /*1860*/  DFMA R16, R4, R20, R16 ;  /* 0x000000140410722b */ /* 0x004fc60000000010 */
[----:B------:R-:W2:Y:S04]  /*1870*/  LDG.E.64.CONSTANT R4, desc[UR6][R22.64+0x68] ;  /* 0x0000680616047981 */ /* 0x000ea8000c1e9b00 */
[----:B------:R-:W5:Y:S01]  /*1880*/  LDG.E.64.CONSTANT R22, desc[UR6][R22.64+0x78] ;  /* 0x0000780616167981 */ /* 0x000f62000c1e9b00 */
[----:B0-----:R-:W-:Y:S01]  /*1890*/  IMAD.WIDE R18, R3, 0x4, R18 ;  /* 0x0000000403127825 */ /* 0x001fe200078e0212 */
[----:B---3--:R-:W-:Y:S01]  /*18a0*/  ISETP.GT.AND P0, PT, R2, RZ, PT ;  /* 0x000000ff0200720c */ /* 0x008fe20003f04270 */
[C---:B----4-:R-:W-:Y:S02]  /*18b0*/  DFMA R10, R20.reuse, R24, R10 ;  /* 0x00000018140a722b */ /* 0x050fe4000000000a */
[C---:B--2---:R-:W-:Y:S02]  /*18c0*/  DFMA R4, R20.reuse, R4, R26 ;  /* 0x000000041404722b */ /* 0x044fe4000000001a */
[----:B-----5:R-:W-:-:S08]  /*18d0*/  DFMA R12, R20, R22, R12 ;  /* 0x00000016140c722b */ /* 0x020fd0000000000c */
[----:B------:R-:W-:Y:S05]  /*18e0*/  @!P0 BRA `(.L_x_76) ;  /* 0x0000000c00b88947 */ /* 0x000fea0003800000 */
[----:B------:R0:W5:Y:S01]  /*18f0*/  LDG.E.CONSTANT R3, desc[UR6][R18.64] ;  /* 0x0000000612037981 */ /* 0x000162000c1e9900 */
[----:B------:R-:W-:Y:S01]  /*1900*/  ISETP.GE.U32.AND P0, PT, R2, 0x4, PT ;  /* 0x000000040200780c */ /* 0x000fe20003f06070 */
[----:B------:R-:W-:-:S12]  /*1910*/  IMAD.MOV.U32 R15, RZ, RZ, RZ ;  /* 0x000000ffff0f7224 */ /* 0x000fd800078e00ff */
[----:B0-----:R-:W-:Y:S05]  /*1920*/  @!P0 BRA `(.L_x_77) ;  /* 0x0000000000e48947 */ /* 0x001fea0003800000 */
[----:B------:R-:W-:Y:S02]  /*1930*/  LOP3.LUT R15, R2, 0x7ffffffc, RZ, 0xc0, !PT ;  /* 0x7ffffffc020f7812 */ /* 0x000fe400078ec0ff */
[----:B-----5:R-:W-:-:S03]  /*1940*/  MOV R26, R3 ;  /* 0x00000003001a7202 */ /* 0x020fc60000000f00 */
[----:B------:R-:W-:-:S07]  /*1950*/  IMAD.MOV R27, RZ, RZ, -R15 ;  /* 0x000000ffff1b7224 */ /* 0x000fce00078e0a0f */
.L_x_78:
[----:B------:R-:W0:Y:S02]  /*1960*/  LDC.64 R18, c[0x0][0x3b8] ;  /* 0x0000ee00ff127b82 */ /* 0x000e240000000a00 */
[----:B0-----:R-:W-:-:S05]  /*1970*/  IMAD.WIDE R18, R26, 0x4, R18 ;  /* 0x000000041a127825 */ /* 0x001fca00078e0212 */
[----:B------:R-:W2:Y:S04]  /*1980*/  LDG.E.CONSTANT R25, desc[UR6][R18.64] ;  /* 0x0000000612197981 */ /* 0x000ea8000c1e9900 */
[----:B------:R-:W3:Y:S04]  /*1990*/  LDG.E.CONSTANT R28, desc[UR6][R18.64+0x4] ;  /* 0x00000406121c7981 */ /* 0x000ee8000c1e9900 */
[----:B------:R-:W4:Y:S01]  /*19a0*/  LDG.E.CONSTANT R29, desc[UR6][R18.64+0x8] ;  /* 0x00000806121d7981 */ /* 0x000f22000c1e9900 */
[----:B--2---:R-:W-:-:S13]  /*19b0*/  ISETP.NE.AND P0, PT, R25, R14, PT ;  /* 0x0000000e1900720c */ /* 0x004fda0003f05270 */
[----:B------:R-:W-:-:S04]  /*19c0*/  @P0 IMAD.SHL.U32 R25, R25, 0x4, RZ ;  /* 0x0000000419190824 */ /* 0x000fc800078e00ff */
[----:B------:R-:W-:-:S05]  /*19d0*/  @P0 IMAD.WIDE R24, R25, 0x8, R8 ;  /* 0x0000000819180825 */ /* 0x000fca00078e0208 */
[----:B------:R-:W2:Y:S04]  /*19e0*/  @P0 LDG.E.64.CONSTANT R20, desc[UR6][R24.64] ;  /* 0x0000000618140981 */ /* 0x000ea8000c1e9b00 */
[----:B------:R-:W5:Y:S01]  /*19f0*/  @P0 LDG.E.64.CONSTANT R22, desc[UR6][R24.64+0x10] ;  /* 0x0000100618160981 */ /* 0x000f62000c1e9b00 */
[----:B---3--:R-:W-:Y:S01]  /*1a00*/  ISETP.NE.AND P1, PT, R28, R14, PT ;  /* 0x0000000e1c00720c */ /* 0x008fe20003f25270 */
[----:B--2---:R-:W-:Y:S02]  /*1a10*/  @P0 DMUL R16, R20, R16 ;  /* 0x0000001014100228 */ /* 0x004fe40000000000 */
[----:B------:R-:W2:Y:S01]  /*1a20*/  @P0 LDG.E.64.CONSTANT R20, desc[UR6][R24.64+0x8] ;  /* 0x0000080618140981 */ /* 0x000ea2000c1e9b00 */
[----:B-----5:R-:W-:-:S03]  /*1a30*/  @P0 DMUL R10, R22, R10 ;  /* 0x0000000a160a0228 */ /* 0x020fc60000000000 */
[----:B------:R-:W3:Y:S01]  /*1a40*/  @P0 LDG.E.64.CONSTANT R24, desc[UR6][R24.64+0x18] ;  /* 0x0000180618180981 */ /* 0x000ee2000c1e9b00 */
[----:B--2---:R-:W-:-:S05]  /*1a50*/  @P0 DMUL R4, R20, R4 ;  /* 0x0000000414040228 */ /* 0x004fca0000000000 */
[----:B------:R-:W-:-:S05]  /*1a60*/  @P1 SHF.L.U32 R21, R28, 0x2, RZ ;  /* 0x000000021c151819 */ /* 0x000fca00000006ff */
[----:B------:R-:W-:-:S05]  /*1a70*/  @P1 IMAD.WIDE R22, R21, 0x8, R8 ;  /* 0x0000000815161825 */ /* 0x000fca00078e0208 */
[----:B------:R-:W2:Y:S01]  /*1a80*/  @P1 LDG.E.64.CONSTANT R20, desc[UR6][R22.64] ;  /* 0x0000000616141981 */ /* 0x000ea2000c1e9b00 */
[----:B---3--:R-:W-:-:S03]  /*1a90*/  @P0 DMUL R12, R24, R12 ;  /* 0x0000000c180c0228 */ /* 0x008fc60000000000 */
[----:B------:R-:W3:Y:S01]  /*1aa0*/  @P1 LDG.E.64.CONSTANT R24, desc[UR6][R22.64+0x8] ;  /* 0x0000080616181981 */ /* 0x000ee2000c1e9b00 */
[----:B----4-:R-:W-:Y:S01]  /*1ab0*/  ISETP.NE.AND P0, PT, R29, R14, PT ;  /* 0x0000000e1d00720c */ /* 0x010fe20003f05270 */
        /* <DEDUP_REMOVED lines=15> */
[----:B------:R-:W-:Y:S01]  /*1bb0*/  @P1 IMAD.SHL.U32 R25, R24, 0x4, RZ ;  /* 0x0000000418191824 */ /* 0x000fe200078e00ff */
[----:B----4-:R-:W-:-:S03]  /*1bc0*/  @P0 DMUL R4, R4, R22 ;  /* 0x0000001604040228 */ /* 0x010fc60000000000 */
[----:B------:R-:W-:-:S05]  /*1bd0*/  @P1 IMAD.WIDE R22, R25, 0x8, R8 ;  /* 0x0000000819161825 */ /* 0x000fca00078e0208 */
[----:B------:R-:W4:Y:S01]  /*1be0*/  @P1 LDG.E.64.CONSTANT R24, desc[UR6][R22.64] ;  /* 0x0000000616181981 */ /* 0x000f22000c1e9b00 */
[----:B--2---:R-:W-:-:S03]  /*1bf0*/  @P0 DMUL R10, R10, R18 ;  /* 0x000000120a0a0228 */ /* 0x004fc60000000000 */
[----:B------:R-:W2:Y:S01]  /*1c00*/  @P1 LDG.E.64.CONSTANT R18, desc[UR6][R22.64+0x10] ;  /* 0x0000100616121981 */ /* 0x000ea2000c1e9b00 */
[----:B---3--:R-:W-:-:S03]  /*1c10*/  @P0 DMUL R12, R12, R20 ;  /* 0x000000140c0c0228 */ /* 0x008fc60000000000 */
[----:B------:R-:W3:Y:S04]  /*1c20*/  @P1 LDG.E.64.CONSTANT R20, desc[UR6][R22.64+0x8] ;  /* 0x0000080616141981 */ /* 0x000ee8000c1e9b00 */
[----:B------:R-:W5:Y:S01]  /*1c30*/  @P1 LDG.E.64.CONSTANT R22, desc[UR6][R22.64+0x18] ;  /* 0x0000180616161981 */ /* 0x000f62000c1e9b00 */
[----:B------:R-:W-:-:S04]  /*1c40*/  IADD3 R27, PT, PT, R27, 0x4, RZ ;  /* 0x000000041b1b7810 */ /* 0x000fc80007ffe0ff */
[----:B------:R-:W-:Y:S01]  /*1c50*/  ISETP.NE.AND P0, PT, R27, RZ, PT ;  /* 0x000000ff1b00720c */ /* 0x000fe20003f05270 */
[----:B----4-:R-:W-:Y:S01]  /*1c60*/  @P1 DMUL R16, R16, R24 ;  /* 0x0000001810101228 */ /* 0x010fe20000000000 */
[----:B------:R-:W-:Y:S01]  /*1c70*/  VIADD R26, R26, 0x4 ;  /* 0x000000041a1a7836 */ /* 0x000fe20000000000 */
[----:B--2---:R-:W-:Y:S02]  /*1c80*/  @P1 DMUL R10, R10, R18 ;  /* 0x000000120a0a1228 */ /* 0x004fe40000000000 */
[----:B---3--:R-:W-:Y:S02]  /*1c90*/  @P1 DMUL R4, R4, R20 ;  /* 0x0000001404041228 */ /* 0x008fe40000000000 */
[----:B-----5:R-:W-:-:S06]  /*1ca0*/  @P1 DMUL R12, R12, R22 ;  /* 0x000000160c0c1228 */ /* 0x020fcc0000000000 */
[----:B------:R-:W-:Y:S05]  /*1cb0*/  @P0 BRA `(.L_x_78) ;  /* 0xfffffffc00280947 */ /* 0x000fea000383ffff */
.L_x_77:
[----:B------:R-:W-:-:S13]  /*1cc0*/  LOP3.LUT P0, R18, R2, 0x3, RZ, 0xc0, !PT ;  /* 0x0000000302127812 */ /* 0x000fda000780c0ff */
        /* <DEDUP_REMOVED lines=11> */
[----:B------:R-:W-:-:S05]  /*1d80*/  @P0 SHF.L.U32 R31, R31, 0x2, RZ ;  /* 0x000000021f1f0819 */ /* 0x000fca00000006ff */
[----:B------:R-:W-:-:S05]  /*1d90*/  @P0 IMAD.WIDE R30, R31, 0x8, R8 ;  /* 0x000000081f1e0825 */ /* 0x000fca00078e0208 */
[----:B------:R-:W2:Y:S04]  /*1da0*/  @P0 LDG.E.64.CONSTANT R22, desc[UR6][R30.64] ;  /* 0x000000061e160981 */ /* 0x000ea8000c1e9b00 */
[----:B------:R-:W4:Y:S04]  /*1db0*/  @P0 LDG.E.64.CONSTANT R18, desc[UR6][R30.64+0x8] ;  /* 0x000008061e120981 */ /* 0x000f28000c1e9b00 */
[----:B------:R-:W4:Y:S01]  /*1dc0*/  @P0 LDG.E.64.CONSTANT R20, desc[UR6][R30.64+0x10] ;  /* 0x000010061e140981 */ /* 0x000f22000c1e9b00 */
[----:B---3--:R-:W-:-:S03]  /*1dd0*/  ISETP.NE.AND P1, PT, R27, R14, PT ;  /* 0x0000000e1b00720c */ /* 0x008fc60003f25270 */
[----:B------:R-:W3:Y:S10]  /*1de0*/  @P0 LDG.E.64.CONSTANT R24, desc[UR6][R30.64+0x18] ;  /* 0x000018061e180981 */ /* 0x000ef4000c1e9b00 */
[----:B------:R-:W-:-:S04]  /*1df0*/  @P1 IMAD.SHL.U32 R27, R27, 0x4, RZ ;  /* 0x000000041b1b1824 */ /* 0x000fc800078e00ff */
[----:B------:R-:W-:-:S05]  /*1e00*/  @P1 IMAD.WIDE R26, R27, 0x8, R8 ;  /* 0x000000081b1a1825 */ /* 0x000fca00078e0208 */
[----:B------:R-:W3:Y:S01]  /*1e10*/  @P1 LDG.E.64.CONSTANT R28, desc[UR6][R26.64+0x18] ;  /* 0x000018061a1c1981 */ /* 0x000ee2000c1e9b00 */
[----:B--2---:R-:W-:-:S03]  /*1e20*/  @P0 DMUL R16, R16, R22 ;  /* 0x0000001610100228 */ /* 0x004fc60000000000 */
[----:B------:R-:W2:Y:S01]  /*1e30*/  @P1 LDG.E.64.CONSTANT R22, desc[UR6][R26.64] ;  /* 0x000000061a161981 */ /* 0x000ea2000c1e9b00 */
[----:B----4-:R-:W-:-:S03]  /*1e40*/  @P0 DMUL R4, R4, R18 ;  /* 0x0000001204040228 */ /* 0x010fc60000000000 */
[----:B------:R-:W4:Y:S01]  /*1e50*/  @P1 LDG.E.64.CONSTANT R18, desc[UR6][R26.64+0x10] ;  /* 0x000010061a121981 */ /* 0x000f22000c1e9b00 */
[----:B------:R-:W-:-:S03]  /*1e60*/  @P0 DMUL R10, R10, R20 ;  /* 0x000000140a0a0228 */ /* 0x000fc60000000000 */
[----:B------:R-:W4:Y:S01]  /*1e70*/  @P1 LDG.E.64.CONSTANT R20, desc[UR6][R26.64+0x8] ;  /* 0x000008061a141981 */ /* 0x000f22000c1e9b00 */
[----:B---3--:R-:W-:Y:S01]  /*1e80*/  @P0 DMUL R12, R12, R24 ;  /* 0x000000180c0c0228 */ /* 0x008fe20000000000 */
[----:B------:R-:W-:-:S07]  /*1e90*/  VIADD R15, R15, 0x2 ;  /* 0x000000020f0f7836 */ /* 0x000fce0000000000 */
[----:B------:R-:W-:Y:S02]  /*1ea0*/  @P1 DMUL R12, R12, R28 ;  /* 0x0000001c0c0c1228 */ /* 0x000fe40000000000 */
[----:B--2---:R-:W-:Y:S02]  /*1eb0*/  @P1 DMUL R16, R16, R22 ;  /* 0x0000001610101228 */ /* 0x004fe40000000000 */
[----:B----4-:R-:W-:Y:S02]  /*1ec0*/  @P1 DMUL R10, R10, R18 ;  /* 0x000000120a0a1228 */ /* 0x010fe40000000000 */
[----:B------:R-:W-:-:S11]  /*1ed0*/  @P1 DMUL R4, R4, R20 ;  /* 0x0000001404041228 */ /* 0x000fd60000000000 */
.L_x_79:
[----:B------:R-:W-:Y:S05]  /*1ee0*/  @P2 BRA `(.L_x_76) ;  /* 0x0000000800382947 */ /* 0x000fea0003800000 */
[----:B------:R-:W0:Y:S01]  /*1ef0*/  LDC.64 R18, c[0x0][0x3b8] ;  /* 0x0000ee00ff127b82 */ /* 0x000e220000000a00 */
[----:B-----5:R-:W-:-:S05]  /*1f00*/  IADD3 R3, PT, PT, R3, R15, RZ ;  /* 0x0000000f03037210 */ /* 0x020fca0007ffe0ff */
[----:B0-----:R-:W-:-:S06]  /*1f10*/  IMAD.WIDE R2, R3, 0x4, R18 ;  /* 0x0000000403027825 */ /* 0x001fcc00078e0212 */
[----:B------:R-:W2:Y:S02]  /*1f20*/  LDG.E.CONSTANT R3, desc[UR6][R2.64] ;  /* 0x0000000602037981 */ /* 0x000ea4000c1e9900 */
[----:B--2---:R-:W-:-:S13]  /*1f30*/  ISETP.NE.AND P0, PT, R3, R14, PT ;  /* 0x0000000e0300720c */ /* 0x004fda0003f05270 */
[----:B------:R-:W-:Y:S05]  /*1f40*/  @!P0 BRA `(.L_x_76) ;  /* 0x0000000800208947 */ /* 0x000fea0003800000 */
[----:B------:R-:W-:-:S04]  /*1f50*/  IMAD.SHL.U32 R3, R3, 0x4, RZ ;  /* 0x0000000403037824 */ /* 0x000fc800078e00ff */
        /* <DEDUP_REMOVED lines=8> */
[----:B-----5:R-:W-:Y:S01]  /*1fe0*/  DMUL R12, R12, R24 ;  /* 0x000000180c0c7228 */ /* 0x020fe20000000000 */
[----:B------:R-:W-:Y:S10]  /*1ff0*/  BRA `(.L_x_76) ;  /* 0x0000000400f47947 */ /* 0x000ff40003800000 */
.L_x_74:
[----:B------:R-:W1:Y:S01]  /*2000*/  LDCU UR4, c[0x3][0x60] ;  /* 0x00c00c00ff0477ac */ /* 0x000e620008000800 */
[----:B------:R-:W-:Y:S01]  /*2010*/  IMAD.MOV.U32 R15, RZ, RZ, RZ ;  /* 0x000000ffff0f7224 */ /* 0x000fe200078e00ff */
[----:B------:R-:W2:Y:S01]  /*2020*/  LDCU.64 UR10, c[0x3][URZ] ;  /* 0x00c00000ff0a77ac */ /* 0x000ea20008000a00 */
[----:B------:R-:W3:Y:S01]  /*2030*/  LDCU.64 UR12, c[0x3][0x18] ;  /* 0x00c00300ff0c77ac */ /* 0x000ee20008000a00 */
[----:B------:R-:W4:Y:S01]  /*2040*/  LDCU.64 UR14, c[0x3][0x10] ;  /* 0x00c00200ff0e77ac */ /* 0x000f220008000a00 */
[----:B------:R-:W0:Y:S01]  /*2050*/  LDCU.64 UR16, c[0x3][0x8] ;  /* 0x00c00100ff1077ac */ /* 0x000e220008000a00 */
[----:B-1----:R-:W-:Y:S01]  /*2060*/  UISETP.GE.U32.AND UP0, UPT, UR4, 0x4, UPT ;  /* 0x000000040400788c */ /* 0x002fe2000bf06070 */
[----:B--2---:R-:W-:Y:S01]  /*2070*/  MOV R16, UR10 ;  /* 0x0000000a00107c02 */ /* 0x004fe20008000f00 */
[----:B------:R-:W-:Y:S02]  /*2080*/  IMAD.U32 R17, RZ, RZ, UR11 ;  /* 0x0000000bff117e24 */ /* 0x000fe4000f8e00ff */
[----:B---3--:R-:W-:Y:S01]  /*2090*/  IMAD.U32 R12, RZ, RZ, UR12 ;  /* 0x0000000cff0c7e24 */ /* 0x008fe2000f8e00ff */
[----:B------:R-:W-:Y:S01]  /*20a0*/  MOV R13, UR13 ;  /* 0x0000000d000d7c02 */ /* 0x000fe20008000f00 */
[----:B----4-:R-:W-:-:S02]  /*20b0*/  IMAD.U32 R10, RZ, RZ, UR14 ;  /* 0x0000000eff0a7e24 */ /* 0x010fc4000f8e00ff */
[----:B------:R-:W-:Y:S01]  /*20c0*/  IMAD.U32 R11, RZ, RZ, UR15 ;  /* 0x0000000fff0b7e24 */ /* 0x000fe2000f8e00ff */
[----:B0-----:R-:W-:Y:S01]  /*20d0*/  MOV R4, UR16 ;  /* 0x0000001000047c02 */ /* 0x001fe20008000f00 */
[----:B------:R-:W-:Y:S01]  /*20e0*/  IMAD.U32 R5, RZ, RZ, UR17 ;  /* 0x00000011ff057e24 */ /* 0x000fe2000f8e00ff */
[----:B------:R-:W-:Y:S06]  /*20f0*/  BRA.U !UP0, `(.L_x_80) ;  /* 0x0000000108f47547 */ /* 0x000fec000b800000 */
[----:B------:R-:W-:Y:S01]  /*2100*/  IMAD.MOV.U32 R26, RZ, RZ, RZ ;  /* 0x000000ffff1a7224 */ /* 0x000fe200078e00ff */
[----:B------:R-:W-:Y:S01]  /*2110*/  MOV R12, UR12 ;  /* 0x0000000c000c7c02 */ /* 0x000fe20008000f00 */
[----:B------:R-:W-:Y:S01]  /*2120*/  IMAD.U32 R13, RZ, RZ, UR13 ;  /* 0x0000000dff0d7e24 */ /* 0x000fe2000f8e00ff */
[----:B------:R-:W-:Y:S01]  /*2130*/  MOV R11, UR15 ;  /* 0x0000000f000b7c02 */ /* 0x000fe20008000f00 */
[----:B------:R-:W-:Y:S01]  /*2140*/  IMAD.U32 R10, RZ, RZ, UR14 ;  /* 0x0000000eff0a7e24 */ /* 0x000fe2000f8e00ff */
[----:B------:R-:W-:Y:S01]  /*2150*/  ULOP3.LUT UR4, UR4, 0x7ffffffc, URZ, 0xc0, !UPT ;  /* 0x7ffffffc04047892 */ /* 0x000fe2000f8ec0ff */
[----:B------:R-:W-:Y:S02]  /*2160*/  IMAD.U32 R4, RZ, RZ, UR16 ;  /* 0x00000010ff047e24 */ /* 0x000fe4000f8e00ff */
[----:B------:R-:W-:-:S09]  /*2170*/  IMAD.U32 R5, RZ, RZ, UR17 ;  /* 0x00000011ff057e24 */ /* 0x000fd2000f8e00ff */
.L_x_81:
[----:B------:R-:W-:-:S04]  /*2180*/  LEA R15, R26, UR8, 0x2 ;  /* 0x000000081a0f7c11 */ /* 0x000fc8000f8e10ff */
[----:B------:R-:W0:Y:S02]  /*2190*/  LDC R29, c[0x3][R15] ;  /* 0x00c000000f1d7b82 */ /* 0x000e240000000800 */
[----:B0-----:R-:W-:-:S13]  /*21a0*/  ISETP.NE.AND P0, PT, R29, R14, PT ;  /* 0x0000000e1d00720c */ /* 0x001fda0003f05270 */
[----:B------:R-:W-:-:S05]  /*21b0*/  @P0 SHF.L.U32 R29, R29, 0x2, RZ ;  /* 0x000000021d1d0819 */ /* 0x000fca00000006ff */
[----:B------:R-:W-:-:S05]  /*21c0*/  @P0 IMAD.WIDE R28, R29, 0x8, R8 ;  /* 0x000000081d1c0825 */ /* 0x000fca00078e0208 */
[----:B------:R-:W2:Y:S04]  /*21d0*/  @P0 LDG.E.64.CONSTANT R18, desc[UR6][R28.64] ;  /* 0x000000061c120981 */ /* 0x000ea8000c1e9b00 */
[----:B-----5:R-:W3:Y:S04]  /*21e0*/  @P0 LDG.E.64.CONSTANT R2, desc[UR6][R28.64+0x8] ;  /* 0x000008061c020981 */ /* 0x020ee8000c1e9b00 */
[----:B------:R-:W4:Y:S01]  /*21f0*/  @P0 LDG.E.64.CONSTANT R20, desc[UR6][R28.64+0x10] ;  /* 0x000010061c140981 */ /* 0x000f22000c1e9b00 */
[----:B------:R-:W0:Y:S03]  /*2200*/  LDC R23, c[0x3][R15+0x4] ;  /* 0x00c001000f177b82 */ /* 0x000e260000000800 */
[----:B------:R-:W4:Y:S01]  /*2210*/  @P0 LDG.E.64.CONSTANT R24, desc[UR6][R28.64+0x18] ;  /* 0x000018061c180981 */ /* 0x000f22000c1e9b00 */
[----:B0-----:R-:W-:-:S13]  /*2220*/  ISETP.NE.AND P1, PT, R23, R14, PT ;  /* 0x0000000e1700720c */ /* 0x001fda0003f25270 */
[----:B------:R-:W-:Y:S01]  /*2230*/  @P1 IMAD.SHL.U32 R23, R23, 0x4, RZ ;  /* 0x0000000417171824 */ /* 0x000fe200078e00ff */
[----:B--2---:R-:W-:-:S03]  /*2240*/  @P0 DMUL R16, R16, R18 ;  /* 0x0000001210100228 */ /* 0x004fc60000000000 */
[----:B------:R-:W-:Y:S01]  /*2250*/  @P1 IMAD.WIDE R18, R23, 0x8, R8 ;  /* 0x0000000817121825 */ /* 0x000fe200078e0208 */
[----:B---3--:R-:W-:-:S04]  /*2260*/  @P0 DMUL R4, R4, R2 ;  /* 0x0000000204040228 */ /* 0x008fc80000000000 */
[----:B------:R-:W2:Y:S01]  /*2270*/  @P1 LDG.E.64.CONSTANT R2, desc[UR6][R18.64] ;  /* 0x0000000612021981 */ /* 0x000ea2000c1e9b00 */
[----:B----4-:R-:W-:-:S03]  /*2280*/  @P0 DMUL R10, R10, R20 ;  /* 0x000000140a0a0228 */ /* 0x010fc60000000000 */
[----:B------:R-:W3:Y:S04]  /*2290*/  @P1 LDG.E.64.CONSTANT R22, desc[UR6][R18.64+0x8] ;  /* 0x0000080612161981 */ /* 0x000ee8000c1e9b00 */
[----:B------:R-:W4:Y:S01]  /*22a0*/  @P1 LDG.E.64.CONSTANT R20, desc[UR6][R18.64+0x10] ;  /* 0x0000100612141981 */ /* 0x000f22000c1e9b00 */
[----:B------:R-:W-:Y:S01]  /*22b0*/  @P0 DMUL R12, R12, R24 ;  /* 0x000000180c0c0228 */ /* 0x000fe20000000000 */
[----:B------:R-:W0:Y:S02]  /*22c0*/  LDC R25, c[0x3][R15+0x8] ;  /* 0x00c002000f197b82 */ /* 0x000e240000000800 */
[----:B------:R-:W4:Y:S01]  /*22d0*/  @P1 LDG.E.64.CONSTANT R18, desc[UR6][R18.64+0x18] ;  /* 0x0000180612121981 */ /* 0x000f22000c1e9b00 */
[----:B0-----:R-:W-:-:S13]  /*22e0*/  ISETP.NE.AND P0, PT, R25, R14, PT ;  /* 0x0000000e1900720c */ /* 0x001fda0003f05270 */
[----:B------:R-:W-:Y:S01]  /*22f0*/  @P0 SHF.L.U32 R25, R25, 0x2, RZ ;  /* 0x0000000219190819 */ /* 0x000fe200000006ff */
[----:B--2---:R-:W-:-:S04]  /*2300*/  @P1 DMUL R16, R16, R2 ;  /* 0x0000000210101228 */ /* 0x004fc80000000000 */
[----:B------:R-:W-:Y:S01]  /*2310*/  @P0 IMAD.WIDE R2, R25, 0x8, R8 ;  /* 0x0000000819020825 */ /* 0x000fe200078e0208 */
[----:B---3--:R-:W-:-:S04]  /*2320*/  @P1 DMUL R4, R4, R22 ;  /* 0x0000001604041228 */ /* 0x008fc80000000000 */
[----:B------:R-:W2:Y:S01]  /*2330*/  @P0 LDG.E.64.CONSTANT R22, desc[UR6][R2.64+0x8] ;  /* 0x0000080602160981 */ /* 0x000ea2000c1e9b00 */
[----:B----4-:R-:W-:-:S03]  /*2340*/  @P1 DMUL R10, R10, R20 ;  /* 0x000000140a0a1228 */ /* 0x010fc60000000000 */
[----:B------:R-:W3:Y:S04]  /*2350*/  @P0 LDG.E.64.CONSTANT R20, desc[UR6][R2.64] ;  /* 0x0000000602140981 */ /* 0x000ee8000c1e9b00 */
[----:B------:R-:W4:Y:S01]  /*2360*/  @P0 LDG.E.64.CONSTANT R24, desc[UR6][R2.64+0x10] ;  /* 0x0000100602180981 */ /* 0x000f22000c1e9b00 */
[----:B------:R-:W0:Y:S01]  /*2370*/  LDC R15, c[0x3][R15+0xc] ;  /* 0x00c003000f0f7b82 */ /* 0x000e220000000800 */
[----:B------:R-:W-:Y:S02]  /*2380*/  @P1 DMUL R12, R12, R18 ;  /* 0x000000120c0c1228 */ /* 0x000fe40000000000 */
[----:B------:R-:W4:Y:S01]  /*2390*/  @P0 LDG.E.64.CONSTANT R18, desc[UR6][R2.64+0x18] ;  /* 0x0000180602120981 */ /* 0x000f22000c1e9b00 */
[----:B0-----:R-:W-:-:S13]  /*23a0*/  ISETP.NE.AND P2, PT, R15, R14, PT ;  /* 0x0000000e0f00720c */ /* 0x001fda0003f45270 */
[----:B------:R-:W-:-:S04]  /*23b0*/  @P2 IMAD.SHL.U32 R29, R15, 0x4, RZ ;  /* 0x000000040f1d2824 */ /* 0x000fc800078e00ff */
[----:B------:R-:W-:-:S05]  /*23c0*/  @P2 IMAD.WIDE R28, R29, 0x8, R8 ;  /* 0x000000081d1c2825 */ /* 0x000fca00078e0208 */
[----:B------:R-:W4:Y:S01]  /*23d0*/  @P2 LDG.E.64.CONSTANT R30, desc[UR6][R28.64+0x18] ;  /* 0x000018061c1e2981 */ /* 0x000f22000c1e9b00 */
[----:B--2---:R-:W-:-:S03]  /*23e0*/  @P0 DMUL R4, R4, R22 ;  /* 0x0000001604040228 */ /* 0x004fc60000000000 */
[----:B------:R-:W2:Y:S01]  /*23f0*/  @P2 LDG.E.64.CONSTANT R22, desc[UR6][R28.64+0x8] ;  /* 0x000008061c162981 */ /* 0x000ea2000c1e9b00 */
[----:B---3--:R-:W-:-:S03]  /*2400*/  @P0 DMUL R16, R16, R20 ;  /* 0x0000001410100228 */ /* 0x008fc60000000000 */
[----:B------:R-:W3:Y:S01]  /*2410*/  @P2 LDG.E.64.CONSTANT R20, desc[UR6][R28.64] ;  /* 0x000000061c142981 */ /* 0x000ee2000c1e9b00 */
[----:B----4-:R-:W-:-:S03]  /*2420*/  @P0 DMUL R10, R10, R24 ;  /* 0x000000180a0a0228 */ /* 0x010fc60000000000 */
[----:B------:R-:W4:Y:S01]  /*2430*/  @P2 LDG.E.64.CONSTANT R24, desc[UR6][R28.64+0x10] ;  /* 0x000010061c182981 */ /* 0x000f22000c1e9b00 */
[----:B------:R-:W-:Y:S01]  /*2440*/  IADD3 R26, PT, PT, R26, 0x4, RZ ;  /* 0x000000041a1a7810 */ /* 0x000fe20007ffe0ff */
[----:B------:R-:W-:-:S03]  /*2450*/  @P0 DMUL R12, R12, R18 ;  /* 0x000000120c0c0228 */ /* 0x000fc60000000000 */
[----:B------:R-:W-:-:S05]  /*2460*/  ISETP.NE.AND P0, PT, R26, UR4, PT ;  /* 0x000000041a007c0c */ /* 0x000fca000bf05270 */
[----:B------:R-:W-:Y:S02]  /*2470*/  @P2 DMUL R12, R12, R30 ;  /* 0x0000001e0c0c2228 */ /* 0x000fe40000000000 */
[----:B--2---:R-:W-:Y:S02]  /*2480*/  @P2 DMUL R4, R4, R22 ;  /* 0x0000001604042228 */ /* 0x004fe40000000000 */
[----:B---3--:R-:W-:Y:S02]  /*2490*/  @P2 DMUL R16, R16, R20 ;  /* 0x0000001410102228 */ /* 0x008fe40000000000 */
[----:B----4-:R-:W-:Y:S02]  /*24a0*/  @P2 DMUL R10, R10, R24 ;  /* 0x000000180a0a2228 */ /* 0x010fe40000000000 */
[----:B------:R-:W-:Y:S09]  /*24b0*/  @P0 BRA `(.L_x_81) ;  /* 0xfffffffc00300947 */ /* 0x000ff2000383ffff */
[----:B------:R-:W-:-:S07]  /*24c0*/  IMAD.U32 R15, RZ, RZ, UR4 ;  /* 0x00000004ff0f7e24 */ /* 0x000fce000f8e00ff */
.L_x_80:
[----:B------:R-:W0:Y:S02]  /*24d0*/  LDCU UR4, c[0x3][0x60] ;  /* 0x00c00c00ff0477ac */ /* 0x000e240008000800 */
[----:B0-----:R-:W-:-:S09]  /*24e0*/  ULOP3.LUT UP0, UR5, UR4, 0x3, URZ, 0xc0, !UPT ;  /* 0x0000000304057892 */ /* 0x001fd2000f80c0ff */
[----:B------:R-:W-:Y:S05]  /*24f0*/  BRA.U !UP0, `(.L_x_76) ;  /* 0x0000000108b47547 */ /* 0x000fea000b800000 */
[----:B------:R-:W-:Y:S02]  /*2500*/  UISETP.NE.AND UP0, UPT, UR5, 0x1, UPT ;  /* 0x000000010500788c */ /* 0x000fe4000bf05270 */
[----:B------:R-:W-:-:S04]  /*2510*/  ULOP3.LUT UR4, UR4, 0x1, URZ, 0xc0, !UPT ;  /* 0x0000000104047892 */ /* 0x000fc8000f8ec0ff */
[----:B------:R-:W-:-:S03]  /*2520*/  UISETP.NE.U32.AND UP1, UPT, UR4, 0x1, UPT ;  /* 0x000000010400788c */ /* 0x000fc6000bf25070 */
[----:B------:R-:W-:Y:S08]  /*2530*/  BRA.U !UP0, `(.L_x_82) ;  /* 0x0000000108687547 */ /* 0x000ff0000b800000 */
[----:B------:R-:W-:-:S04]  /*2540*/  LEA R28, R15, UR8, 0x2 ;  /* 0x000000080f1c7c11 */ /* 0x000fc8000f8e10ff */
[----:B------:R-:W0:Y:S02]  /*2550*/  LDC R27, c[0x3][R28] ;  /* 0x00c000001c1b7b82 */ /* 0x000e240000000800 */
[----:B0-----:R-:W-:-:S13]  /*2560*/  ISETP.NE.AND P0, PT, R27, R14, PT ;  /* 0x0000000e1b00720c */ /* 0x001fda0003f05270 */
[----:B------:R-:W-:-:S05]  /*2570*/  @P0 SHF.L.U32 R27, R27, 0x2, RZ ;  /* 0x000000021b1b0819 */ /* 0x000fca00000006ff */
[----:B------:R-:W-:-:S05]  /*2580*/  @P0 IMAD.WIDE R26, R27, 0x8, R8 ;  /* 0x000000081b1a0825 */ /* 0x000fca00078e0208 */
[----:B-----5:R-:W2:Y:S04]  /*2590*/  @P0 LDG.E.64.CONSTANT R2, desc[UR6][R26.64] ;  /* 0x000000061a020981 */ /* 0x020ea8000c1e9b00 */
[----:B------:R-:W3:Y:S04]  /*25a0*/  @P0 LDG.E.64.CONSTANT R20, desc[UR6][R26.64+0x8] ;  /* 0x000008061a140981 */ /* 0x000ee8000c1e9b00 */
[----:B------:R-:W4:Y:S01]  /*25b0*/  @P0 LDG.E.64.CONSTANT R22, desc[UR6][R26.64+0x10] ;  /* 0x000010061a160981 */ /* 0x000f22000c1e9b00 */
[----:B------:R-:W0:Y:S02]  /*25c0*/  LDC R19, c[0x3][R28+0x4] ;  /* 0x00c001001c137b82 */ /* 0x000e240000000800 */
[----:B0-----:R-:W-:-:S13]  /*25d0*/  ISETP.NE.AND P1, PT, R19, R14, PT ;  /* 0x0000000e1300720c */ /* 0x001fda0003f25270 */
[----:B------:R-:W-:-:S04]  /*25e0*/  @P1 IMAD.SHL.U32 R19, R19, 0x4, RZ ;  /* 0x0000000413131824 */ /* 0x000fc800078e00ff */
[----:B------:R-:W-:-:S05]  /*25f0*/  @P1 IMAD.WIDE R18, R19, 0x8, R8 ;  /* 0x0000000813121825 */ /* 0x000fca00078e0208 */
[----:B------:R-:W4:Y:S04]  /*2600*/  @P1 LDG.E.64.CONSTANT R24, desc[UR6][R18.64] ;  /* 0x0000000612181981 */ /* 0x000f28000c1e9b00 */
        /* <DEDUP_REMOVED lines=8> */
[----:B------:R-:W-:Y:S02]  /*2690*/  @P1 DMUL R16, R16, R24 ;  /* 0x0000001810101228 */ /* 0x000fe40000000000 */
[----:B--2---:R-:W-:Y:S02]  /*26a0*/  @P0 DMUL R12, R12, R2 ;  /* 0x000000020c0c0228 */ /* 0x004fe40000000000 */
[----:B---3--:R-:W-:Y:S02]  /*26b0*/  @P1 DMUL R10, R10, R20 ;  /* 0x000000140a0a1228 */ /* 0x008fe40000000000 */
[----:B----4-:R-:W-:-:S04]  /*26c0*/  @P1 DMUL R4, R4, R22 ;  /* 0x0000001604041228 */ /* 0x010fc80000000000 */
[----:B------:R-:W-:-:S11]  /*26d0*/  @P1 DMUL R12, R12, R28 ;  /* 0x0000001c0c0c1228 */ /* 0x000fd60000000000 */
.L_x_82:
[----:B------:R-:W-:Y:S05]  /*26e0*/  BRA.U UP1, `(.L_x_76) ;  /* 0x0000000101387547 */ /* 0x000fea000b800000 */
[----:B------:R-:W-:-:S06]  /*26f0*/  LEA R15, R15, UR8, 0x2 ;  /* 0x000000080f0f7c11 */ /* 0x000fcc000f8e10ff */
[----:B------:R-:W0:Y:S02]  /*2700*/  LDC R15, c[0x3][R15] ;  /* 0x00c000000f0f7b82 */ /* 0x000e240000000800 */
[----:B0-----:R-:W-:-:S13]  /*2710*/  ISETP.NE.AND P0, PT, R15, R14, PT ;  /* 0x0000000e0f00720c */ /* 0x001fda0003f05270 */
[----:B------:R-:W-:Y:S05]  /*2720*/  @!P0 BRA `(.L_x_76) ;  /* 0x0000000000288947 */ /* 0x000fea0003800000 */
[----:B-----5:R-:W-:-:S04]  /*2730*/  IMAD.SHL.U32 R3, R15, 0x4, RZ ;  /* 0x000000040f037824 */ /* 0x020fc800078e00ff */
        /* <DEDUP_REMOVED lines=9> */
.L_x_76:
[----:B------:R-:W-:Y:S01]  /*27d0*/  DSETP.MAX.AND P2, P3, R10, R12, PT ;  /* 0x0000000c0a00722a */ /* 0x000fe20003b4f000 */
[----:B------:R-:W-:Y:S01]  /*27e0*/  IMAD.MOV.U32 R18, RZ, RZ, R11 ;  /* 0x000000ffff127224 */ /* 0x000fe200078e000b */
[----:B------:R-:W-:Y:S01]  /*27f0*/  DSETP.MAX.AND P0, P1, R16, R4, PT ;  /* 0x000000041000722a */ /* 0x000fe2000390f000 */
[----:B------:R-:W-:Y:S01]  /*2800*/  IMAD.MOV.U32 R15, RZ, RZ, R4 ;  /* 0x000000ffff0f7224 */ /* 0x000fe200078e0004 */
[----:B------:R-:W-:Y:S01]  /*2810*/  MOV R19, R13 ;  /* 0x0000000d00137202 */ /* 0x000fe20000000f00 */
[----:B------:R-:W-:Y:S01]  /*2820*/  IMAD.MOV.U32 R20, RZ, RZ, R5 ;  /* 0x000000ffff147224 */ /* 0x000fe200078e0005 */
[----:B0-----:R-:W-:Y:S01]  /*2830*/  MOV R2, R16 ;  /* 0x0000001000027202 */ /* 0x001fe20000000f00 */
[----:B------:R-:W-:Y:S01]  /*2840*/  BSSY.RECONVERGENT B0, `(.L_x_83) ;  /* 0x0000029000007945 */ /* 0x000fe20003800200 */
[----:B------:R-:W-:Y:S01]  /*2850*/  FSEL R21, R18, R19, P2 ;  /* 0x0000001312157208 */ /* 0x000fe20001000000 */
[----:B------:R-:W-:Y:S01]  /*2860*/  IMAD.MOV.U32 R18, RZ, RZ, R12 ;  /* 0x000000ffff127224 */ /* 0x000fe200078e000c */
[----:B-----5:R-:W-:-:S02]  /*2870*/  MOV R3, R17 ;  /* 0x0000001100037202 */ /* 0x020fc40000000f00 */
[----:B------:R-:W-:Y:S02]  /*2880*/  SEL R2, R2, R15, P0 ;  /* 0x0000000f02027207 */ /* 0x000fe40000000000 */
[----:B------:R-:W-:Y:S02]  /*2890*/  MOV R15, R10 ;  /* 0x0000000a000f7202 */ /* 0x000fe40000000f00 */
[----:B------:R-:W-:Y:S02]  /*28a0*/  @P3 LOP3.LUT R21, R19, 0x80000, RZ, 0xfc, !PT ;  /* 0x0008000013153812 */ /* 0x000fe400078efcff */
[----:B------:R-:W-:Y:S02]  /*28b0*/  FSEL R3, R3, R20, P0 ;  /* 0x0000001403037208 */ /* 0x000fe40000000000 */
[----:B------:R-:W-:Y:S02]  /*28c0*/  SEL R18, R15, R18, P2 ;  /* 0x000000120f127207 */ /* 0x000fe40001000000 */
[----:B------:R-:W-:-:S02]  /*28d0*/  @P1 LOP3.LUT R3, R20, 0x80000, RZ, 0xfc, !PT ;  /* 0x0008000014031812 */ /* 0x000fc400078efcff */
[----:B------:R-:W-:-:S03]  /*28e0*/  MOV R19, R21 ;  /* 0x0000001500137202 */ /* 0x000fc60000000f00 */
[----:B------:R-:W-:Y:S01]  /*28f0*/  IMAD.MOV.U32 R15, RZ, RZ, R3 ;  /* 0x000000ffff0f7224 */ /* 0x000fe200078e0003 */
[----:B------:R-:W-:Y:S02]  /*2900*/  MOV R20, R19 ;  /* 0x0000001300147202 */ /* 0x000fe40000000f00 */
[----:B------:R-:W-:-:S06]  /*2910*/  DSETP.MAX.AND P0, P1, R2, R18, PT ;  /* 0x000000120200722a */ /* 0x000fcc000390f000 */
[----:B------:R-:W-:Y:S02]  /*2920*/  FSEL R15, R15, R20, P0 ;  /* 0x000000140f0f7208 */ /* 0x000fe40000000000 */
[----:B------:R-:W-:-:S06]  /*2930*/  SEL R18, R2, R18, P0 ;  /* 0x0000001202127207 */ /* 0x000fcc0000000000 */
[----:B------:R-:W-:-:S05]  /*2940*/  @P1 LOP3.LUT R15, R20, 0x80000, RZ, 0xfc, !PT ;  /* 0x00080000140f1812 */ /* 0x000fca00078efcff */
[----:B------:R-:W-:-:S06]  /*2950*/  IMAD.MOV.U32 R19, RZ, RZ, R15 ;  /* 0x000000ffff137224 */ /* 0x000fcc00078e000f */
[----:B------:R-:W-:-:S06]  /*2960*/  DSETP.NEU.AND P0, PT, R18, 1, PT ;  /* 0x3ff000001200742a */ /* 0x000fcc0003f0d000 */
[----:B------:R-:W-:-:S14]  /*2970*/  DSETP.LEU.OR P0, PT, R18, RZ, !P0 ;  /* 0x000000ff1200722a */ /* 0x000fdc000470b400 */
[----:B------:R-:W-:Y:S05]  /*2980*/  @P0 BRA `(.L_x_84) ;  /* 0x0000000000500947 */ /* 0x000fea0003800000 */
[----:B------:R-:W0:Y:S01]  /*2990*/  MUFU.RCP64H R3, R19 ;  /* 0x0000001300037308 */ /* 0x000e220000001800 */
[----:B------:R-:W-:Y:S01]  /*29a0*/  IADD3 R2, PT, PT, R19, 0x300402, RZ ;  /* 0x0030040213027810 */ /* 0x000fe20007ffe0ff */
[----:B------:R-:W-:Y:S03]  /*29b0*/  BSSY.RECONVERGENT B1, `(.L_x_85) ;  /* 0x000000d000017945 */ /* 0x000fe60003800200 */
[----:B------:R-:W-:Y:S02]  /*29c0*/  FSETP.GEU.AND P0, PT, |R2|, 5.8789094863358348022e-39, PT ;  /* 0x004004020200780b */ /* 0x000fe40003f0e200 */
        /* <DEDUP_REMOVED lines=11> */
.L_x_86:
[----:B------:R-:W-:Y:S05]  /*2a80*/  BSYNC.RECONVERGENT B1 ;  /* 0x0000000000017941 */ /* 0x000fea0003800200 */
.L_x_85:
[-C--:B------:R-:W-:Y:S02]  /*2a90*/  DMUL R16, R16, R20.reuse ;  /* 0x0000001410107228 */ /* 0x080fe40000000000 */
[-C--:B------:R-:W-:Y:S02]  /*2aa0*/  DMUL R4, R4, R20.reuse ;  /* 0x0000001404047228 */ /* 0x080fe40000000000 */
[-C--:B------:R-:W-:Y:S02]  /*2ab0*/  DMUL R10, R10, R20.reuse ;  /* 0x000000140a0a7228 */ /* 0x080fe40000000000 */
[----:B------:R-:W-:-:S11]  /*2ac0*/  DMUL R12, R12, R20 ;  /* 0x000000140c0c7228 */ /* 0x000fd60000000000 */
.L_x_84:
[----:B------:R-:W-:Y:S05]  /*2ad0*/  BSYNC.RECONVERGENT B0 ;  /* 0x0000000000007941 */ /* 0x000fea0003800200 */
.L_x_83:
[----:B------:R-:W-:Y:S01]  /*2ae0*/  IMAD.SHL.U32 R3, R14, 0x4, RZ ;  /* 0x000000040e037824 */ /* 0x000fe200078e00ff */
[C---:B------:R-:W-:Y:S02]  /*2af0*/  ISETP.GT.AND P0, PT, R0.reuse, 0x1, PT ;  /* 0x000000010000780c */ /* 0x040fe40003f04270 */
[----:B------:R-:W-:Y:S01]  /*2b00*/  IADD3 R0, PT, PT, R0, -0x1, RZ ;  /* 0xffffffff00007810 */ /* 0x000fe20007ffe0ff */
[----:B------:R-:W-:-:S05]  /*2b10*/  IMAD.WIDE R2, R3, 0x8, R6 ;  /* 0x0000000803027825 */ /* 0x000fca00078e0206 */
[----:B------:R3:W-:Y:S04]  /*2b20*/  STG.E.64 desc[UR6][R2.64], R16 ;  /* 0x0000001002007986 */ /* 0x0007e8000c101b06 */
[----:B------:R3:W-:Y:S04]  /*2b30*/  STG.E.64 desc[UR6][R2.64+0x8], R4 ;  /* 0x0000080402007986 */ /* 0x0007e8000c101b06 */
[----:B------:R3:W-:Y:S04]  /*2b40*/  STG.E.64 desc[UR6][R2.64+0x10], R10 ;  /* 0x0000100a02007986 */ /* 0x0007e8000c101b06 */
[----:B------:R3:W-:Y:S01]  /*2b50*/  STG.E.64 desc[UR6][R2.64+0x18], R12 ;  /* 0x0000180c02007986 */ /* 0x0007e2000c101b06 */
[----:B------:R-:W-:Y:S05]  /*2b60*/  @P0 BRA `(.L_x_64) ;  /* 0xffffffe800280947 */ /* 0x000fea000383ffff */
[----:B------:R-:W-:Y:S05]  /*2b70*/  EXIT ;  /* 0x000000000000794d */ /* 0x000fea0003800000 */
        .weak           $__internal_2_$__cuda_sm20_dblrcp_rn_slowpath_v3
        .type           $__internal_2_$__cuda_sm20_dblrcp_rn_slowpath_v3,@function
        .size           $__internal_2_$__cuda_sm20_dblrcp_rn_slowpath_v3,(.L_x_136 - $__internal_2_$__cuda_sm20_dblrcp_rn_slowpath_v3)
$__internal_2_$__cuda_sm20_dblrcp_rn_slowpath_v3:
        /* <DEDUP_REMOVED lines=12> */
[----:B------:R-:W-:Y:S01]  /*2c40*/  MOV R20, R18 ;  /* 0x0000001200147202 */ /* 0x000fe20000000f00 */
[----:B------:R-:W-:Y:S02]  /*2c50*/  IMAD.MOV.U32 R22, RZ, RZ, R3 ;  /* 0x000000ffff167224 */ /* 0x000fe400078e0003 */
[----:B------:R-:W0:Y:S04]  /*2c60*/  MUFU.RCP64H R23, R21 ;  /* 0x0000001500177308 */ /* 0x000e280000001800 */
        /* <DEDUP_REMOVED lines=10> */
.L_x_90:
[----:B------:R-:W-:Y:S01]  /*2d10*/  DMUL R20, R18, 8.11296384146066816958e+31 ;  /* 0x4690000012147828 */ /* 0x000fe20000000000 */
[----:B------:R-:W-:-:S05]  /*2d20*/  MOV R18, R3 ;  /* 0x0000000300127202 */ /* 0x000fca0000000f00 */
        /* <DEDUP_REMOVED lines=8> */
.L_x_88:
[----:B------:R-:W-:Y:S01]  /*2db0*/  LOP3.LUT R21, R19, 0x80000, RZ, 0xfc, !PT ;  /* 0x0008000013157812 */ /* 0x000fe200078efcff */
[----:B------:R-:W-:-:S07]  /*2dc0*/  IMAD.MOV.U32 R20, RZ, RZ, R18 ;  /* 0x000000ffff147224 */ /* 0x000fce00078e0012 */
.L_x_89:
[----:B------:R-:W-:Y:S05]  /*2dd0*/  BSYNC.RECONVERGENT B2 ;  /* 0x0000000000027941 */ /* 0x000fea0003800200 */
.L_x_87:
[----:B------:R-:W-:Y:S02]  /*2de0*/  HFMA2 R19, -RZ, RZ, 0, 0 ;  /* 0x00000000ff137431 */ /* 0x000fe400000001ff */
[----:B------:R-:W-:Y:S01]  /*2df0*/  IMAD.MOV.U32 R18, RZ, RZ, R2 ;  /* 0x000000ffff127224 */ /* 0x000fe200078e0002 */
[----:B------:R-:W-:-:S03]  /*2e00*/  MOV R3, R20 ;  /* 0x0000001400037202 */ /* 0x000fc60000000f00 */
[----:B------:R-:W-:Y:S05]  /*2e10*/  RET.REL.NODEC R18 `(_Z30backward_pass_optimized_kerneliiPKiS0_S0_PKdS0_S0_S0_S0_S2_Pd) ;  /* 0xffffffd012787950 */ /* 0x000fea0003c3ffff */
.L_x_91:
        /* <DEDUP_REMOVED lines=14> */
.L_x_136:


//--------------------- .text._Z29forward_pass_optimized_kerneliiiPKiS0_PKbS0_PKhPKdS0_S0_S0_PdS7_ --------------------------
	.section	.text._Z29forward_pass_optimized_kerneliiiPKiS0_PKbS0_PKhPKdS0_S0_S0_PdS7_,"ax",@progbits
	.align	128
        .global         _Z29forward_pass_optimized_kerneliiiPKiS0_PKbS0_PKhPKdS0_S0_S0_PdS7_
        .type           _Z29forward_pass_optimized_kerneliiiPKiS0_PKbS0_PKhPKdS0_S0_S0_PdS7_,@function
        .size           _Z29forward_pass_optimized_kerneliiiPKiS0_PKbS0_PKhPKdS0_S0_S0_PdS7_,(.L_x_137 - _Z29forward_pass_optimized_kerneliiiPKiS0_PKbS0_PKhPKdS0_S0_S0_PdS7_)
        .other          _Z29forward_pass_optimized_kerneliiiPKiS0_PKbS0_PKhPKdS0_S0_S0_PdS7_,@"STO_CUDA_ENTRY STV_DEFAULT"
_Z29forward_pass_optimized_kerneliiiPKiS0_PKbS0_PKhPKdS0_S0_S0_PdS7_:
.text._Z29forward_pass_optimized_kerneliiiPKiS0_PKbS0_PKhPKdS0_S0_S0_PdS7_:
        /* <DEDUP_REMOVED lines=8> */
[----:B------:R-:W0:Y:S01]  /*0080*/  LDCU UR4, c[0x0][0x384] ;  /* 0x00007080ff0477ac */ /* 0x000e220008000800 */
[----:B------:R-:W-:Y:S01]  /*0090*/  CS2R R8, SRZ ;  /* 0x0000000000087805 */ /* 0x000fe2000001ff00 */
[----:B------:R-:W1:Y:S01]  /*00a0*/  LDCU.64 UR14, c[0x0][0x358] ;  /* 0x00006b00ff0e77ac */ /* 0x000e620008000a00 */
[----:B0-----:R-:W-:-:S09]  /*00b0*/  UISETP.GE.AND UP0, UPT, UR4, 0x1, UPT ;  /* 0x000000010400788c */ /* 0x001fd2000bf06270 */
[----:B-1----:R-:W-:Y:S05]  /*00c0*/  BRA.U !UP0, `(.L_x_92) ;  /* 0x00000045087c7547 */ /* 0x002fea000b800000 */
[----:B------:R-:W0:Y:S01]  /*00d0*/  LDC.64 R10, c[0x0][0x3d8] ;  /* 0x0000f600ff0a7b82 */ /* 0x000e220000000a00 */
[----:B------:R-:W1:Y:S01]  /*00e0*/  LDCU.64 UR12, c[0x0][0x3d0] ;  /* 0x00007a00ff0c77ac */ /* 0x000e620008000a00 */
[----:B------:R-:W-:Y:S01]  /*00f0*/  IMAD R2, R0, UR4, RZ ;  /* 0x0000000400027c24 */ /* 0x000fe2000f8e02ff */
[----:B------:R-:W-:Y:S01]  /*0100*/  CS2R R8, SRZ ;  /* 0x0000000000087805 */ /* 0x000fe2000001ff00 */
[----:B------:R-:W-:-:S03]  /*0110*/  UMOV UR4, URZ ;  /* 0x000000ff00047c82 */ /* 0x000fc60008000000 */
[----:B------:R-:W-:Y:S01]  /*0120*/  SHF.L.U32 R3, R2, 0x2, RZ ;  /* 0x0000000202037819 */ /* 0x000fe200000006ff */
[----:B-1----:R-:W-:-:S04]  /*0130*/  UIADD3 UR12, UP0, UPT, UR12, 0x20, URZ ;  /* 0x000000200c0c7890 */ /* 0x002fc8000ff1e0ff */
[----:B------:R-:W-:Y:S01]  /*0140*/  UIADD3.X UR13, UPT, UPT, URZ, UR13, URZ, UP0, !UPT ;  /* 0x0000000dff0d7290 */ /* 0x000fe200087fe4ff */
[----:B0-----:R-:W-:-:S11]  /*0150*/  IMAD.WIDE R10, R3, 0x8, R10 ;  /* 0x00000008030a7825 */ /* 0x001fd600078e020a */
.L_x_128:
[----:B------:R-:W0:Y:S01]  /*0160*/  LDCU.128 UR8, c[0x0][0x390] ;  /* 0x00007200ff0877ac */ /* 0x000e220008000c00 */
[----:B-1----:R-:W1:Y:S01]  /*0170*/  LDC.64 R2, c[0x0][0x3a0] ;  /* 0x0000e800ff027b82 */ /* 0x002e620000000a00 */
[----:B0-----:R-:W-:-:S06]  /*0180*/  UIMAD.WIDE.U32 UR6, UR4, 0x4, UR8 ;  /* 0x00000004040678a5 */ /* 0x001fcc000f8e0008 */
[----:B------:R-:W-:Y:S01]  /*0190*/  IMAD.U32 R4, RZ, RZ, UR6 ;  /* 0x00000006ff047e24 */ /* 0x000fe2000f8e00ff */
[----:B------:R-:W-:-:S05]  /*01a0*/  MOV R5, UR7 ;  /* 0x0000000700057c02 */ /* 0x000fca0008000f00 */
[----:B------:R-:W2:Y:S02]  /*01b0*/  LDG.E.CONSTANT R4, desc[UR14][R4.64] ;  /* 0x0000000e04047981 */ /* 0x000ea4000c1e9900 */
[----:B--2---:R-:W-:-:S13]  /*01c0*/  R2UR UR8, R4 ;  /* 0x00000000040872ca */ /* 0x004fda00000e0000 */
[----:B------:R-:W-:-:S06]  /*01d0*/  UIMAD.WIDE UR6, UR8, 0x4, UR10 ;  /* 0x00000004080678a5 */ /* 0x000fcc000f8e020a */
[----:B------:R-:W-:Y:S01]  /*01e0*/  MOV R7, UR7 ;  /* 0x0000000700077c02 */ /* 0x000fe20008000f00 */
[----:B------:R-:W-:-:S04]  /*01f0*/  IMAD.U32 R6, RZ, RZ, UR6 ;  /* 0x00000006ff067e24 */ /* 0x000fc8000f8e00ff */
[----:B------:R-:W0:Y:S01]  /*0200*/  LDCU.64 UR6, c[0x0][0x3b8] ;  /* 0x00007700ff0677ac */ /* 0x000e220008000a00 */
[----:B------:R-:W1:Y:S02]  /*0210*/  LDG.E.CONSTANT R7, desc[UR14][R6.64] ;  /* 0x0000000e06077981 */ /* 0x000e64000c1e9900 */
[----:B-1----:R-:W-:-:S04]  /*0220*/  IADD3 R2, P0, PT, R7, R2, RZ ;  /* 0x0000000207027210 */ /* 0x002fc80007f1e0ff */
[----:B------:R-:W-:-:S05]  /*0230*/  LEA.HI.X.SX32 R3, R7, R3, 0x1, P0 ;  /* 0x0000000307037211 */ /* 0x000fca00000f0eff */
[----:B------:R-:W2:Y:S01]  /*0240*/  LDG.E.U8.CONSTANT R2, desc[UR14][R2.64] ;  /* 0x0000000e02027981 */ /* 0x000ea2000c1e9100 */
[----:B------:R-:W-:Y:S01]  /*0250*/  USHF.L.U32 UR5, UR8, 0x4, URZ ;  /* 0x0000000408057899 */ /* 0x000fe200080006ff */
[----:B------:R-:W-:Y:S03]  /*0260*/  BSSY.RECONVERGENT B0, `(.L_x_93) ;  /* 0x00003b6000007945 */ /* 0x000fe60003800200 */
[----:B0-----:R-:W-:Y:S01]  /*0270*/  UIMAD.WIDE UR6, UR5, 0x8, UR6 ;  /* 0x00000008050678a5 */ /* 0x001fe2000f8e0206 */
[----:B--2---:R-:W-:-:S13]  /*0280*/  ISETP.NE.AND P0, PT, R2, RZ, PT ;  /* 0x000000ff0200720c */ /* 0x004fda0003f05270 */
        /* <DEDUP_REMOVED lines=8> */
[----:B------:R-:W-:-:S05]  /*0310*/  LEA.HI.X.SX32 R7, R4, UR11, 0x1, P0 ;  /* 0x0000000b04077c11 */ /* 0x000fca00080f0eff */
[----:B------:R-:W2:Y:S01]  /*0320*/  LDG.E.U8.CONSTANT R6, desc[UR14][R6.64] ;  /* 0x0000000e06067981 */ /* 0x000ea2000c1e9100 */
[----:B------:R-:W-:Y:S01]  /*0330*/  IMAD.MOV.U32 R5, RZ, RZ, 0x8 ;  /* 0x00000008ff057424 */ /* 0x000fe200078e00ff */
[----:B--2---:R-:W-:-:S13]  /*0340*/  ISETP.GT.U32.AND P0, PT, R6, 0x3, PT ;  /* 0x000000030600780c */ /* 0x004fda0003f04070 */
[----:B------:R-:W-:-:S05]  /*0350*/  @!P0 IMAD.WIDE.U32 R4, R6, R5, UR6 ;  /* 0x0000000606048e25 */ /* 0x000fca000f8e0005 */
[----:B------:R0:W5:Y:S04]  /*0360*/  @!P0 LDG.E.64.CONSTANT R12, desc[UR14][R4.64] ;  /* 0x0000000e040c8981 */ /* 0x000168000c1e9b00 */
[----:B------:R0:W5:Y:S04]  /*0370*/  @!P0 LDG.E.64.CONSTANT R28, desc[UR14][R4.64+0x20] ;  /* 0x0000200e041c8981 */ /* 0x000168000c1e9b00 */
[----:B------:R0:W5:Y:S04]  /*0380*/  @!P0 LDG.E.64.CONSTANT R26, desc[UR14][R4.64+0x40] ;  /* 0x0000400e041a8981 */ /* 0x000168000c1e9b00 */
[----:B------:R0:W5:Y:S01]  /*0390*/  @!P0 LDG.E.64.CONSTANT R14, desc[UR14][R4.64+0x60] ;  /* 0x0000600e040e8981 */ /* 0x000162000c1e9b00 */
[----:B------:R-:W-:Y:S05]  /*03a0*/  @!P0 BRA `(.L_x_95) ;  /* 0x0000003800848947 */ /* 0x000fea0003800000 */
[----:B------:R-:W-:Y:S01]  /*03b0*/  MOV R20, UR6 ;  /* 0x0000000600147c02 */ /* 0x000fe20008000f00 */
[----:B------:R-:W-:Y:S01]  /*03c0*/  IMAD.U32 R21, RZ, RZ, UR7 ;  /* 0x00000007ff157e24 */ /* 0x000fe2000f8e00ff */
[----:B------:R-:W-:Y:S01]  /*03d0*/  MOV R18, UR6 ;  /* 0x0000000600127c02 */ /* 0x000fe20008000f00 */
[----:B------:R-:W-:Y:S01]  /*03e0*/  IMAD.U32 R19, RZ, RZ, UR7 ;  /* 0x00000007ff137e24 */ /* 0x000fe2000f8e00ff */
[----:B------:R-:W-:Y:S01]  /*03f0*/  MOV R22, UR6 ;  /* 0x0000000600167c02 */ /* 0x000fe20008000f00 */
[----:B------:R-:W-:Y:S01]  /*0400*/  IMAD.U32 R23, RZ, RZ, UR7 ;  /* 0x00000007ff177e24 */ /* 0x000fe2000f8e00ff */
[----:B-----5:R-:W-:Y:S01]  /*0410*/  MOV R14, UR6 ;  /* 0x00000006000e7c02 */ /* 0x020fe20008000f00 */
[----:B------:R-:W2:Y:S01]  /*0420*/  LDG.E.64.CONSTANT R20, desc[UR14][R20.64+0x20] ;  /* 0x0000200e14147981 */ /* 0x000ea2000c1e9b00 */
[----:B------:R-:W-:Y:S01]  /*0430*/  IMAD.U32 R15, RZ, RZ, UR7 ;  /* 0x00000007ff0f7e24 */ /* 0x000fe2000f8e00ff */
[----:B------:R-:W-:Y:S01]  /*0440*/  MOV R16, UR6 ;  /* 0x0000000600107c02 */ /* 0x000fe20008000f00 */
[----:B------:R-:W-:Y:S01]  /*0450*/  IMAD.U32 R17, RZ, RZ, UR7 ;  /* 0x00000007ff117e24 */ /* 0x000fe2000f8e00ff */
[----:B------:R-:W2:Y:S01]  /*0460*/  LDG.E.64.CONSTANT R18, desc[UR14][R18.64+0x28] ;  /* 0x0000280e12127981 */ /* 0x000ea2000c1e9b00 */
[----:B------:R-:W-:Y:S01]  /*0470*/  MOV R26, UR6 ;  /* 0x00000006001a7c02 */ /* 0x000fe20008000f00 */
[----:B------:R-:W-:-:S02]  /*0480*/  IMAD.U32 R27, RZ, RZ, UR7 ;  /* 0x00000007ff1b7e24 */ /* 0x000fc4000f8e00ff */
[----:B------:R-:W3:Y:S01]  /*0490*/  LDG.E.64.CONSTANT R22, desc[UR14][R22.64] ;  /* 0x0000000e16167981 */ /* 0x000ee2000c1e9b00 */
[----:B------:R-:W-:-:S03]  /*04a0*/  MOV R2, UR6 ;  /* 0x0000000600027c02 */ /* 0x000fc60008000f00 */
[----:B------:R-:W3:Y:S01]  /*04b0*/  LDG.E.64.CONSTANT R14, desc[UR14][R14.64+0x8] ;  /* 0x0000080e0e0e7981 */ /* 0x000ee2000c1e9b00 */
[----:B------:R-:W-:Y:S01]  /*04c0*/  IMAD.U32 R3, RZ, RZ, UR7 ;  /* 0x00000007ff037e24 */ /* 0x000fe2000f8e00ff */
[----:B------:R-:W-:Y:S02]  /*04d0*/  MOV R6, UR6 ;  /* 0x0000000600067c02 */ /* 0x000fe40008000f00 */
[----:B------:R-:W4:Y:S01]  /*04e0*/  LDG.E.64.CONSTANT R28, desc[UR14][R26.64+0x30] ;  /* 0x0000300e1a1c7981 */ /* 0x000f22000c1e9b00 */
[----:B------:R-:W-:Y:S01]  /*04f0*/  IMAD.U32 R7, RZ, RZ, UR7 ;  /* 0x00000007ff077e24 */ /* 0x000fe2000f8e00ff */
[----:B------:R-:W-:Y:S01]  /*0500*/  MOV R12, UR6 ;  /* 0x00000006000c7c02 */ /* 0x000fe20008000f00 */
[----:B------:R-:W-:Y:S01]  /*0510*/  IMAD.U32 R13, RZ, RZ, UR7 ;  /* 0x00000007ff0d7e24 */ /* 0x000fe2000f8e00ff */
[----:B------:R-:W-:Y:S01]  /*0520*/  MOV R24, UR6 ;  /* 0x0000000600187c02 */ /* 0x000fe20008000f00 */
[----:B------:R-:W-:Y:S01]  /*0530*/  IMAD.U32 R25, RZ, RZ, UR7 ;  /* 0x00000007ff197e24 */ /* 0x000fe2000f8e00ff */
[----:B------:R-:W4:Y:S04]  /*0540*/  LDG.E.64.CONSTANT R16, desc[UR14][R16.64+0x10] ;  /* 0x0000100e10107981 */ /* 0x000f28000c1e9b00 */
[----:B------:R-:W4:Y:S04]  /*0550*/  LDG.E.64.CONSTANT R2, desc[UR14][R2.64+0x40] ;  /* 0x0000400e02027981 */ /* 0x000f28000c1e9b00 */
[----:B0-----:R-:W4:Y:S04]  /*0560*/  LDG.E.64.CONSTANT R4, desc[UR14][R24.64+0x48] ;  /* 0x0000480e18047981 */ /* 0x001f28000c1e9b00 */
[----:B------:R-:W4:Y:S04]  /*0570*/  LDG.E.64.CONSTANT R6, desc[UR14][R6.64+0x60] ;  /* 0x0000600e06067981 */ /* 0x000f28000c1e9b00 */
[----:B------:R-:W4:Y:S01]  /*0580*/  LDG.E.64.CONSTANT R12, desc[UR14][R12.64+0x68] ;  /* 0x0000680e0c0c7981 */ /* 0x000f22000c1e9b00 */
[----:B--2---:R-:W-:Y:S01]  /*0590*/  DADD R18, R20, R18 ;  /* 0x0000000014127229 */ /* 0x004fe20000000012 */
[----:B------:R-:W-:Y:S01]  /*05a0*/  MOV R20, UR6 ;  /* 0x0000000600147c02 */ /* 0x000fe20008000f00 */
[----:B------:R-:W-:Y:S01]  /*05b0*/  IMAD.U32 R21, RZ, RZ, UR7 ;  /* 0x00000007ff157e24 */ /* 0x000fe2000f8e00ff */
[----:B---3--:R-:W-:-:S05]  /*05c0*/  DADD R14, R22, R14 ;  /* 0x00000000160e7229 */ /* 0x008fca000000000e */
[----:B------:R-:W2:Y:S01]  /*05d0*/  LDG.E.64.CONSTANT R20, desc[UR14][R20.64+0x50] ;  /* 0x0000500e14147981 */ /* 0x000ea2000c1e9b00 */
[----:B----4-:R-:W-:Y:S01]  /*05e0*/  DADD R28, R18, R28 ;  /* 0x00000000121c7229 */ /* 0x010fe2000000001c */
[----:B------:R-:W-:Y:S01]  /*05f0*/  MOV R18, UR6 ;  /* 0x0000000600127c02 */ /* 0x000fe20008000f00 */
[----:B------:R-:W-:Y:S01]  /*0600*/  IMAD.U32 R19, RZ, RZ, UR7 ;  /* 0x00000007ff137e24 */ /* 0x000fe2000f8e00ff */
[----:B------:R-:W-:-:S05]  /*0610*/  DADD R14, R14, R16 ;  /* 0x000000000e0e7229 */ /* 0x000fca0000000010 */
[----:B------:R-:W3:Y:S01]  /*0620*/  LDG.E.64.CONSTANT R18, desc[UR14][R18.64+0x70] ;  /* 0x0000700e12127981 */ /* 0x000ee2000c1e9b00 */
[----:B------:R-:W-:Y:S01]  /*0630*/  MOV R22, UR6 ;  /* 0x0000000600167c02 */ /* 0x000fe20008000f00 */
[----:B------:R-:W-:Y:S01]  /*0640*/  IMAD.U32 R23, RZ, RZ, UR7 ;  /* 0x00000007ff177e24 */ /* 0x000fe2000f8e00ff */
[----:B------:R-:W-:Y:S01]  /*0650*/  DADD R4, R2, R4 ;  /* 0x0000000002047229 */ /* 0x000fe20000000004 */
[----:B------:R-:W-:Y:S01]  /*0660*/  MOV R2, UR6 ;  /* 0x0000000600027c02 */ /* 0x000fe20008000f00 */
[----:B------:R-:W-:Y:S02]  /*0670*/  IMAD.U32 R3, RZ, RZ, UR7 ;  /* 0x00000007ff037e24 */ /* 0x000fe4000f8e00ff */
[----:B------:R-:W4:Y:S01]  /*0680*/  LDG.E.64.CONSTANT R26, desc[UR14][R22.64+0x58] ;  /* 0x0000580e161a7981 */ /* 0x000f22000c1e9b00 */
[----:B------:R-:W-:-:S03]  /*0690*/  DADD R16, R6, R12 ;  /* 0x0000000006107229 */ /* 0x000fc6000000000c */
[----:B------:R-:W4:Y:S01]  /*06a0*/  LDG.E.64.CONSTANT R2, desc[UR14][R2.64+0x78] ;  /* 0x0000780e02027981 */ /* 0x000f22000c1e9b00 */
[----:B------:R-:W-:Y:S01]  /*06b0*/  MOV R6, UR6 ;  /* 0x0000000600067c02 */ /* 0x000fe20008000f00 */
[----:B------:R-:W-:Y:S02]  /*06c0*/  IMAD.U32 R7, RZ, RZ, UR7 ;  /* 0x00000007ff077e24 */ /* 0x000fe4000f8e00ff */
[----:B------:R-:W4:Y:S04]  /*06d0*/  LDG.E.64.CONSTANT R12, desc[UR14][R24.64+0x18] ;  /* 0x0000180e180c7981 */ /* 0x000f28000c1e9b00 */
[----:B------:R-:W4:Y:S01]  /*06e0*/  LDG.E.64.CONSTANT R6, desc[UR14][R6.64+0x38] ;  /* 0x0000380e06067981 */ /* 0x000f22000c1e9b00 */
[----:B--2---:R-:W-:Y:S02]  /*06f0*/  DADD R4, R4, R20 ;  /* 0x0000000004047229 */ /* 0x004fe40000000014 */
[----:B---3--:R-:W-:-:S06]  /*0700*/  DADD R16, R16, R18 ;  /* 0x0000000010107229 */ /* 0x008fcc0000000012 */
[----:B----4-:R-:W-:Y:S02]  /*0710*/  DADD R26, R4, R26 ;  /* 0x00000000041a7229 */ /* 0x010fe4000000001a */
[----:B------:R-:W-:Y:S02]  /*0720*/  DADD R12, R14, R12 ;  /* 0x000000000e0c7229 */ /* 0x000fe4000000000c */
[----:B------:R-:W-:Y:S02]  /*0730*/  DADD R14, R16, R2 ;  /* 0x00000000100e7229 */ /* 0x000fe40000000002 */
[----:B------:R-:W-:Y:S01]  /*0740*/  DADD R28, R28, R6 ;  /* 0x000000001c1c7229 */ /* 0x000fe20000000006 */
[----:B------:R-:W-:Y:S10]  /*0750*/  BRA `(.L_x_95) ;  /* 0x0000003400987947 */ /* 0x000ff40003800000 */
.L_x_94:
        /* <DEDUP_REMOVED lines=8> */
[C---:B------:R-:W-:Y:S02]  /*07e0*/  LOP3.LUT R4, R2.reuse, 0xf, RZ, 0xc0, !PT ;  /* 0x0000000f02047812 */ /* 0x040fe400078ec0ff */
[----:B------:R-:W-:Y:S02]  /*07f0*/  CS2R R12, SRZ ;  /* 0x00000000000c7805 */ /* 0x000fe4000001ff00 */
[C---:B------:R-:W-:Y:S02]  /*0800*/  LOP3.LUT R6, R2.reuse, 0x7ffffff0, RZ, 0xc0, !PT ;  /* 0x7ffffff002067812 */ /* 0x040fe400078ec0ff */
[----:B------:R-:W-:Y:S01]  /*0810*/  LOP3.LUT R5, R2, 0x7, RZ, 0xc0, !PT ;  /* 0x0000000702057812 */ /* 0x000fe200078ec0ff */
[----:B------:R-:W-:Y:S01]  /*0820*/  VIADD R23, R4, 0xffffffff ;  /* 0xffffffff04177836 */ /* 0x000fe20000000000 */
[----:B------:R-:W-:Y:S01]  /*0830*/  LOP3.LUT R7, R2, 0x3, RZ, 0xc0, !PT ;  /* 0x0000000302077812 */ /* 0x000fe200078ec0ff */
[----:B------:R-:W-:Y:S01]  /*0840*/  IMAD.MOV R25, RZ, RZ, -R6 ;  /* 0x000000ffff197224 */ /* 0x000fe200078e0a06 */
[----:B------:R-:W-:-:S02]  /*0850*/  MOV R22, RZ ;  /* 0x000000ff00167202 */ /* 0x000fc40000000f00 */
[----:B0-----:R-:W-:-:S07]  /*0860*/  IADD3 R24, PT, PT, R5, -0x1, RZ ;  /* 0xffffffff05187810 */ /* 0x001fce0007ffe0ff */
.L_x_102:
[----:B------:R-:W-:-:S05]  /*0870*/  HFMA2 R29, -RZ, RZ, 0, 4.76837158203125e-07 ;  /* 0x00000008ff1d7431 */ /* 0x000fca00000001ff */
[----:B------:R-:W-:-:S06]  /*0880*/  IMAD.WIDE.U32 R28, R22, R29, UR6 ;  /* 0x00000006161c7e25 */ /* 0x000fcc000f8e001d */
[----:B-----5:R-:W5:Y:S01]  /*0890*/  LDG.E.64.CONSTANT R28, desc[UR14][R28.64] ;  /* 0x0000000e1c1c7981 */ /* 0x020f62000c1e9b00 */
[----:B------:R-:W-:Y:S01]  /*08a0*/  ISETP.GE.U32.AND P0, PT, R2, 0x10, PT ;  /* 0x000000100200780c */ /* 0x000fe20003f06070 */
[----:B------:R-:W-:-:S12]  /*08b0*/  IMAD.MOV.U32 R26, RZ, RZ, RZ ;  /* 0x000000ffff1a7224 */ /* 0x000fd800078e00ff */
[----:B------:R-:W-:Y:S05]  /*08c0*/  @!P0 BRA `(.L_x_97) ;  /* 0x0000000400688947 */ /* 0x000fea0003800000 */
[----:B------:R-:W-:Y:S01]  /*08d0*/  MOV R20, R3 ;  /* 0x0000000300147202 */ /* 0x000fe20000000f00 */
[----:B------:R-:W-:-:S07]  /*08e0*/  IMAD.MOV.U32 R21, RZ, RZ, R25 ;  /* 0x000000ffff157224 */ /* 0x000fce00078e0019 */
.L_x_98:
[----:B------:R-:W-:Y:S01]  /*08f0*/  MOV R26, UR12 ;  /* 0x0000000c001a7c02 */ /* 0x000fe20008000f00 */
[----:B------:R-:W-:-:S04]  /*0900*/  IMAD.U32 R27, RZ, RZ, UR13 ;  /* 0x0000000dff1b7e24 */ /* 0x000fc8000f8e00ff */
[----:B------:R-:W-:-:S05]  /*0910*/  IMAD.WIDE R26, R20, 0x4, R26 ;  /* 0x00000004141a7825 */ /* 0x000fca00078e021a */
[----:B------:R-:W2:Y:S04]  /*0920*/  LDG.E.CONSTANT R15, desc[UR14][R26.64+-0x20] ;  /* 0xffffe00e1a0f7981 */ /* 0x000ea8000c1e9900 */
[----:B------:R-:W3:Y:S01]  /*0930*/  LDG.E.CONSTANT R17, desc[UR14][R26.64+-0x1c] ;  /* 0xffffe40e1a117981 */ /* 0x000ee2000c1e9900 */
[----:B--2---:R-:W-:-:S05]  /*0940*/  LEA R15, R15, R22, 0x2 ;  /* 0x000000160f0f7211 */ /* 0x004fca00078e10ff */
[----:B------:R-:W-:-:S06]  /*0950*/  IMAD.WIDE R14, R15, 0x8, R10 ;  /* 0x000000080f0e7825 */ /* 0x000fcc00078e020a */
[----:B------:R-:W2:Y:S01]  /*0960*/  LDG.E.64 R14, desc[UR14][R14.64] ;  /* 0x0000000e0e0e7981 */ /* 0x000ea2000c1e1b00 */
[----:B---3--:R-:W-:-:S04]  /*0970*/  IMAD R17, R17, 0x4, R22 ;  /* 0x0000000411117824 */ /* 0x008fc800078e0216 */
[----:B------:R-:W-:-:S05]  /*0980*/  IMAD.WIDE R18, R17, 0x8, R10 ;  /* 0x0000000811127825 */ /* 0x000fca00078e020a */
[----:B------:R-:W3:Y:S04]  /*0990*/  LDG.E.64 R16, desc[UR14][R18.64] ;  /* 0x0000000e12107981 */ /* 0x000ee8000c1e1b00 */
[----:B------:R-:W4:Y:S01]  /*09a0*/  LDG.E.CONSTANT R19, desc[UR14][R26.64+-0x14] ;  /* 0xffffec0e1a137981 */ /* 0x000f22000c1e9900 */
[----:B--2--5:R-:W-:-:S03]  /*09b0*/  DMUL R28, R14, R28 ;  /* 0x0000001c0e1c7228 */ /* 0x024fc60000000000 */
[----:B------:R-:W2:Y:S05]  /*09c0*/  LDG.E.CONSTANT R15, desc[UR14][R26.64+-0x18] ;  /* 0xffffe80e1a0f7981 */ /* 0x000eaa000c1e9900 */
[----:B---3--:R-:W-:Y:S01]  /*09d0*/  DMUL R16, R28, R16 ;  /* 0x000000101c107228 */ /* 0x008fe20000000000 */
[----:B--2---:R-:W-:-:S05]  /*09e0*/  LEA R15, R15, R22, 0x2 ;  /* 0x000000160f0f7211 */ /* 0x004fca00078e10ff */
[----:B------:R-:W-:-:S05]  /*09f0*/  IMAD.WIDE R28, R15, 0x8, R10 ;  /* 0x000000080f1c7825 */ /* 0x000fca00078e020a */
[----:B------:R-:W2:Y:S01]  /*0a00*/  LDG.E.64 R14, desc[UR14][R28.64] ;  /* 0x0000000e1c0e7981 */ /* 0x000ea2000c1e1b00 */
[----:B----4-:R-:W-:-:S04]  /*0a10*/  IMAD R19, R19, 0x4, R22 ;  /* 0x0000000413137824 */ /* 0x010fc800078e0216 */
[----:B------:R-:W-:Y:S01]  /*0a20*/  IMAD.WIDE R18, R19, 0x8, R10 ;  /* 0x0000000813127825 */ /* 0x000fe200078e020a */
[----:B------:R-:W3:Y:S01]  /*0a30*/  LDG.E.CONSTANT R29, desc[UR14][R26.64+-0x10] ;  /* 0xfffff00e1a1d7981 */ /* 0x000ee2000c1e9900 */
[----:B--2---:R-:W-:-:S03]  /*0a40*/  DMUL R14, R16, R14 ;  /* 0x0000000e100e7228 */ /* 0x004fc60000000000 */
[----:B------:R3:W2:Y:S02]  /*0a50*/  LDG.E.64 R16, desc[UR14][R18.64] ;  /* 0x0000000e12107981 */ /* 0x0006a4000c1e1b00 */
[----:B---3--:R-:W-:Y:S02]  /*0a60*/  LEA R19, R29, R22, 0x2 ;  /* 0x000000161d137211 */ /* 0x008fe400078e10ff */
[----:B------:R-:W3:Y:S03]  /*0a70*/  LDG.E.CONSTANT R29, desc[UR14][R26.64+-0xc] ;  /* 0xfffff40e1a1d7981 */ /* 0x000ee6000c1e9900 */
[----:B------:R-:W-:Y:S01]  /*0a80*/  IMAD.WIDE R18, R19, 0x8, R10 ;  /* 0x0000000813127825 */ /* 0x000fe200078e020a */
[----:B--2---:R-:W-:-:S04]  /*0a90*/  DMUL R16, R14, R16 ;  /* 0x000000100e107228 */ /* 0x004fc80000000000 */
[----:B------:R-:W2:Y:S01]  /*0aa0*/  LDG.E.64 R14, desc[UR14][R18.64] ;  /* 0x0000000e120e7981 */ /* 0x000ea2000c1e1b00 */
[----:B---3--:R-:W-:-:S03]  /*0ab0*/  IMAD R29, R29, 0x4, R22 ;  /* 0x000000041d1d7824 */ /* 0x008fc600078e0216 */
[----:B------:R-:W3:Y:S01]  /*0ac0*/  LDG.E.CONSTANT R19, desc[UR14][R26.64+-0x8] ;  /* 0xfffff80e1a137981 */ /* 0x000ee2000c1e9900 */
[----:B------:R-:W-:Y:S01]  /*0ad0*/  IMAD.WIDE R28, R29, 0x8, R10 ;  /* 0x000000081d1c7825 */ /* 0x000fe200078e020a */
[----:B--2---:R-:W-:-:S04]  /*0ae0*/  DMUL R14, R16, R14 ;  /* 0x0000000e100e7228 */ /* 0x004fc80000000000 */
[----:B------:R-:W2:Y:S01]  /*0af0*/  LDG.E.64 R16, desc[UR14][R28.64] ;  /* 0x0000000e1c107981 */ /* 0x000ea2000c1e1b00 */
[----:B---3--:R-:W-:-:S03]  /*0b00*/  LEA R19, R19, R22, 0x2 ;  /* 0x0000001613137211 */ /* 0x008fc600078e10ff */
[----:B------:R-:W3:Y:S02]  /*0b10*/  LDG.E.CONSTANT R29, desc[UR14][R26.64+-0x4] ;  /* 0xfffffc0e1a1d7981 */ /* 0x000ee4000c1e9900 */
[----:B------:R-:W-:Y:S01]  /*0b20*/  IMAD.WIDE R18, R19, 0x8, R10 ;  /* 0x0000000813127825 */ /* 0x000fe200078e020a */
[----:B--2---:R-:W-:-:S04]  /*0b30*/  DMUL R16, R14, R16 ;  /* 0x000000100e107228 */ /* 0x004fc80000000000 */
[----:B------:R3:W2:Y:S02]  /*0b40*/  LDG.E.64 R14, desc[UR14][R18.64] ;  /* 0x0000000e120e7981 */ /* 0x0006a4000c1e1b00 */
[----:B---3--:R-:W-:Y:S02]  /*0b50*/  IMAD R19, R29, 0x4, R22 ;  /* 0x000000041d137824 */ /* 0x008fe400078e0216 */
[----:B------:R-:W3:Y:S02]  /*0b60*/  LDG.E.CONSTANT R29, desc[UR14][R26.64] ;  /* 0x0000000e1a1d7981 */ /* 0x000ee4000c1e9900 */
[----:B------:R-:W-:Y:S01]  /*0b70*/  IMAD.WIDE R18, R19, 0x8, R10 ;  /* 0x0000000813127825 */ /* 0x000fe200078e020a */
[----:B--2---:R-:W-:-:S04]  /*0b80*/  DMUL R14, R16, R14 ;  /* 0x0000000e100e7228 */ /* 0x004fc80000000000 */
[----:B------:R-:W2:Y:S01]  /*0b90*/  LDG.E.64 R16, desc[UR14][R18.64] ;  /* 0x0000000e12107981 */ /* 0x000ea2000c1e1b00 */
[----:B---3--:R-:W-:-:S03]  /*0ba0*/  LEA R29, R29, R22, 0x2 ;  /* 0x000000161d1d7211 */ /* 0x008fc600078e10ff */
[----:B------:R-:W3:Y:S02]  /*0bb0*/  LDG.E.CONSTANT R19, desc[UR14][R26.64+0x4] ;  /* 0x0000040e1a137981 */ /* 0x000ee4000c1e9900 */
[----:B------:R-:W-:Y:S01]  /*0bc0*/  IMAD.WIDE R28, R29, 0x8, R10 ;  /* 0x000000081d1c7825 */ /* 0x000fe200078e020a */
[----:B--2---:R-:W-:-:S04]  /*0bd0*/  DMUL R16, R14, R16 ;  /* 0x000000100e107228 */ /* 0x004fc80000000000 */
[----:B------:R-:W2:Y:S01]  /*0be0*/  LDG.E.64 R14, desc[UR14][R28.64] ;  /* 0x0000000e1c0e7981 */ /* 0x000ea2000c1e1b00 */
[----:B---3--:R-:W-:-:S03]  /*0bf0*/  IMAD R19, R19, 0x4, R22 ;  /* 0x0000000413137824 */ /* 0x008fc600078e0216 */
[----:B------:R-:W3:Y:S01]  /*0c00*/  LDG.E.CONSTANT R29, desc[UR14][R26.64+0x8] ;  /* 0x0000080e1a1d7981 */ /* 0x000ee2000c1e9900 */
[----:B------:R-:W-:Y:S01]  /*0c10*/  IMAD.WIDE R18, R19, 0x8, R10 ;  /* 0x0000000813127825 */ /* 0x000fe200078e020a */
[----:B--2---:R-:W-:-:S04]  /*0c20*/  DMUL R14, R16, R14 ;  /* 0x0000000e100e7228 */ /* 0x004fc80000000000 */
        /* <DEDUP_REMOVED lines=18> */
[----:B--2---:R-:W-:Y:S01]  /*0d50*/  DMUL R14, R16, R14 ;  /* 0x0000000e100e7228 */ /* 0x004fe20000000000 */
[----:B------:R-:W-:Y:S02]  /*0d60*/  IMAD.WIDE R16, R29, 0x8, R10 ;  /* 0x000000081d107825 */ /* 0x000fe400078e020a */
[----:B------:R-:W2:Y:S04]  /*0d70*/  LDG.E.CONSTANT R29, desc[UR14][R26.64+0x1c] ;  /* 0x00001c0e1a1d7981 */ /* 0x000ea8000c1e9900 */
[----:B------:R-:W4:Y:S01]  /*0d80*/  LDG.E.64 R16, desc[UR14][R16.64] ;  /* 0x0000000e10107981 */ /* 0x000f22000c1e1b00 */
[----:B---3--:R-:W-:Y:S01]  /*0d90*/  LEA R28, R19, R22, 0x2 ;  /* 0x00000016131c7211 */ /* 0x008fe200078e10ff */
[----:B------:R-:W-:Y:S01]  /*0da0*/  VIADD R21, R21, 0x10 ;  /* 0x0000001015157836 */ /* 0x000fe20000000000 */
[----:B----4-:R-:W-:-:S03]  /*0db0*/  DMUL R16, R14, R16 ;  /* 0x000000100e107228 */ /* 0x010fc60000000000 */
[----:B------:R-:W-:Y:S01]  /*0dc0*/  IMAD.WIDE R14, R28, 0x8, R10 ;  /* 0x000000081c0e7825 */ /* 0x000fe200078e020a */
[----:B--2---:R-:W-:-:S05]  /*0dd0*/  LEA R29, R29, R22, 0x2 ;  /* 0x000000161d1d7211 */ /* 0x004fca00078e10ff */
[----:B------:R-:W2:Y:S01]  /*0de0*/  LDG.E.64 R14, desc[UR14][R14.64] ;  /* 0x0000000e0e0e7981 */ /* 0x000ea2000c1e1b00 */
[----:B------:R-:W-:-:S05]  /*0df0*/  IMAD.WIDE R18, R29, 0x8, R10 ;  /* 0x000000081d127825 */ /* 0x000fca00078e020a */
[----:B------:R-:W3:Y:S01]  /*0e00*/  LDG.E.64 R28, desc[UR14][R18.64] ;  /* 0x0000000e121c7981 */ /* 0x000ee2000c1e1b00 */
[----:B------:R-:W-:Y:S02]  /*0e10*/  ISETP.NE.AND P1, PT, R21, RZ, PT ;  /* 0x000000ff1500720c */ /* 0x000fe40003f25270 */
[----:B------:R-:W-:Y:S01]  /*0e20*/  IADD3 R20, PT, PT, R20, 0x10, RZ ;  /* 0x0000001014147810 */ /* 0x000fe20007ffe0ff */
[----:B--2---:R-:W-:-:S08]  /*0e30*/  DMUL R14, R16, R14 ;  /* 0x0000000e100e7228 */ /* 0x004fd00000000000 */
[----:B---3--:R-:W-:Y:S02]  /*0e40*/  DMUL R28, R14, R28 ;  /* 0x0000001c0e1c7228 */ /* 0x008fe40000000000 */
[----:B------:R-:W-:Y:S09]  /*0e50*/  @P1 BRA `(.L_x_98) ;  /* 0xfffffff800a41947 */ /* 0x000ff2000383ffff */
[----:B------:R-:W-:-:S07]  /*0e60*/  MOV R26, R6 ;  /* 0x00000006001a7202 */ /* 0x000fce0000000f00 */
.L_x_97:
[----:B------:R-:W-:-:S13]  /*0e70*/  ISETP.NE.AND P1, PT, R4, RZ, PT ;  /* 0x000000ff0400720c */ /* 0x000fda0003f25270 */
[----:B------:R-:W-:Y:S05]  /*0e80*/  @!P1 BRA `(.L_x_99) ;  /* 0x0000000400849947 */ /* 0x000fea0003800000 */
[----:B------:R-:W-:Y:S02]  /*0e90*/  ISETP.GE.U32.AND P2, PT, R23, 0x7, PT ;  /* 0x000000071700780c */ /* 0x000fe40003f46070 */
[----:B------:R-:W-:-:S11]  /*0ea0*/  ISETP.NE.AND P3, PT, R5, RZ, PT ;  /* 0x000000ff0500720c */ /* 0x000fd60003f65270 */
[----:B------:R-:W-:Y:S05]  /*0eb0*/  @!P2 BRA `(.L_x_100) ;  /* 0x0000000000b0a947 */ /* 0x000fea0003800000 */
[----:B------:R-:W0:Y:S01]  /*0ec0*/  LDC.64 R20, c[0x0][0x3d0] ;  /* 0x0000f400ff147b82 */ /* 0x000e220000000a00 */
[----:B------:R-:W-:-:S04]  /*0ed0*/  IMAD.IADD R15, R3, 0x1, R26 ;  /* 0x00000001030f7824 */ /* 0x000fc800078e021a */
[----:B0-----:R-:W-:-:S05]  /*0ee0*/  IMAD.WIDE R20, R15, 0x4, R20 ;  /* 0x000000040f147825 */ /* 0x001fca00078e0214 */
[----:B------:R-:W2:Y:S04]  /*0ef0*/  LDG.E.CONSTANT R15, desc[UR14][R20.64] ;  /* 0x0000000e140f7981 */ /* 0x000ea8000c1e9900 */
[----:B------:R-:W3:Y:S04]  /*0f00*/  LDG.E.CONSTANT R17, desc[UR14][R20.64+0x4] ;  /* 0x0000040e14117981 */ /* 0x000ee8000c1e9900 */
[----:B------:R-:W4:Y:S01]  /*0f10*/  LDG.E.CONSTANT R27, desc[UR14][R20.64+0xc] ;  /* 0x00000c0e141b7981 */ /* 0x000f22000c1e9900 */
[-C--:B--2---:R-:W-:Y:S02]  /*0f20*/  LEA R15, R15, R22.reuse, 0x2 ;  /* 0x000000160f0f7211 */ /* 0x084fe400078e10ff */
[----:B---3--:R-:W-:-:S03]  /*0f30*/  LEA R17, R17, R22, 0x2 ;  /* 0x0000001611117211 */ /* 0x008fc600078e10ff */
[----:B------:R-:W-:-:S05]  /*0f40*/  IMAD.WIDE R18, R15, 0x8, R10 ;  /* 0x000000080f127825 */ /* 0x000fca00078e020a */
[----:B------:R0:W2:Y:S02]  /*0f50*/  LDG.E.64 R14, desc[UR14][R18.64] ;  /* 0x0000000e120e7981 */ /* 0x0000a4000c1e1b00 */
[----:B0-----:R-:W-:Y:S02]  /*0f60*/  IMAD.WIDE R18, R17, 0x8, R10 ;  /* 0x0000000811127825 */ /* 0x001fe400078e020a */
[----:B------:R-:W3:Y:S01]  /*0f70*/  LDG.E.CONSTANT R17, desc[UR14][R20.64+0x8] ;  /* 0x0000080e14117981 */ /* 0x000ee2000c1e9900 */
[----:B--2--5:R-:W-:-:S03]  /*0f80*/  DMUL R28, R28, R14 ;  /* 0x0000000e1c1c7228 */ /* 0x024fc60000000000 */
[----:B------:R-:W2:Y:S01]  /*0f90*/  LDG.E.64 R14, desc[UR14][R18.64] ;  /* 0x0000000e120e7981 */ /* 0x000ea2000c1e1b00 */
[----:B---3--:R-:W-:-:S04]  /*0fa0*/  IMAD R17, R17, 0x4, R22 ;  /* 0x0000000411117824 */ /* 0x008fc800078e0216 */
[----:B------:R-:W-:-:S06]  /*0fb0*/  IMAD.WIDE R16, R17, 0x8, R10 ;  /* 0x0000000811107825 */ /* 0x000fcc00078e020a */
[----:B------:R-:W3:Y:S01]  /*0fc0*/  LDG.E.64 R16, desc[UR14][R16.64] ;  /* 0x0000000e10107981 */ /* 0x000ee2000c1e1b00 */
[----:B----4-:R-:W-:Y:S01]  /*0fd0*/  LEA R27, R27, R22, 0x2 ;  /* 0x000000161b1b7211 */ /* 0x010fe200078e10ff */
[----:B--2---:R-:W-:-:S04]  /*0fe0*/  DMUL R14, R28, R14 ;  /* 0x0000000e1c0e7228 */ /* 0x004fc80000000000 */
[----:B------:R-:W-:Y:S02]  /*0ff0*/  IMAD.WIDE R28, R27, 0x8, R10 ;  /* 0x000000081b1c7825 */ /* 0x000fe400078e020a */
[----:B------:R-:W2:Y:S02]  /*1000*/  LDG.E.CONSTANT R27, desc[UR14][R20.64+0x10] ;  /* 0x0000100e141b7981 */ /* 0x000ea4000c1e9900 */
[----:B---3--:R-:W-:Y:S02]  /*1010*/  DMUL R16, R14, R16 ;  /* 0x000000100e107228 */ /* 0x008fe40000000000 */
[----:B------:R0:W3:Y:S01]  /*1020*/  LDG.E.64 R14, desc[UR14][R28.64] ;  /* 0x0000000e1c0e7981 */ /* 0x0000e2000c1e1b00 */
[----:B--2---:R-:W-:-:S05]  /*1030*/  LEA R27, R27, R22, 0x2 ;  /* 0x000000161b1b7211 */ /* 0x004fca00078e10ff */
[----:B0-----:R-:W-:Y:S02]  /*1040*/  IMAD.WIDE R28, R27, 0x8, R10 ;  /* 0x000000081b1c7825 */ /* 0x001fe400078e020a */
[----:B------:R-:W2:Y:S04]  /*1050*/  LDG.E.CONSTANT R27, desc[UR14][R20.64+0x1c] ;  /* 0x00001c0e141b7981 */ /* 0x000ea8000c1e9900 */
[----:B------:R-:W4:Y:S01]  /*1060*/  LDG.E.64 R18, desc[UR14][R28.64] ;  /* 0x0000000e1c127981 */ /* 0x000f22000c1e1b00 */
[----:B---3--:R-:W-:-:S03]  /*1070*/  DMUL R14, R16, R14 ;  /* 0x0000000e100e7228 */ /* 0x008fc60000000000 */
[----:B------:R-:W3:Y:S04]  /*1080*/  LDG.E.CONSTANT R16, desc[UR14][R20.64+0x14] ;  /* 0x0000140e14107981 */ /* 0x000ee8000c1e9900 */
[----:B------:R-:W2:Y:S01]  /*1090*/  LDG.E.CONSTANT R17, desc[UR14][R20.64+0x18] ;  /* 0x0000180e14117981 */ /* 0x000ea2000c1e9900 */
[----:B----4-:R-:W-:Y:S01]  /*10a0*/  DMUL R18, R14, R18 ;  /* 0x000000120e127228 */ /* 0x010fe20000000000 */
[----:B---3--:R-:W-:-:S04]  /*10b0*/  IMAD R16, R16, 0x4, R22 ;  /* 0x0000000410107824 */ /* 0x008fc800078e0216 */
[----:B------:R-:W-:Y:S01]  /*10c0*/  IMAD.WIDE R14, R16, 0x8, R10 ;  /* 0x00000008100e7825 */ /* 0x000fe200078e020a */
[----:B--2---:R-:W-:-:S04]  /*10d0*/  LEA R29, R17, R22, 0x2 ;  /* 0x00000016111d7211 */ /* 0x004fc800078e10ff */
[----:B------:R0:W2:Y:S01]  /*10e0*/  LDG.E.64 R16, desc[UR14][R14.64] ;  /* 0x0000000e0e107981 */ /* 0x0000a2000c1e1b00 */
[----:B------:R-:W-:Y:S01]  /*10f0*/  LEA R27, R27, R22, 0x2 ;  /* 0x000000161b1b7211 */ /* 0x000fe200078e10ff */
[----:B0-----:R-:W-:-:S06]  /*1100*/  IMAD.WIDE R14, R29, 0x8, R10 ;  /* 0x000000081d0e7825 */ /* 0x001fcc00078e020a */
[----:B------:R-:W3:Y:S01]  /*1110*/  LDG.E.64 R14, desc[UR14][R14.64] ;  /* 0x0000000e0e0e7981 */ /* 0x000ee2000c1e1b00 */
[----:B------:R-:W-:-:S05]  /*1120*/  IMAD.WIDE R20, R27, 0x8, R10 ;  /* 0x000000081b147825 */ /* 0x000fca00078e020a */
[----:B------:R-:W4:Y:S01]  /*1130*/  LDG.E.64 R28, desc[UR14][R20.64] ;  /* 0x0000000e141c7981 */ /* 0x000f22000c1e1b00 */
[----:B------:R-:W-:Y:S01]  /*1140*/  VIADD R26, R26, 0x8 ;  /* 0x000000081a1a7836 */ /* 0x000fe20000000000 */
[----:B--2---:R-:W-:-:S08]  /*1150*/  DMUL R16, R18, R16 ;  /* 0x0000001012107228 */ /* 0x004fd00000000000 */
[----:B---3--:R-:W-:-:S08]  /*1160*/  DMUL R16, R16, R14 ;  /* 0x0000000e10107228 */ /* 0x008fd00000000000 */
[----:B----4-:R-:W-:-:S11]  /*1170*/  DMUL R28, R16, R28 ;  /* 0x0000001c101c7228 */ /* 0x010fd60000000000 */
.L_x_100:
[----:B------:R-:W-:Y:S05]  /*1180*/  @!P3 BRA `(.L_x_99) ;  /* 0x0000000000c4b947 */ /* 0x000fea0003800000 */
[----:B------:R-:W-:Y:S02]  /*1190*/  ISETP.GE.U32.AND P2, PT, R24, 0x3, PT ;  /* 0x000000031800780c */ /* 0x000fe40003f46070 */
[----:B------:R-:W-:-:S11]  /*11a0*/  ISETP.NE.AND P3, PT, R7, RZ, PT ;  /* 0x000000ff0700720c */ /* 0x000fd60003f65270 */
[----:B------:R-:W-:Y:S05]  /*11b0*/  @!P2 BRA `(.L_x_101) ;  /* 0x000000000060a947 */ /* 0x000fea0003800000 */
[----:B------:R-:W0:Y:S01]  /*11c0*/  LDC.64 R20, c[0x0][0x3d0] ;  /* 0x0000f400ff147b82 */ /* 0x000e220000000a00 */
[----:B------:R-:W-:-:S05]  /*11d0*/  IADD3 R15, PT, PT, R3, R26, RZ ;  /* 0x0000001a030f7210 */ /* 0x000fca0007ffe0ff */
[----:B0-----:R-:W-:-:S05]  /*11e0*/  IMAD.WIDE R20, R15, 0x4, R20 ;  /* 0x000000040f147825 */ /* 0x001fca00078e0214 */
[----:B------:R-:W2:Y:S04]  /*11f0*/  LDG.E.CONSTANT R15, desc[UR14][R20.64] ;  /* 0x0000000e140f7981 */ /* 0x000ea8000c1e9900 */
[----:B------:R-:W3:Y:S01]  /*1200*/  LDG.E.CONSTANT R19, desc[UR14][R20.64+0x4] ;  /* 0x0000040e14137981 */ /* 0x000ee2000c1e9900 */
[----:B--2---:R-:W-:-:S05]  /*1210*/  LEA R15, R15, R22, 0x2 ;  /* 0x000000160f0f7211 */ /* 0x004fca00078e10ff */
[----:B------:R-:W-:Y:S02]  /*1220*/  IMAD.WIDE R16, R15, 0x8, R10 ;  /* 0x000000080f107825 */ /* 0x000fe400078e020a */
[----:B------:R-:W2:Y:S02]  /*1230*/  LDG.E.CONSTANT R15, desc[UR14][R20.64+0x8] ;  /* 0x0000080e140f7981 */ /* 0x000ea4000c1e9900 */
[----:B---3--:R-:W-:Y:S02]  /*1240*/  IMAD R19, R19, 0x4, R22 ;  /* 0x0000000413137824 */ /* 0x008fe400078e0216 */
[----:B------:R-:W3:Y:S04]  /*1250*/  LDG.E.64 R16, desc[UR14][R16.64] ;  /* 0x0000000e10107981 */ /* 0x000ee8000c1e1b00 */
[----:B------:R-:W4:Y:S01]  /*1260*/  LDG.E.CONSTANT R21, desc[UR14][R20.64+0xc] ;  /* 0x00000c0e14157981 */ /* 0x000f22000c1e9900 */
[----:B------:R-:W-:-:S06]  /*1270*/  IMAD.WIDE R18, R19, 0x8, R10 ;  /* 0x0000000813127825 */ /* 0x000fcc00078e020a */
[----:B------:R-:W3:Y:S01]  /*1280*/  LDG.E.64 R18, desc[UR14][R18.64] ;  /* 0x0000000e12127981 */ /* 0x000ee2000c1e1b00 */
[----:B--2---:R-:W-:-:S05]  /*1290*/  LEA R15, R15, R22, 0x2 ;  /* 0x000000160f0f7211 */ /* 0x004fca00078e10ff */
[----:B------:R-:W-:Y:S01]  /*12a0*/  IMAD.WIDE R14, R15, 0x8, R10 ;  /* 0x000000080f0e7825 */ /* 0x000fe200078e020a */
[----:B----4-:R-:W-:-:S05]  /*12b0*/  LEA R27, R21, R22, 0x2 ;  /* 0x00000016151b7211 */ /* 0x010fca00078e10ff */
[----:B------:R-:W2:Y:S01]  /*12c0*/  LDG.E.64 R14, desc[UR14][R14.64] ;  /* 0x0000000e0e0e7981 */ /* 0x000ea2000c1e1b00 */
[----:B------:R-:W-:-:S06]  /*12d0*/  IMAD.WIDE R20, R27, 0x8, R10 ;  /* 0x000000081b147825 */ /* 0x000fcc00078e020a */
[----:B------:R-:W4:Y:S01]  /*12e0*/  LDG.E.64 R20, desc[UR14][R20.64] ;  /* 0x0000000e14147981 */ /* 0x000f22000c1e1b00 */
[----:B---3-5:R-:W-:-:S08]  /*12f0*/  DMUL R16, R28, R16 ;  /* 0x000000101c107228 */ /* 0x028fd00000000000 */
[----:B------:R-:W-:Y:S01]  /*1300*/  DMUL R16, R16, R18 ;  /* 0x0000001210107228 */ /* 0x000fe20000000000 */
[----:B------:R-:W-:-:S07]  /*1310*/  VIADD R26, R26, 0x4 ;  /* 0x000000041a1a7836 */ /* 0x000fce0000000000 */
[----:B--2---:R-:W-:-:S08]  /*1320*/  DMUL R16, R16, R14 ;  /* 0x0000000e10107228 */ /* 0x004fd00000000000 */
[----:B----4-:R-:W-:-:S11]  /*1330*/  DMUL R28, R16, R20 ;  /* 0x00000014101c7228 */ /* 0x010fd60000000000 */
.L_x_101:
[----:B------:R-:W-:Y:S05]  /*1340*/  @!P3 BRA `(.L_x_99) ;  /* 0x000000000054b947 */ /* 0x000fea0003800000 */
[----:B------:R-:W0:Y:S01]  /*1350*/  LDC.64 R14, c[0x0][0x3d0] ;  /* 0x0000f400ff0e7b82 */ /* 0x000e220000000a00 */
[----:B------:R-:W-:-:S05]  /*1360*/  IADD3 R19, PT, PT, R3, R26, RZ ;  /* 0x0000001a03137210 */ /* 0x000fca0007ffe0ff */
[----:B0-----:R-:W-:-:S05]  /*1370*/  IMAD.WIDE R18, R19, 0x4, R14 ;  /* 0x0000000413127825 */ /* 0x001fca00078e020e */
[----:B------:R-:W2:Y:S01]  /*1380*/  LDG.E.CONSTANT R15, desc[UR14][R18.64] ;  /* 0x0000000e120f7981 */ /* 0x000ea2000c1e9900 */
[----:B------:R-:W-:Y:S02]  /*1390*/  ISETP.NE.AND P2, PT, R7, 0x1, PT ;  /* 0x000000010700780c */ /* 0x000fe40003f45270 */
[----:B--2---:R-:W-:-:S05]  /*13a0*/  LEA R15, R15, R22, 0x2 ;  /* 0x000000160f0f7211 */ /* 0x004fca00078e10ff */
[----:B------:R-:W-:-:S06]  /*13b0*/  IMAD.WIDE R14, R15, 0x8, R10 ;  /* 0x000000080f0e7825 */ /* 0x000fcc00078e020a */
[----:B------:R-:W2:Y:S02]  /*13c0*/  LDG.E.64 R14, desc[UR14][R14.64] ;  /* 0x0000000e0e0e7981 */ /* 0x000ea4000c1e1b00 */
[----:B--2--5:R-:W-:Y:S01]  /*13d0*/  DMUL R28, R28, R14 ;  /* 0x0000000e1c1c7228 */ /* 0x024fe20000000000 */
[----:B------:R-:W-:Y:S10]  /*13e0*/  @!P2 BRA `(.L_x_99) ;  /* 0x00000000002ca947 */ /* 0x000ff40003800000 */
[----:B------:R-:W-:Y:S01]  /*13f0*/  ISETP.NE.AND P2, PT, R7, 0x2, PT ;  /* 0x000000020700780c */ /* 0x000fe20003f45270 */
[----:B------:R-:W2:-:S12]  /*1400*/  LDG.E.CONSTANT R15, desc[UR14][R18.64+0x4] ;  /* 0x0000040e120f7981 */ /* 0x000e98000c1e9900 */
[----:B------:R-:W3:Y:S01]  /*1410*/  @P2 LDG.E.CONSTANT R21, desc[UR14][R18.64+0x8] ;  /* 0x0000080e12152981 */ /* 0x000ee2000c1e9900 */
[----:B--2---:R-:W-:-:S04]  /*1420*/  IMAD R15, R15, 0x4, R22 ;  /* 0x000000040f0f7824 */ /* 0x004fc800078e0216 */
[----:B------:R-:W-:-:S06]  /*1430*/  IMAD.WIDE R16, R15, 0x8, R10 ;  /* 0x000000080f107825 */ /* 0x000fcc00078e020a */
[----:B------:R-:W2:Y:S01]  /*1440*/  LDG.E.64 R16, desc[UR14][R16.64] ;  /* 0x0000000e10107981 */ /* 0x000ea2000c1e1b00 */
[----:B---3--:R-:W-:-:S05]  /*1450*/  @P2 LEA R15, R21, R22, 0x2 ;  /* 0x00000016150f2211 */ /* 0x008fca00078e10ff */
[----:B------:R-:W-:-:S06]  /*1460*/  @P2 IMAD.WIDE R14, R15, 0x8, R10 ;  /* 0x000000080f0e2825 */ /* 0x000fcc00078e020a */
[----:B------:R-:W3:Y:S01]  /*1470*/  @P2 LDG.E.64 R14, desc[UR14][R14.64] ;  /* 0x0000000e0e0e2981 */ /* 0x000ee2000c1e1b00 */
[----:B--2---:R-:W-:-:S08]  /*1480*/  DMUL R28, R28, R16 ;  /* 0x000000101c1c7228 */ /* 0x004fd00000000000 */
[----:B---3--:R-:W-:-:S11]  /*1490*/  @P2 DMUL R28, R28, R14 ;  /* 0x0000000e1c1c2228 */ /* 0x008fd60000000000 */
.L_x_99:
[----:B------:R-:W-:Y:S01]  /*14a0*/  IADD3 R22, PT, PT, R22, 0x1, RZ ;  /* 0x0000000116167810 */ /* 0x000fe20007ffe0ff */
[----:B-----5:R-:W-:-:S03]  /*14b0*/  DADD R12, R28, R12 ;  /* 0x000000001c0c7229 */ /* 0x020fc6000000000c */
[----:B------:R-:W-:-:S13]  /*14c0*/  ISETP.NE.AND P2, PT, R22, 0x4, PT ;  /* 0x000000041600780c */ /* 0x000fda0003f45270 */
[----:B------:R-:W-:Y:S05]  /*14d0*/  @P2 BRA `(.L_x_102) ;  /* 0xfffffff000e42947 */ /* 0x000fea000383ffff */
[----:B------:R-:W-:Y:S01]  /*14e0*/  IMAD.MOV.U32 R2, RZ, RZ, RZ ;  /* 0x000000ffff027224 */ /* 0x000fe200078e00ff */
[----:B------:R-:W-:-:S07]  /*14f0*/  CS2R R28, SRZ ;  /* 0x00000000001c7805 */ /* 0x000fce000001ff00 */
.L_x_108:
[----:B------:R-:W-:-:S05]  /*1500*/  MOV R27, 0x8 ;  /* 0x00000008001b7802 */ /* 0x000fca0000000f00 */
[----:B------:R-:W-:-:S06]  /*1510*/  IMAD.WIDE.U32 R26, R2, R27, UR6 ;  /* 0x00000006021a7e25 */ /* 0x000fcc000f8e001b */
[----:B------:R-:W5:Y:S01]  /*1520*/  LDG.E.64.CONSTANT R26, desc[UR14][R26.64+0x20] ;  /* 0x0000200e1a1a7981 */ /* 0x000f62000c1e9b00 */
[----:B------:R-:W-:Y:S01]  /*1530*/  HFMA2 R4, -RZ, RZ, 0, 0 ;  /* 0x00000000ff047431 */ /* 0x000fe200000001ff */
[----:B------:R-:W-:Y:S06]  /*1540*/  @!P0 BRA `(.L_x_103) ;  /* 0x0000000400608947 */ /* 0x000fec0003800000 */
[----:B------:R-:W-:-:S05]  /*1550*/  UMOV UR5, URZ ;  /* 0x000000ff00057c82 */ /* 0x000fca0008000000 */
.L_x_104:
[----:B------:R-:W0:Y:S01]  /*1560*/  LDC.64 R16, c[0x0][0x3d0] ;  /* 0x0000f400ff107b82 */ /* 0x000e220000000a00 */
[----:B------:R-:W-:-:S04]  /*1570*/  VIADD R15, R3, UR5 ;  /* 0x00000005030f7c36 */ /* 0x000fc80008000000 */
[----:B0-----:R-:W-:-:S05]  /*1580*/  IMAD.WIDE R16, R15, 0x4, R16 ;  /* 0x000000040f107825 */ /* 0x001fca00078e0210 */
[----:B------:R-:W2:Y:S04]  /*1590*/  LDG.E.CONSTANT R15, desc[UR14][R16.64] ;  /* 0x0000000e100f7981 */ /* 0x000ea8000c1e9900 */
[----:B------:R-:W3:Y:S04]  /*15a0*/  LDG.E.CONSTANT R21, desc[UR14][R16.64+0x4] ;  /* 0x0000040e10157981 */ /* 0x000ee8000c1e9900 */
[----:B------:R-:W4:Y:S04]  /*15b0*/  LDG.E.CONSTANT R25, desc[UR14][R16.64+0x8] ;  /* 0x0000080e10197981 */ /* 0x000f28000c1e9900 */
[----:B------:R-:W4:Y:S01]  /*15c0*/  LDG.E.CONSTANT R4, desc[UR14][R16.64+0xc] ;  /* 0x00000c0e10047981 */ /* 0x000f22000c1e9900 */
[----:B--2---:R-:W-:-:S05]  /*15d0*/  LEA R15, R15, R2, 0x2 ;  /* 0x000000020f0f7211 */ /* 0x004fca00078e10ff */
[----:B------:R-:W-:-:S06]  /*15e0*/  IMAD.WIDE R18, R15, 0x8, R10 ;  /* 0x000000080f127825 */ /* 0x000fcc00078e020a */
[----:B------:R-:W2:Y:S01]  /*15f0*/  LDG.E.64 R18, desc[UR14][R18.64] ;  /* 0x0000000e12127981 */ /* 0x000ea2000c1e1b00 */
[----:B---3--:R-:W-:-:S05]  /*1600*/  LEA R15, R21, R2, 0x2 ;  /* 0x00000002150f7211 */ /* 0x008fca00078e10ff */
[----:B------:R-:W-:-:S04]  /*1610*/  IMAD.WIDE R14, R15, 0x8, R10 ;  /* 0x000000080f0e7825 */ /* 0x000fc800078e020a */
[----:B----4-:R-:W-:Y:S02]  /*1620*/  IMAD R21, R25, 0x4, R2 ;  /* 0x0000000419157824 */ /* 0x010fe400078e0202 */
[----:B------:R-:W3:Y:S02]  /*1630*/  LDG.E.64 R14, desc[UR14][R14.64] ;  /* 0x0000000e0e0e7981 */ /* 0x000ee4000c1e1b00 */
[----:B------:R-:W-:Y:S02]  /*1640*/  IMAD.WIDE R20, R21, 0x8, R10 ;  /* 0x0000000815147825 */ /* 0x000fe400078e020a */
[----:B------:R-:W4:Y:S01]  /*1650*/  LDG.E.CONSTANT R25, desc[UR14][R16.64+0x10] ;  /* 0x0000100e10197981 */ /* 0x000f22000c1e9900 */
[----:B--2--5:R-:W-:-:S03]  /*1660*/  DMUL R26, R18, R26 ;  /* 0x0000001a121a7228 */ /* 0x024fc60000000000 */
[----:B------:R-:W2:Y:S05]  /*1670*/  LDG.E.64 R18, desc[UR14][R20.64] ;  /* 0x0000000e14127981 */ /* 0x000eaa000c1e1b00 */
[----:B---3--:R-:W-:Y:S01]  /*1680*/  DMUL R14, R26, R14 ;  /* 0x0000000e1a0e7228 */ /* 0x008fe20000000000 */
[----:B------:R-:W3:Y:S01]  /*1690*/  LDG.E.CONSTANT R21, desc[UR14][R16.64+0x14] ;  /* 0x0000140e10157981 */ /* 0x000ee2000c1e9900 */
[-C--:B------:R-:W-:Y:S02]  /*16a0*/  LEA R27, R4, R2.reuse, 0x2 ;  /* 0x00000002041b7211 */ /* 0x080fe400078e10ff */
[----:B----4-:R-:W-:Y:S01]  /*16b0*/  LEA R25, R25, R2, 0x2 ;  /* 0x0000000219197211 */ /* 0x010fe200078e10ff */
[----:B------:R-:W4:Y:S03]  /*16c0*/  LDG.E.CONSTANT R4, desc[UR14][R16.64+0x24] ;  /* 0x0000240e10047981 */ /* 0x000f26000c1e9900 */
[----:B--2---:R-:W-:Y:S01]  /*16d0*/  DMUL R14, R14, R18 ;  /* 0x000000120e0e7228 */ /* 0x004fe20000000000 */
[----:B------:R-:W-:-:S04]  /*16e0*/  IMAD.WIDE R18, R27, 0x8, R10 ;  /* 0x000000081b127825 */ /* 0x000fc800078e020a */
[----:B------:R-:W-:Y:S02]  /*16f0*/  IMAD.WIDE R26, R25, 0x8, R10 ;  /* 0x00000008191a7825 */ /* 0x000fe400078e020a */
[----:B------:R-:W2:Y:S04]  /*1700*/  LDG.E.64 R18, desc[UR14][R18.64] ;  /* 0x0000000e12127981 */ /* 0x000ea8000c1e1b00 */
[----:B------:R-:W4:Y:S04]  /*1710*/  LDG.E.CONSTANT R25, desc[UR14][R16.64+0x18] ;  /* 0x0000180e10197981 */ /* 0x000f28000c1e9900 */
[----:B------:R-:W4:Y:S01]  /*1720*/  LDG.E.64 R26, desc[UR14][R26.64] ;  /* 0x0000000e1a1a7981 */ /* 0x000f22000c1e1b00 */
[----:B---3--:R-:W-:-:S04]  /*1730*/  IMAD R21, R21, 0x4, R2 ;  /* 0x0000000415157824 */ /* 0x008fc800078e0202 */
[----:B------:R-:W-:Y:S01]  /*1740*/  IMAD.WIDE R20, R21, 0x8, R10 ;  /* 0x0000000815147825 */ /* 0x000fe200078e020a */
[----:B--2---:R-:W-:-:S04]  /*1750*/  DMUL R18, R14, R18 ;  /* 0x000000120e127228 */ /* 0x004fc80000000000 */
[----:B------:R-:W2:Y:S01]  /*1760*/  LDG.E.64 R14, desc[UR14][R20.64] ;  /* 0x0000000e140e7981 */ /* 0x000ea2000c1e1b00 */
[----:B----4-:R-:W-:-:S03]  /*1770*/  LEA R25, R25, R2, 0x2 ;  /* 0x0000000219197211 */ /* 0x010fc600078e10ff */
[----:B------:R-:W-:Y:S02]  /*1780*/  DMUL R26, R18, R26 ;  /* 0x0000001a121a7228 */ /* 0x000fe40000000000 */
[----:B------:R-:W-:Y:S02]  /*1790*/  IMAD.WIDE R18, R25, 0x8, R10 ;  /* 0x0000000819127825 */ /* 0x000fe400078e020a */
[----:B------:R-:W3:Y:S04]  /*17a0*/  LDG.E.CONSTANT R25, desc[UR14][R16.64+0x1c] ;  /* 0x00001c0e10197981 */ /* 0x000ee8000c1e9900 */
[----:B------:R-:W4:Y:S04]  /*17b0*/  LDG.E.64 R18, desc[UR14][R18.64] ;  /* 0x0000000e12127981 */ /* 0x000f28000c1e1b00 */
[----:B------:R-:W4:Y:S01]  /*17c0*/  LDG.E.CONSTANT R21, desc[UR14][R16.64+0x20] ;  /* 0x0000200e10157981 */ /* 0x000f22000c1e9900 */
[----:B--2---:R-:W-:Y:S01]  /*17d0*/  DMUL R14, R26, R14 ;  /* 0x0000000e1a0e7228 */ /* 0x004fe20000000000 */
[----:B---3--:R-:W-:-:S07]  /*17e0*/  LEA R25, R25, R2, 0x2 ;  /* 0x0000000219197211 */ /* 0x008fce00078e10ff */
[----:B----4-:R-:W-:Y:S01]  /*17f0*/  DMUL R18, R14, R18 ;  /* 0x000000120e127228 */ /* 0x010fe20000000000 */
[----:B------:R-:W-:Y:S02]  /*1800*/  IMAD.WIDE R14, R25, 0x8, R10 ;  /* 0x00000008190e7825 */ /* 0x000fe400078e020a */
[----:B------:R-:W2:Y:S02]  /*1810*/  LDG.E.CONSTANT R25, desc[UR14][R16.64+0x28] ;  /* 0x0000280e10197981 */ /* 0x000ea4000c1e9900 */
[----:B------:R-:W-:Y:S02]  /*1820*/  IMAD R21, R21, 0x4, R2 ;  /* 0x0000000415157824 */ /* 0x000fe400078e0202 */
[----:B------:R-:W3:Y:S02]  /*1830*/  LDG.E.64 R14, desc[UR14][R14.64] ;  /* 0x0000000e0e0e7981 */ /* 0x000ee4000c1e1b00 */
[----:B------:R-:W-:-:S05]  /*1840*/  IMAD.WIDE R26, R21, 0x8, R10 ;  /* 0x00000008151a7825 */ /* 0x000fca00078e020a */
[----:B------:R0:W4:Y:S01]  /*1850*/  LDG.E.64 R20, desc[UR14][R26.64] ;  /* 0x0000000e1a147981 */ /* 0x000122000c1e1b00 */
[----:B------:R-:W-:-:S05]  /*1860*/  LEA R4, R4, R2, 0x2 ;  /* 0x0000000204047211 */ /* 0x000fca00078e10ff */
[--C-:B0-----:R-:W-:Y:S02]  /*1870*/  IMAD.WIDE R26, R4, 0x8, R10.reuse ;  /* 0x00000008041a7825 */ /* 0x101fe400078e020a */
[----:B------:R-:W4:Y:S01]  /*1880*/  LDG.E.CONSTANT R4, desc[UR14][R16.64+0x34] ;  /* 0x0000340e10047981 */ /* 0x000f22000c1e9900 */
[----:B--2---:R-:W-:Y:S01]  /*1890*/  LEA R25, R25, R2, 0x2 ;  /* 0x0000000219197211 */ /* 0x004fe200078e10ff */
[----:B---3--:R-:W-:Y:S02]  /*18a0*/  DMUL R14, R18, R14 ;  /* 0x0000000e120e7228 */ /* 0x008fe40000000000 */
[----:B------:R-:W2:Y:S06]  /*18b0*/  LDG.E.64 R18, desc[UR14][R26.64] ;  /* 0x0000000e1a127981 */ /* 0x000eac000c1e1b00 */
[----:B----4-:R-:W-:Y:S01]  /*18c0*/  DMUL R20, R14, R20 ;  /* 0x000000140e147228 */ /* 0x010fe20000000000 */
[----:B------:R-:W-:-:S02]  /*18d0*/  IMAD.WIDE R14, R25, 0x8, R10 ;  /* 0x00000008190e7825 */ /* 0x000fc400078e020a */
[----:B------:R-:W3:Y:S04]  /*18e0*/  LDG.E.CONSTANT R25, desc[UR14][R16.64+0x2c] ;  /* 0x00002c0e10197981 */ /* 0x000ee8000c1e9900 */
[----:B------:R-:W4:Y:S04]  /*18f0*/  LDG.E.64 R14, desc[UR14][R14.64] ;  /* 0x0000000e0e0e7981 */ /* 0x000f28000c1e1b00 */
[----:B------:R-:W4:Y:S01]  /*1900*/  LDG.E.CONSTANT R27, desc[UR14][R16.64+0x38] ;  /* 0x0000380e101b7981 */ /* 0x000f22000c1e9900 */
[----:B--2---:R-:W-:-:S03]  /*1910*/  DMUL R20, R20, R18 ;  /* 0x0000001214147228 */ /* 0x004fc60000000000 */
[----:B------:R-:W2:Y:S01]  /*1920*/  LDG.E.CONSTANT R19, desc[UR14][R16.64+0x30] ;  /* 0x0000300e10137981 */ /* 0x000ea2000c1e9900 */
[----:B---3--:R-:W-:-:S04]  /*1930*/  IMAD R25, R25, 0x4, R2 ;  /* 0x0000000419197824 */ /* 0x008fc800078e0202 */
[----:B----4-:R-:W-:Y:S01]  /*1940*/  DMUL R14, R20, R14 ;  /* 0x0000000e140e7228 */ /* 0x010fe20000000000 */
[----:B------:R-:W-:Y:S02]  /*1950*/  IMAD.WIDE R20, R25, 0x8, R10 ;  /* 0x0000000819147825 */ /* 0x000fe400078e020a */
[----:B------:R0:W3:Y:S04]  /*1960*/  LDG.E.CONSTANT R25, desc[UR14][R16.64+0x3c] ;  /* 0x00003c0e10197981 */ /* 0x0000e8000c1e9900 */
[----:B------:R-:W4:Y:S01]  /*1970*/  LDG.E.64 R20, desc[UR14][R20.64] ;  /* 0x0000000e14147981 */ /* 0x000f22000c1e1b00 */
[----:B------:R-:W-:-:S05]  /*1980*/  LEA R4, R4, R2, 0x2 ;  /* 0x0000000204047211 */ /* 0x000fca00078e10ff */
[----:B0-----:R-:W-:-:S06]  /*1990*/  IMAD.WIDE R16, R4, 0x8, R10 ;  /* 0x0000000804107825 */ /* 0x001fcc00078e020a */
[----:B------:R-:W3:Y:S01]  /*19a0*/  LDG.E.64 R16, desc[UR14][R16.64] ;  /* 0x0000000e10107981 */ /* 0x000ee2000c1e1b00 */
[----:B--2---:R-:W-:-:S05]  /*19b0*/  LEA R19, R19, R2, 0x2 ;  /* 0x0000000213137211 */ /* 0x004fca00078e10ff */
[----:B------:R-:W-:-:S06]  /*19c0*/  IMAD.WIDE R18, R19, 0x8, R10 ;  /* 0x0000000813127825 */ /* 0x000fcc00078e020a */
[----:B------:R-:W2:Y:S01]  /*19d0*/  LDG.E.64 R18, desc[UR14][R18.64] ;  /* 0x0000000e12127981 */ /* 0x000ea2000c1e1b00 */
[----:B----4-:R-:W-:Y:S01]  /*19e0*/  DMUL R20, R14, R20 ;  /* 0x000000140e147228 */ /* 0x010fe20000000000 */
[----:B------:R-:W-:Y:S01]  /*19f0*/  IMAD R15, R27, 0x4, R2 ;  /* 0x000000041b0f7824 */ /* 0x000fe200078e0202 */
[----:B---3--:R-:W-:-:S03]  /*1a00*/  LEA R25, R25, R2, 0x2 ;  /* 0x0000000219197211 */ /* 0x008fc600078e10ff */
[----:B------:R-:W-:-:S04]  /*1a10*/  IMAD.WIDE R14, R15, 0x8, R10 ;  /* 0x000000080f0e7825 */ /* 0x000fc800078e020a */
[----:B------:R-:W-:Y:S02]  /*1a20*/  IMAD.WIDE R26, R25, 0x8, R10 ;  /* 0x00000008191a7825 */ /* 0x000fe400078e020a */
[----:B------:R-:W3:Y:S04]  /*1a30*/  LDG.E.64 R14, desc[UR14][R14.64] ;  /* 0x0000000e0e0e7981 */ /* 0x000ee8000c1e1b00 */
[----:B------:R-:W4:Y:S01]  /*1a40*/  LDG.E.64 R26, desc[UR14][R26.64] ;  /* 0x0000000e1a1a7981 */ /* 0x000f22000c1e1b00 */
[----:B------:R-:W-:-:S06]  /*1a50*/  UIADD3 UR5, UPT, UPT, UR5, 0x10, URZ ;  /* 0x0000001005057890 */ /* 0x000fcc000fffe0ff */
[----:B------:R-:W-:Y:S01]  /*1a60*/  ISETP.NE.AND P2, PT, R6, UR5, PT ;  /* 0x0000000506007c0c */ /* 0x000fe2000bf45270 */
[----:B--2---:R-:W-:-:S08]  /*1a70*/  DMUL R20, R20, R18 ;  /* 0x0000001214147228 */ /* 0x004fd00000000000 */
[----:B------:R-:W-:-:S08]  /*1a80*/  DMUL R20, R20, R16 ;  /* 0x0000001014147228 */ /* 0x000fd00000000000 */
[----:B---3--:R-:W-:-:S08]  /*1a90*/  DMUL R20, R20, R14 ;  /* 0x0000000e14147228 */ /* 0x008fd00000000000 */
[----:B----4-:R-:W-:Y:S01]  /*1aa0*/  DMUL R26, R20, R26 ;  /* 0x0000001a141a7228 */ /* 0x010fe20000000000 */
[----:B------:R-:W-:Y:S10]  /*1ab0*/  @P2 BRA `(.L_x_104) ;  /* 0xfffffff800a82947 */ /* 0x000ff4000383ffff */
[----:B------:R-:W-:-:S07]  /*1ac0*/  MOV R4, R6 ;  /* 0x0000000600047202 */ /* 0x000fce0000000f00 */
.L_x_103:
        /* <DEDUP_REMOVED lines=9> */
[----:B------:R-:W4:Y:S04]  /*1b60*/  LDG.E.CONSTANT R25, desc[UR14][R14.64+0x8] ;  /* 0x0000080e0e197981 */ /* 0x000f28000c1e9900 */
[----:B------:R-:W4:Y:S01]  /*1b70*/  LDG.E.CONSTANT R22, desc[UR14][R14.64+0x1c] ;  /* 0x00001c0e0e167981 */ /* 0x000f22000c1e9900 */
[----:B--2---:R-:W-:-:S05]  /*1b80*/  LEA R17, R17, R2, 0x2 ;  /* 0x0000000211117211 */ /* 0x004fca00078e10ff */
[----:B------:R-:W-:Y:S01]  /*1b90*/  IMAD.WIDE R16, R17, 0x8, R10 ;  /* 0x0000000811107825 */ /* 0x000fe200078e020a */
[----:B---3--:R-:W-:-:S05]  /*1ba0*/  LEA R19, R19, R2, 0x2 ;  /* 0x0000000213137211 */ /* 0x008fca00078e10ff */
[----:B------:R-:W2:Y:S01]  /*1bb0*/  LDG.E.64 R16, desc[UR14][R16.64] ;  /* 0x0000000e10107981 */ /* 0x000ea2000c1e1b00 */
[----:B------:R-:W-:-:S03]  /*1bc0*/  IMAD.WIDE R20, R19, 0x8, R10 ;  /* 0x0000000813147825 */ /* 0x000fc600078e020a */
[----:B------:R-:W3:Y:S04]  /*1bd0*/  LDG.E.CONSTANT R19, desc[UR14][R14.64+0xc] ;  /* 0x00000c0e0e137981 */ /* 0x000ee8000c1e9900 */
[----:B------:R-:W3:Y:S01]  /*1be0*/  LDG.E.64 R20, desc[UR14][R20.64] ;  /* 0x0000000e14147981 */ /* 0x000ee2000c1e1b00 */
[----:B----4-:R-:W-:Y:S01]  /*1bf0*/  IMAD R25, R25, 0x4, R2 ;  /* 0x0000000419197824 */ /* 0x010fe200078e0202 */
[----:B--2--5:R-:W-:-:S08]  /*1c00*/  DMUL R26, R26, R16 ;  /* 0x000000101a1a7228 */ /* 0x024fd00000000000 */
[----:B---3--:R-:W-:Y:S01]  /*1c10*/  DMUL R20, R26, R20 ;  /* 0x000000141a147228 */ /* 0x008fe20000000000 */
[----:B------:R-:W-:Y:S01]  /*1c20*/  IMAD.WIDE R26, R25, 0x8, R10 ;  /* 0x00000008191a7825 */ /* 0x000fe200078e020a */
[----:B------:R-:W-:-:S04]  /*1c30*/  LEA R25, R19, R2, 0x2 ;  /* 0x0000000213197211 */ /* 0x000fc800078e10ff */
[----:B------:R-:W2:Y:S01]  /*1c40*/  LDG.E.64 R18, desc[UR14][R26.64] ;  /* 0x0000000e1a127981 */ /* 0x000ea2000c1e1b00 */
[----:B------:R-:W-:-:S03]  /*1c50*/  IMAD.WIDE R16, R25, 0x8, R10 ;  /* 0x0000000819107825 */ /* 0x000fc600078e020a */
[----:B------:R-:W3:Y:S04]  /*1c60*/  LDG.E.CONSTANT R25, desc[UR14][R14.64+0x10] ;  /* 0x0000100e0e197981 */ /* 0x000ee8000c1e9900 */
[----:B------:R-:W4:Y:S04]  /*1c70*/  LDG.E.64 R16, desc[UR14][R16.64] ;  /* 0x0000000e10107981 */ /* 0x000f28000c1e1b00 */
[----:B------:R-:W4:Y:S01]  /*1c80*/  LDG.E.CONSTANT R27, desc[UR14][R14.64+0x14] ;  /* 0x0000140e0e1b7981 */ /* 0x000f22000c1e9900 */
[----:B--2---:R-:W-:Y:S01]  /*1c90*/  DMUL R18, R20, R18 ;  /* 0x0000001214127228 */ /* 0x004fe20000000000 */
[----:B---3--:R-:W-:-:S07]  /*1ca0*/  LEA R25, R25, R2, 0x2 ;  /* 0x0000000219197211 */ /* 0x008fce00078e10ff */
[----:B----4-:R-:W-:Y:S01]  /*1cb0*/  DMUL R20, R18, R16 ;  /* 0x0000001012147228 */ /* 0x010fe20000000000 */
[----:B------:R-:W-:Y:S02]  /*1cc0*/  IMAD.WIDE R18, R25, 0x8, R10 ;  /* 0x0000000819127825 */ /* 0x000fe400078e020a */
[----:B------:R-:W2:Y:S04]  /*1cd0*/  LDG.E.CONSTANT R25, desc[UR14][R14.64+0x18] ;  /* 0x0000180e0e197981 */ /* 0x000ea8000c1e9900 */
[----:B------:R-:W3:Y:S01]  /*1ce0*/  LDG.E.64 R18, desc[UR14][R18.64] ;  /* 0x0000000e12127981 */ /* 0x000ee2000c1e1b00 */
[----:B------:R-:W-:-:S04]  /*1cf0*/  IMAD R27, R27, 0x4, R2 ;  /* 0x000000041b1b7824 */ /* 0x000fc800078e0202 */
[----:B------:R-:W-:Y:S01]  /*1d00*/  IMAD.WIDE R16, R27, 0x8, R10 ;  /* 0x000000081b107825 */ /* 0x000fe200078e020a */
[----:B------:R-:W-:-:S05]  /*1d10*/  LEA R27, R22, R2, 0x2 ;  /* 0x00000002161b7211 */ /* 0x000fca00078e10ff */
[----:B------:R-:W4:Y:S01]  /*1d20*/  LDG.E.64 R16, desc[UR14][R16.64] ;  /* 0x0000000e10107981 */ /* 0x000f22000c1e1b00 */
[----:B------:R-:W-:-:S06]  /*1d30*/  IMAD.WIDE R26, R27, 0x8, R10 ;  /* 0x000000081b1a7825 */ /* 0x000fcc00078e020a */
[----:B------:R-:W4:Y:S01]  /*1d40*/  LDG.E.64 R26, desc[UR14][R26.64] ;  /* 0x0000000e1a1a7981 */ /* 0x000f22000c1e1b00 */
[----:B--2---:R-:W-:Y:S01]  /*1d50*/  LEA R25, R25, R2, 0x2 ;  /* 0x0000000219197211 */ /* 0x004fe200078e10ff */
[----:B---3--:R-:W-:-:S04]  /*1d60*/  DMUL R20, R20, R18 ;  /* 0x0000001214147228 */ /* 0x008fc80000000000 */
[----:B------:R-:W-:-:S06]  /*1d70*/  IMAD.WIDE R18, R25, 0x8, R10 ;  /* 0x0000000819127825 */ /* 0x000fcc00078e020a */
[----:B------:R-:W2:Y:S01]  /*1d80*/  LDG.E.64 R18, desc[UR14][R18.64] ;  /* 0x0000000e12127981 */ /* 0x000ea2000c1e1b00 */
[----:B----4-:R-:W-:Y:S01]  /*1d90*/  DMUL R20, R20, R16 ;  /* 0x0000001014147228 */ /* 0x010fe20000000000 */
[----:B------:R-:W-:-:S07]  /*1da0*/  VIADD R4, R4, 0x8 ;  /* 0x0000000804047836 */ /* 0x000fce0000000000 */
[----:B--2---:R-:W-:-:S08]  /*1db0*/  DMUL R20, R20, R18 ;  /* 0x0000001214147228 */ /* 0x004fd00000000000 */
[----:B------:R-:W-:-:S11]  /*1dc0*/  DMUL R26, R20, R26 ;  /* 0x0000001a141a7228 */ /* 0x000fd60000000000 */
.L_x_106:
        /* <DEDUP_REMOVED lines=8> */
[----:B------:R-:W3:Y:S04]  /*1e50*/  LDG.E.CONSTANT R15, desc[UR14][R16.64+0x4] ;  /* 0x0000040e100f7981 */ /* 0x000ee8000c1e9900 */
[----:B------:R-:W4:Y:S01]  /*1e60*/  LDG.E.CONSTANT R25, desc[UR14][R16.64+0x8] ;  /* 0x0000080e10197981 */ /* 0x000f22000c1e9900 */
[----:B--2---:R-:W-:-:S05]  /*1e70*/  LEA R19, R19, R2, 0x2 ;  /* 0x0000000213137211 */ /* 0x004fca00078e10ff */
[----:B------:R-:W-:Y:S02]  /*1e80*/  IMAD.WIDE R20, R19, 0x8, R10 ;  /* 0x0000000813147825 */ /* 0x000fe400078e020a */
[----:B------:R0:W2:Y:S02]  /*1e90*/  LDG.E.CONSTANT R19, desc[UR14][R16.64+0xc] ;  /* 0x00000c0e10137981 */ /* 0x0000a4000c1e9900 */
[----:B---3--:R-:W-:Y:S02]  /*1ea0*/  IMAD R15, R15, 0x4, R2 ;  /* 0x000000040f0f7824 */ /* 0x008fe400078e0202 */
[----:B------:R-:W3:Y:S02]  /*1eb0*/  LDG.E.64 R20, desc[UR14][R20.64] ;  /* 0x0000000e14147981 */ /* 0x000ee4000c1e1b00 */
[----:B------:R-:W-:Y:S01]  /*1ec0*/  IMAD.WIDE R14, R15, 0x8, R10 ;  /* 0x000000080f0e7825 */ /* 0x000fe200078e020a */
[----:B----4-:R-:W-:-:S05]  /*1ed0*/  LEA R25, R25, R2, 0x2 ;  /* 0x0000000219197211 */ /* 0x010fca00078e10ff */
[----:B------:R-:W4:Y:S01]  /*1ee0*/  LDG.E.64 R14, desc[UR14][R14.64] ;  /* 0x0000000e0e0e7981 */ /* 0x000f22000c1e1b00 */
[----:B0-----:R-:W-:-:S06]  /*1ef0*/  IMAD.WIDE R16, R25, 0x8, R10 ;  /* 0x0000000819107825 */ /* 0x001fcc00078e020a */
[----:B------:R-:W4:Y:S01]  /*1f00*/  LDG.E.64 R16, desc[UR14][R16.64] ;  /* 0x0000000e10107981 */ /* 0x000f22000c1e1b00 */
[----:B--2---:R-:W-:-:S05]  /*1f10*/  LEA R19, R19, R2, 0x2 ;  /* 0x0000000213137211 */ /* 0x004fca00078e10ff */
[----:B------:R-:W-:-:S06]  /*1f20*/  IMAD.WIDE R18, R19, 0x8, R10 ;  /* 0x0000000813127825 */ /* 0x000fcc00078e020a */
[----:B------:R-:W2:Y:S01]  /*1f30*/  LDG.E.64 R18, desc[UR14][R18.64] ;  /* 0x0000000e12127981 */ /* 0x000ea2000c1e1b00 */
[----:B---3-5:R-:W-:-:S08]  /*1f40*/  DMUL R20, R26, R20 ;  /* 0x000000141a147228 */ /* 0x028fd00000000000 */
[----:B----4-:R-:W-:-:S08]  /*1f50*/  DMUL R20, R20, R14 ;  /* 0x0000000e14147228 */ /* 0x010fd00000000000 */
[----:B------:R-:W-:Y:S01]  /*1f60*/  DMUL R20, R20, R16 ;  /* 0x0000001014147228 */ /* 0x000fe20000000000 */
[----:B------:R-:W-:-:S07]  /*1f70*/  VIADD R4, R4, 0x4 ;  /* 0x0000000404047836 */ /* 0x000fce0000000000 */
[----:B--2---:R-:W-:-:S11]  /*1f80*/  DMUL R26, R20, R18 ;  /* 0x00000012141a7228 */ /* 0x004fd60000000000 */
.L_x_107:
        /* <DEDUP_REMOVED lines=22> */
.L_x_105:
[----:B------:R-:W-:Y:S01]  /*20f0*/  IADD3 R2, PT, PT, R2, 0x1, RZ ;  /* 0x0000000102027810 */ /* 0x000fe20007ffe0ff */
[----:B-----5:R-:W-:-:S03]  /*2100*/  DADD R28, R26, R28 ;  /* 0x000000001a1c7229 */ /* 0x020fc6000000001c */
[----:B------:R-:W-:-:S13]  /*2110*/  ISETP.NE.AND P2, PT, R2, 0x4, PT ;  /* 0x000000040200780c */ /* 0x000fda0003f45270 */
[----:B------:R-:W-:Y:S05]  /*2120*/  @P2 BRA `(.L_x_108) ;  /* 0xfffffff000f42947 */ /* 0x000fea000383ffff */
[----:B------:R-:W-:Y:S01]  /*2130*/  IMAD.MOV.U32 R2, RZ, RZ, RZ ;  /* 0x000000ffff027224 */ /* 0x000fe200078e00ff */
[----:B------:R-:W-:-:S07]  /*2140*/  CS2R R26, SRZ ;  /* 0x00000000001a7805 */ /* 0x000fce000001ff00 */
.L_x_114:
[----:B------:R-:W-:-:S05]  /*2150*/  MOV R17, 0x8 ;  /* 0x0000000800117802 */ /* 0x000fca0000000f00 */
[----:B------:R-:W-:-:S06]  /*2160*/  IMAD.WIDE.U32 R16, R2, R17, UR6 ;  /* 0x0000000602107e25 */ /* 0x000fcc000f8e0011 */
[----:B------:R-:W5:Y:S01]  /*2170*/  LDG.E.64.CONSTANT R16, desc[UR14][R16.64+0x40] ;  /* 0x0000400e10107981 */ /* 0x000f62000c1e9b00 */
[----:B------:R-:W-:Y:S01]  /*2180*/  HFMA2 R4, -RZ, RZ, 0, 0 ;  /* 0x00000000ff047431 */ /* 0x000fe200000001ff */
[----:B------:R-:W-:Y:S06]  /*2190*/  @!P0 BRA `(.L_x_109) ;  /* 0x0000000400608947 */ /* 0x000fec0003800000 */
[----:B------:R-:W-:-:S05]  /*21a0*/  UMOV UR5, URZ ;  /* 0x000000ff00057c82 */ /* 0x000fca0008000000 */
.L_x_110:
[----:B------:R-:W0:Y:S01]  /*21b0*/  LDC.64 R18, c[0x0][0x3d0] ;  /* 0x0000f400ff127b82 */ /* 0x000e220000000a00 */
[----:B------:R-:W-:-:S04]  /*21c0*/  VIADD R15, R3, UR5 ;  /* 0x00000005030f7c36 */ /* 0x000fc80008000000 */
[----:B0-----:R-:W-:-:S05]  /*21d0*/  IMAD.WIDE R18, R15, 0x4, R18 ;  /* 0x000000040f127825 */ /* 0x001fca00078e0212 */
[----:B------:R-:W2:Y:S04]  /*21e0*/  LDG.E.CONSTANT R15, desc[UR14][R18.64] ;  /* 0x0000000e120f7981 */ /* 0x000ea8000c1e9900 */
[----:B------:R-:W3:Y:S04]  /*21f0*/  LDG.E.CONSTANT R25, desc[UR14][R18.64+0x4] ;  /* 0x0000040e12197981 */ /* 0x000ee8000c1e9900 */
[----:B------:R-:W4:Y:S01]  /*2200*/  LDG.E.CONSTANT R4, desc[UR14][R18.64+0x34] ;  /* 0x0000340e12047981 */ /* 0x000f22000c1e9900 */
[----:B--2---:R-:W-:-:S05]  /*2210*/  LEA R15, R15, R2, 0x2 ;  /* 0x000000020f0f7211 */ /* 0x004fca00078e10ff */
[----:B------:R-:W-:-:S05]  /*2220*/  IMAD.WIDE R20, R15, 0x8, R10 ;  /* 0x000000080f147825 */ /* 0x000fca00078e020a */
[----:B------:R-:W2:Y:S01]  /*2230*/  LDG.E.64 R14, desc[UR14][R20.64] ;  /* 0x0000000e140e7981 */ /* 0x000ea2000c1e1b00 */
[----:B---3--:R-:W-:Y:S01]  /*2240*/  LEA R25, R25, R2, 0x2 ;  /* 0x0000000219197211 */ /* 0x008fe200078e10ff */
[----:B--2--5:R-:W-:-:S04]  /*2250*/  DMUL R16, R14, R16 ;  /* 0x000000100e107228 */ /* 0x024fc80000000000 */
[----:B------:R-:W-:Y:S02]  /*2260*/  IMAD.WIDE R14, R25, 0x8, R10 ;  /* 0x00000008190e7825 */ /* 0x000fe400078e020a */
[----:B------:R-:W2:Y:S04]  /*2270*/  LDG.E.CONSTANT R25, desc[UR14][R18.64+0x8] ;  /* 0x0000080e12197981 */ /* 0x000ea8000c1e9900 */
[----:B------:R-:W3:Y:S01]  /*2280*/  LDG.E.64 R14, desc[UR14][R14.64] ;  /* 0x0000000e0e0e7981 */ /* 0x000ee2000c1e1b00 */
[----:B--2---:R-:W-:-:S04]  /*2290*/  IMAD R25, R25, 0x4, R2 ;  /* 0x0000000419197824 */ /* 0x004fc800078e0202 */
[----:B------:R-:W-:Y:S02]  /*22a0*/  IMAD.WIDE R20, R25, 0x8, R10 ;  /* 0x0000000819147825 */ /* 0x000fe400078e020a */
[----:B------:R-:W2:Y:S01]  /*22b0*/  LDG.E.CONSTANT R25, desc[UR14][R18.64+0xc] ;  /* 0x00000c0e12197981 */ /* 0x000ea2000c1e9900 */
[----:B---3--:R-:W-:-:S03]  /*22c0*/  DMUL R14, R16, R14 ;  /* 0x0000000e100e7228 */ /* 0x008fc60000000000 */
[----:B------:R0:W3:Y:S01]  /*22d0*/  LDG.E.64 R16, desc[UR14][R20.64] ;  /* 0x0000000e14107981 */ /* 0x0000e2000c1e1b00 */
[----:B--2---:R-:W-:-:S05]  /*22e0*/  LEA R25, R25, R2, 0x2 ;  /* 0x0000000219197211 */ /* 0x004fca00078e10ff */
[----:B0-----:R-:W-:Y:S02]  /*22f0*/  IMAD.WIDE R20, R25, 0x8, R10 ;  /* 0x0000000819147825 */ /* 0x001fe400078e020a */
[----:B------:R-:W2:Y:S01]  /*2300*/  LDG.E.CONSTANT R25, desc[UR14][R18.64+0x10] ;  /* 0x0000100e12197981 */ /* 0x000ea2000c1e9900 */
[----:B---3--:R-:W-:-:S03]  /*2310*/  DMUL R16, R14, R16 ;  /* 0x000000100e107228 */ /* 0x008fc60000000000 */
[----:B------:R-:W3:Y:S01]  /*2320*/  LDG.E.64 R14, desc[UR14][R20.64] ;  /* 0x0000000e140e7981 */ /* 0x000ee2000c1e1b00 */
[----:B--2---:R-:W-:-:S04]  /*2330*/  LEA R25, R25, R2, 0x2 ;  /* 0x0000000219197211 */ /* 0x004fc800078e10ff */
[----:B---3--:R-:W-:Y:S01]  /*2340*/  DMUL R14, R16, R14 ;  /* 0x0000000e100e7228 */ /* 0x008fe20000000000 */
        /* <DEDUP_REMOVED lines=33> */
[----:B--2---:R-:W-:Y:S01]  /*2560*/  IMAD R25, R25, 0x4, R2 ;  /* 0x0000000419197824 */ /* 0x004fe200078e0202 */
[----:B---3--:R-:W-:-:S03]  /*2570*/  DMUL R16, R14, R16 ;  /* 0x000000100e107228 */ /* 0x008fc60000000000 */
[----:B------:R-:W-:Y:S02]  /*2580*/  IMAD.WIDE R14, R25, 0x8, R10 ;  /* 0x00000008190e7825 */ /* 0x000fe400078e020a */
[----:B------:R-:W2:Y:S04]  /*2590*/  LDG.E.CONSTANT R25, desc[UR14][R18.64+0x30] ;  /* 0x0000300e12197981 */ /* 0x000ea8000c1e9900 */
[----:B------:R-:W3:Y:S01]  /*25a0*/  LDG.E.64 R14, desc[UR14][R14.64] ;  /* 0x0000000e0e0e7981 */ /* 0x000ee2000c1e1b00 */
[----:B--2---:R-:W-:-:S03]  /*25b0*/  LEA R21, R25, R2, 0x2 ;  /* 0x0000000219157211 */ /* 0x004fc600078e10ff */
[----:B------:R-:W2:Y:S02]  /*25c0*/  LDG.E.CONSTANT R25, desc[UR14][R18.64+0x38] ;  /* 0x0000380e12197981 */ /* 0x000ea4000c1e9900 */
[----:B------:R-:W-:-:S06]  /*25d0*/  IMAD.WIDE R20, R21, 0x8, R10 ;  /* 0x0000000815147825 */ /* 0x000fcc00078e020a */
[----:B------:R-:W2:Y:S01]  /*25e0*/  LDG.E.64 R20, desc[UR14][R20.64] ;  /* 0x0000000e14147981 */ /* 0x000ea2000c1e1b00 */
[----:B---3--:R-:W-:-:S03]  /*25f0*/  DMUL R14, R16, R14 ;  /* 0x0000000e100e7228 */ /* 0x008fc60000000000 */
[----:B------:R-:W3:Y:S01]  /*2600*/  LDG.E.CONSTANT R17, desc[UR14][R18.64+0x3c] ;  /* 0x00003c0e12117981 */ /* 0x000ee2000c1e9900 */
[----:B----4-:R-:W-:Y:S01]  /*2610*/  LEA R4, R4, R2, 0x2 ;  /* 0x0000000204047211 */ /* 0x010fe200078e10ff */
[----:B--2---:R-:W-:-:S03]  /*2620*/  IMAD R25, R25, 0x4, R2 ;  /* 0x0000000419197824 */ /* 0x004fc600078e0202 */
[----:B------:R-:W-:Y:S01]  /*2630*/  DMUL R20, R14, R20 ;  /* 0x000000140e147228 */ /* 0x000fe20000000000 */
[----:B------:R-:W-:-:S05]  /*2640*/  IMAD.WIDE R14, R4, 0x8, R10 ;  /* 0x00000008040e7825 */ /* 0x000fca00078e020a */
[----:B------:R0:W2:Y:S01]  /*2650*/  LDG.E.64 R18, desc[UR14][R14.64] ;  /* 0x0000000e0e127981 */ /* 0x0000a2000c1e1b00 */
[----:B---3--:R-:W-:Y:S01]  /*2660*/  LEA R17, R17, R2, 0x2 ;  /* 0x0000000211117211 */ /* 0x008fe200078e10ff */
[----:B0-----:R-:W-:-:S04]  /*2670*/  IMAD.WIDE R14, R25, 0x8, R10 ;  /* 0x00000008190e7825 */ /* 0x001fc800078e020a */
[----:B------:R-:W-:Y:S02]  /*2680*/  IMAD.WIDE R16, R17, 0x8, R10 ;  /* 0x0000000811107825 */ /* 0x000fe400078e020a */
[----:B------:R-:W3:Y:S04]  /*2690*/  LDG.E.64 R14, desc[UR14][R14.64] ;  /* 0x0000000e0e0e7981 */ /* 0x000ee8000c1e1b00 */
[----:B------:R-:W4:Y:S01]  /*26a0*/  LDG.E.64 R16, desc[UR14][R16.64] ;  /* 0x0000000e10107981 */ /* 0x000f22000c1e1b00 */
[----:B------:R-:W-:-:S06]  /*26b0*/  UIADD3 UR5, UPT, UPT, UR5, 0x10, URZ ;  /* 0x0000001005057890 */ /* 0x000fcc000fffe0ff */
[----:B------:R-:W-:Y:S01]  /*26c0*/  ISETP.NE.AND P2, PT, R6, UR5, PT ;  /* 0x0000000506007c0c */ /* 0x000fe2000bf45270 */
[----:B--2---:R-:W-:-:S08]  /*26d0*/  DMUL R18, R20, R18 ;  /* 0x0000001214127228 */ /* 0x004fd00000000000 */
[----:B---3--:R-:W-:-:S08]  /*26e0*/  DMUL R18, R18, R14 ;  /* 0x0000000e12127228 */ /* 0x008fd00000000000 */
[----:B----4-:R-:W-:Y:S01]  /*26f0*/  DMUL R16, R18, R16 ;  /* 0x0000001012107228 */ /* 0x010fe20000000000 */
[----:B------:R-:W-:Y:S10]  /*2700*/  @P2 BRA `(.L_x_110) ;  /* 0xfffffff800a82947 */ /* 0x000ff4000383ffff */
[----:B------:R-:W-:-:S07]  /*2710*/  MOV R4, R6 ;  /* 0x0000000600047202 */ /* 0x000fce0000000f00 */
.L_x_109:
        /* <DEDUP_REMOVED lines=10> */
[----:B--2---:R-:W-:-:S05]  /*27c0*/  LEA R19, R19, R2, 0x2 ;  /* 0x0000000213137211 */ /* 0x004fca00078e10ff */
[----:B------:R-:W-:-:S05]  /*27d0*/  IMAD.WIDE R20, R19, 0x8, R10 ;  /* 0x0000000813147825 */ /* 0x000fca00078e020a */
[----:B------:R0:W2:Y:S01]  /*27e0*/  LDG.E.64 R18, desc[UR14][R20.64] ;  /* 0x0000000e14127981 */ /* 0x0000a2000c1e1b00 */
[----:B---3--:R-:W-:-:S05]  /*27f0*/  LEA R25, R25, R2, 0x2 ;  /* 0x0000000219197211 */ /* 0x008fca00078e10ff */
[----:B0-----:R-:W-:Y:S02]  /*2800*/  IMAD.WIDE R20, R25, 0x8, R10 ;  /* 0x0000000819147825 */ /* 0x001fe400078e020a */
[----:B------:R-:W3:Y:S01]  /*2810*/  LDG.E.CONSTANT R25, desc[UR14][R14.64+0x8] ;  /* 0x0000080e0e197981 */ /* 0x000ee2000c1e9900 */
[----:B--2--5:R-:W-:-:S03]  /*2820*/  DMUL R16, R16, R18 ;  /* 0x0000001210107228 */ /* 0x024fc60000000000 */
[----:B------:R-:W2:Y:S01]  /*2830*/  LDG.E.64 R18, desc[UR14][R20.64] ;  /* 0x0000000e14127981 */ /* 0x000ea2000c1e1b00 */
[----:B---3--:R-:W-:-:S04]  /*2840*/  IMAD R25, R25, 0x4, R2 ;  /* 0x0000000419197824 */ /* 0x008fc800078e0202 */
[----:B--2---:R-:W-:Y:S01]  /*2850*/  DMUL R18, R16, R18 ;  /* 0x0000001210127228 */ /* 0x004fe20000000000 */
[----:B------:R-:W-:Y:S02]  /*2860*/  IMAD.WIDE R16, R25, 0x8, R10 ;  /* 0x0000000819107825 */ /* 0x000fe400078e020a */
[----:B------:R-:W2:Y:S04]  /*2870*/  LDG.E.CONSTANT R25, desc[UR14][R14.64+0xc] ;  /* 0x00000c0e0e197981 */ /* 0x000ea8000c1e9900 */
[----:B------:R-:W3:Y:S01]  /*2880*/  LDG.E.64 R16, desc[UR14][R16.64] ;  /* 0x0000000e10107981 */ /* 0x000ee2000c1e1b00 */
[----:B--2---:R-:W-:-:S05]  /*2890*/  LEA R25, R25, R2, 0x2 ;  /* 0x0000000219197211 */ /* 0x004fca00078e10ff */
        /* <DEDUP_REMOVED lines=9> */
[----:B--2---:R-:W-:-:S04]  /*2930*/  IMAD R25, R25, 0x4, R2 ;  /* 0x0000000419197824 */ /* 0x004fc800078e0202 */
[----:B---3--:R-:W-:Y:S01]  /*2940*/  DMUL R16, R18, R16 ;  /* 0x0000001012107228 */ /* 0x008fe20000000000 */
[----:B------:R-:W-:Y:S02]  /*2950*/  IMAD.WIDE R18, R25, 0x8, R10 ;  /* 0x0000000819127825 */ /* 0x000fe400078e020a */
[----:B------:R-:W2:Y:S04]  /*2960*/  LDG.E.CONSTANT R25, desc[UR14][R14.64+0x1c] ;  /* 0x00001c0e0e197981 */ /* 0x000ea8000c1e9900 */
[----:B------:R-:W3:Y:S01]  /*2970*/  LDG.E.64 R18, desc[UR14][R18.64] ;  /* 0x0000000e12127981 */ /* 0x000ee2000c1e1b00 */
[-C--:B----4-:R-:W-:Y:S02]  /*2980*/  LEA R22, R22, R2.reuse, 0x2 ;  /* 0x0000000216167211 */ /* 0x090fe400078e10ff */
[----:B--2---:R-:W-:Y:S01]  /*2990*/  LEA R25, R25, R2, 0x2 ;  /* 0x0000000219197211 */ /* 0x004fe200078e10ff */
[----:B---3--:R-:W-:-:S02]  /*29a0*/  DMUL R18, R16, R18 ;  /* 0x0000001210127228 */ /* 0x008fc40000000000 */
[----:B------:R-:W-:-:S05]  /*29b0*/  IMAD.WIDE R16, R22, 0x8, R10 ;  /* 0x0000000816107825 */ /* 0x000fca00078e020a */
[----:B------:R-:W2:Y:S01]  /*29c0*/  LDG.E.64 R14, desc[UR14][R16.64] ;  /* 0x0000000e100e7981 */ /* 0x000ea2000c1e1b00 */
[----:B------:R-:W-:-:S05]  /*29d0*/  IMAD.WIDE R20, R25, 0x8, R10 ;  /* 0x0000000819147825 */ /* 0x000fca00078e020a */
[----:B------:R-:W3:Y:S01]  /*29e0*/  LDG.E.64 R16, desc[UR14][R20.64] ;  /* 0x0000000e14107981 */ /* 0x000ee2000c1e1b00 */
[----:B------:R-:W-:Y:S01]  /*29f0*/  VIADD R4, R4, 0x8 ;  /* 0x0000000804047836 */ /* 0x000fe20000000000 */
[----:B--2---:R-:W-:-:S08]  /*2a00*/  DMUL R18, R18, R14 ;  /* 0x0000000e12127228 */ /* 0x004fd00000000000 */
[----:B---3--:R-:W-:-:S11]  /*2a10*/  DMUL R16, R18, R16 ;  /* 0x0000001012107228 */ /* 0x008fd60000000000 */
.L_x_112:
        /* <DEDUP_REMOVED lines=11> */
[----:B------:R-:W-:-:S06]  /*2ad0*/  IMAD.WIDE R14, R15, 0x8, R10 ;  /* 0x000000080f0e7825 */ /* 0x000fcc00078e020a */
[----:B------:R-:W2:Y:S01]  /*2ae0*/  LDG.E.64 R14, desc[UR14][R14.64] ;  /* 0x0000000e0e0e7981 */ /* 0x000ea2000c1e1b00 */
[----:B---3--:R-:W-:-:S04]  /*2af0*/  IMAD R19, R19, 0x4, R2 ;  /* 0x0000000413137824 */ /* 0x008fc800078e0202 */
[----:B------:R-:W-:-:S06]  /*2b00*/  IMAD.WIDE R18, R19, 0x8, R10 ;  /* 0x0000000813127825 */ /* 0x000fcc00078e020a */
[----:B------:R-:W3:Y:S01]  /*2b10*/  LDG.E.64 R18, desc[UR14][R18.64] ;  /* 0x0000000e12127981 */ /* 0x000ee2000c1e1b00 */
[----:B--2--5:R-:W-:-:S03]  /*2b20*/  DMUL R14, R16, R14 ;  /* 0x0000000e100e7228 */ /* 0x024fc60000000000 */
[----:B------:R-:W2:Y:S01]  /*2b30*/  LDG.E.CONSTANT R17, desc[UR14][R20.64+0xc] ;  /* 0x00000c0e14117981 */ /* 0x000ea2000c1e9900 */
[----:B----4-:R-:W-:-:S04]  /*2b40*/  LEA R25, R25, R2, 0x2 ;  /* 0x0000000219197211 */ /* 0x010fc800078e10ff */
[----:B---3--:R-:W-:Y:S01]  /*2b50*/  DMUL R18, R14, R18 ;  /* 0x000000120e127228 */ /* 0x008fe20000000000 */
[----:B------:R-:W-:-:S06]  /*2b60*/  IMAD.WIDE R14, R25, 0x8, R10 ;  /* 0x00000008190e7825 */ /* 0x000fcc00078e020a */
[----:B------:R-:W3:Y:S01]  /*2b70*/  LDG.E.64 R14, desc[UR14][R14.64] ;  /* 0x0000000e0e0e7981 */ /* 0x000ee2000c1e1b00 */
[----:B--2---:R-:W-:-:S05]  /*2b80*/  LEA R17, R17, R2, 0x2 ;  /* 0x0000000211117211 */ /* 0x004fca00078e10ff */
[----:B------:R-:W-:-:S06]  /*2b90*/  IMAD.WIDE R16, R17, 0x8, R10 ;  /* 0x0000000811107825 */ /* 0x000fcc00078e020a */
[----:B------:R-:W2:Y:S01]  /*2ba0*/  LDG.E.64 R16, desc[UR14][R16.64] ;  /* 0x0000000e10107981 */ /* 0x000ea2000c1e1b00 */
[----:B---3--:R-:W-:Y:S01]  /*2bb0*/  DMUL R14, R18, R14 ;  /* 0x0000000e120e7228 */ /* 0x008fe20000000000 */
[----:B------:R-:W-:-:S07]  /*2bc0*/  VIADD R4, R4, 0x4 ;  /* 0x0000000404047836 */ /* 0x000fce0000000000 */
[----:B--2---:R-:W-:-:S11]  /*2bd0*/  DMUL R16, R14, R16 ;  /* 0x000000100e107228 */ /* 0x004fd60000000000 */
.L_x_113:
        /* <DEDUP_REMOVED lines=22> */
.L_x_111:
[----:B------:R-:W-:Y:S01]  /*2d40*/  IADD3 R2, PT, PT, R2, 0x1, RZ ;  /* 0x0000000102027810 */ /* 0x000fe20007ffe0ff */
[----:B-----5:R-:W-:-:S03]  /*2d50*/  DADD R26, R16, R26 ;  /* 0x00000000101a7229 */ /* 0x020fc6000000001a */
[----:B------:R-:W-:-:S13]  /*2d60*/  ISETP.NE.AND P2, PT, R2, 0x4, PT ;  /* 0x000000040200780c */ /* 0x000fda0003f45270 */
[----:B------:R-:W-:Y:S05]  /*2d70*/  @P2 BRA `(.L_x_114) ;  /* 0xfffffff000f42947 */ /* 0x000fea000383ffff */
[----:B------:R-:W-:Y:S01]  /*2d80*/  IMAD.MOV.U32 R2, RZ, RZ, RZ ;  /* 0x000000ffff027224 */ /* 0x000fe200078e00ff */
[----:B------:R-:W-:-:S07]  /*2d90*/  CS2R R14, SRZ ;  /* 0x00000000000e7805 */ /* 0x000fce000001ff00 */
.L_x_120:
[----:B------:R-:W-:-:S05]  /*2da0*/  MOV R21, 0x8 ;  /* 0x0000000800157802 */ /* 0x000fca0000000f00 */
[----:B------:R-:W-:-:S06]  /*2db0*/  IMAD.WIDE.U32 R20, R2, R21, UR6 ;  /* 0x0000000602147e25 */ /* 0x000fcc000f8e0015 */
[----:B------:R-:W5:Y:S01]  /*2dc0*/  LDG.E.64.CONSTANT R20, desc[UR14][R20.64+0x60] ;  /* 0x0000600e14147981 */ /* 0x000f62000c1e9b00 */
[----:B------:R-:W-:Y:S01]  /*2dd0*/  HFMA2 R4, -RZ, RZ, 0, 0 ;  /* 0x00000000ff047431 */ /* 0x000fe200000001ff */
[----:B------:R-:W-:Y:S06]  /*2de0*/  @!P0 BRA `(.L_x_115) ;  /* 0x0000000400608947 */ /* 0x000fec0003800000 */
[----:B------:R-:W-:-:S05]  /*2df0*/  UMOV UR5, URZ ;  /* 0x000000ff00057c82 */ /* 0x000fca0008000000 */
.L_x_116:
[----:B------:R-:W0:Y:S01]  /*2e00*/  LDC.64 R16, c[0x0][0x3d0] ;  /* 0x0000f400ff107b82 */ /* 0x000e220000000a00 */
[----:B------:R-:W-:-:S04]  /*2e10*/  VIADD R19, R3, UR5 ;  /* 0x0000000503137c36 */ /* 0x000fc80008000000 */
[----:B0-----:R-:W-:-:S05]  /*2e20*/  IMAD.WIDE R16, R19, 0x4, R16 ;  /* 0x0000000413107825 */ /* 0x001fca00078e0210 */
[----:B------:R-:W2:Y:S04]  /*2e30*/  LDG.E.CONSTANT R19, desc[UR14][R16.64] ;  /* 0x0000000e10137981 */ /* 0x000ea8000c1e9900 */
[----:B------:R-:W3:Y:S04]  /*2e40*/  LDG.E.CONSTANT R25, desc[UR14][R16.64+0x4] ;  /* 0x0000040e10197981 */ /* 0x000ee8000c1e9900 */
[----:B------:R0:W4:Y:S01]  /*2e50*/  LDG.E.CONSTANT R4, desc[UR14][R16.64+0x3c] ;  /* 0x00003c0e10047981 */ /* 0x000122000c1e9900 */
[----:B--2---:R-:W-:-:S05]  /*2e60*/  LEA R19, R19, R2, 0x2 ;  /* 0x0000000213137211 */ /* 0x004fca00078e10ff */
[----:B------:R-:W-:-:S06]  /*2e70*/  IMAD.WIDE R18, R19, 0x8, R10 ;  /* 0x0000000813127825 */ /* 0x000fcc00078e020a */
[----:B------:R-:W2:Y:S01]  /*2e80*/  LDG.E.64 R18, desc[UR14][R18.64] ;  /* 0x0000000e12127981 */ /* 0x000ea2000c1e1b00 */
[----:B---3--:R-:W-:Y:S01]  /*2e90*/  LEA R25, R25, R2, 0x2 ;  /* 0x0000000219197211 */ /* 0x008fe200078e10ff */
[----:B--2--5:R-:W-:-:S04]  /*2ea0*/  DMUL R20, R18, R20 ;  /* 0x0000001412147228 */ /* 0x024fc80000000000 */
[----:B------:R-:W-:Y:S02]  /*2eb0*/  IMAD.WIDE R18, R25, 0x8, R10 ;  /* 0x0000000819127825 */ /* 0x000fe400078e020a */
[----:B------:R-:W2:Y:S04]  /*2ec0*/  LDG.E.CONSTANT R25, desc[UR14][R16.64+0x8] ;  /* 0x0000080e10197981 */ /* 0x000ea8000c1e9900 */
[----:B------:R-:W3:Y:S02]  /*2ed0*/  LDG.E.64 R18, desc[UR14][R18.64] ;  /* 0x0000000e12127981 */ /* 0x000ee4000c1e1b00 */
[----:B---3--:R-:W-:Y:S01]  /*2ee0*/  DMUL R18, R20, R18 ;  /* 0x0000001214127228 */ /* 0x008fe20000000000 */
[----:B--2---:R-:W-:Y:S02]  /*2ef0*/  IMAD R21, R25, 0x4, R2 ;  /* 0x0000000419157824 */ /* 0x004fe400078e0202 */
[----:B------:R-:W2:Y:S02]  /*2f00*/  LDG.E.CONSTANT R25, desc[UR14][R16.64+0xc] ;  /* 0x00000c0e10197981 */ /* 0x000ea4000c1e9900 */
[----:B------:R-:W-:-:S06]  /*2f10*/  IMAD.WIDE R20, R21, 0x8, R10 ;  /* 0x0000000815147825 */ /* 0x000fcc00078e020a */
[----:B------:R-:W3:Y:S01]  /*2f20*/  LDG.E.64 R20, desc[UR14][R20.64] ;  /* 0x0000000e14147981 */ /* 0x000ee2000c1e1b00 */
[----:B--2---:R-:W-:Y:S01]  /*2f30*/  LEA R25, R25, R2, 0x2 ;  /* 0x0000000219197211 */ /* 0x004fe200078e10ff */
[----:B---3--:R-:W-:-:S04]  /*2f40*/  DMUL R20, R18, R20 ;  /* 0x0000001412147228 */ /* 0x008fc80000000000 */
[----:B------:R-:W-:Y:S02]  /*2f50*/  IMAD.WIDE R18, R25, 0x8, R10 ;  /* 0x0000000819127825 */ /* 0x000fe400078e020a */
[----:B------:R-:W2:Y:S04]  /*2f60*/  LDG.E.CONSTANT R25, desc[UR14][R16.64+0x10] ;  /* 0x0000100e10197981 */ /* 0x000ea8000c1e9900 */
[----:B------:R-:W3:Y:S01]  /*2f70*/  LDG.E.64 R18, desc[UR14][R18.64] ;  /* 0x0000000e12127981 */ /* 0x000ee2000c1e1b00 */
[----:B--2---:R-:W-:Y:S01]  /*2f80*/  LEA R25, R25, R2, 0x2 ;  /* 0x0000000219197211 */ /* 0x004fe200078e10ff */
[----:B---3--:R-:W-:-:S04]  /*2f90*/  DMUL R18, R20, R18 ;  /* 0x0000001214127228 */ /* 0x008fc80000000000 */
        /* <DEDUP_REMOVED lines=48> */
[----:B--2---:R-:W-:-:S04]  /*32a0*/  IMAD R25, R25, 0x4, R2 ;  /* 0x0000000419197824 */ /* 0x004fc800078e0202 */
[----:B0-----:R-:W-:Y:S01]  /*32b0*/  IMAD.WIDE R16, R25, 0x8, R10 ;  /* 0x0000000819107825 */ /* 0x001fe200078e020a */
[----:B---3--:R-:W-:Y:S01]  /*32c0*/  DMUL R18, R20, R18 ;  /* 0x0000001214127228 */ /* 0x008fe20000000000 */
[----:B----4-:R-:W-:-:S04]  /*32d0*/  LEA R21, R4, R2, 0x2 ;  /* 0x0000000204157211 */ /* 0x010fc800078e10ff */
[----:B------:R-:W2:Y:S01]  /*32e0*/  LDG.E.64 R16, desc[UR14][R16.64] ;  /* 0x0000000e10107981 */ /* 0x000ea2000c1e1b00 */
[----:B------:R-:W-:-:S06]  /*32f0*/  IMAD.WIDE R20, R21, 0x8, R10 ;  /* 0x0000000815147825 */ /* 0x000fcc00078e020a */
[----:B------:R-:W3:Y:S01]  /*3300*/  LDG.E.64 R20, desc[UR14][R20.64] ;  /* 0x0000000e14147981 */ /* 0x000ee2000c1e1b00 */
[----:B------:R-:W-:-:S06]  /*3310*/  UIADD3 UR5, UPT, UPT, UR5, 0x10, URZ ;  /* 0x0000001005057890 */ /* 0x000fcc000fffe0ff */
[----:B------:R-:W-:Y:S01]  /*3320*/  ISETP.NE.AND P2, PT, R6, UR5, PT ;  /* 0x0000000506007c0c */ /* 0x000fe2000bf45270 */
[----:B--2---:R-:W-:-:S08]  /*3330*/  DMUL R18, R18, R16 ;  /* 0x0000001012127228 */ /* 0x004fd00000000000 */
[----:B---3--:R-:W-:-:S04]  /*3340*/  DMUL R20, R18, R20 ;  /* 0x0000001412147228 */ /* 0x008fc80000000000 */
[----:B------:R-:W-:Y:S07]  /*3350*/  @P2 BRA `(.L_x_116) ;  /* 0xfffffff800a82947 */ /* 0x000fee000383ffff */
[----:B------:R-:W-:-:S07]  /*3360*/  MOV R4, R6 ;  /* 0x0000000600047202 */ /* 0x000fce0000000f00 */
.L_x_115:
        /* <DEDUP_REMOVED lines=18> */
[----:B---3--:R-:W-:Y:S02]  /*3490*/  DMUL R18, R20, R18 ;  /* 0x0000001214127228 */ /* 0x008fe40000000000 */
[----:B------:R-:W3:Y:S02]  /*34a0*/  LDG.E.CONSTANT R21, desc[UR14][R16.64+0x8] ;  /* 0x0000080e10157981 */ /* 0x000ee4000c1e9900 */
[----:B---3--:R-:W-:-:S04]  /*34b0*/  IMAD R21, R21, 0x4, R2 ;  /* 0x0000000415157824 */ /* 0x008fc800078e0202 */
        /* <DEDUP_REMOVED lines=17> */
[----:B--2---:R-:W-:-:S05]  /*35d0*/  LEA R25, R25, R2, 0x2 ;  /* 0x0000000219197211 */ /* 0x004fca00078e10ff */
[----:B0-----:R-:W-:Y:S01]  /*35e0*/  IMAD.WIDE R16, R25, 0x8, R10 ;  /* 0x0000000819107825 */ /* 0x001fe200078e020a */
[----:B---3--:R-:W-:-:S04]  /*35f0*/  DMUL R18, R20, R18 ;  /* 0x0000001214127228 */ /* 0x008fc80000000000 */
[----:B------:R-:W2:Y:S01]  /*3600*/  LDG.E.64 R20, desc[UR14][R16.64] ;  /* 0x0000000e10147981 */ /* 0x000ea2000c1e1b00 */
[----:B----4-:R-:W-:-:S03]  /*3610*/  LEA R25, R22, R2, 0x2 ;  /* 0x0000000216197211 */ /* 0x010fc600078e10ff */
[----:B--2---:R-:W-:Y:S02]  /*3620*/  DMUL R18, R18, R20 ;  /* 0x0000001412127228 */ /* 0x004fe40000000000 */
[----:B------:R-:W-:-:S06]  /*3630*/  IMAD.WIDE R20, R25, 0x8, R10 ;  /* 0x0000000819147825 */ /* 0x000fcc00078e020a */
[----:B------:R-:W2:Y:S01]  /*3640*/  LDG.E.64 R20, desc[UR14][R20.64] ;  /* 0x0000000e14147981 */ /* 0x000ea2000c1e1b00 */
[----:B------:R-:W-:Y:S01]  /*3650*/  VIADD R4, R4, 0x8 ;  /* 0x0000000804047836 */ /* 0x000fe20000000000 */
[----:B--2---:R-:W-:-:S11]  /*3660*/  DMUL R20, R18, R20 ;  /* 0x0000001412147228 */ /* 0x004fd60000000000 */
.L_x_118:
        /* <DEDUP_REMOVED lines=12> */
[----:B------:R-:W2:Y:S02]  /*3730*/  LDG.E.64 R18, desc[UR14][R18.64] ;  /* 0x0000000e12127981 */ /* 0x000ea4000c1e1b00 */
[----:B--2--5:R-:W-:Y:S02]  /*3740*/  DMUL R18, R20, R18 ;  /* 0x0000001214127228 */ /* 0x024fe40000000000 */
[----:B------:R-:W2:Y:S02]  /*3750*/  LDG.E.CONSTANT R21, desc[UR14][R16.64+0x4] ;  /* 0x0000040e10157981 */ /* 0x000ea4000c1e9900 */
[----:B--2---:R-:W-:-:S04]  /*3760*/  IMAD R21, R21, 0x4, R2 ;  /* 0x0000000415157824 */ /* 0x004fc800078e0202 */
[----:B------:R-:W-:-:S06]  /*3770*/  IMAD.WIDE R20, R21, 0x8, R10 ;  /* 0x0000000815147825 */ /* 0x000fcc00078e020a */
[----:B------:R-:W2:Y:S01]  /*3780*/  LDG.E.64 R20, desc[UR14][R20.64] ;  /* 0x0000000e14147981 */ /* 0x000ea2000c1e1b00 */
[----:B---3--:R-:W-:Y:S01]  /*3790*/  LEA R25, R25, R2, 0x2 ;  /* 0x0000000219197211 */ /* 0x008fe200078e10ff */
[----:B--2---:R-:W-:-:S04]  /*37a0*/  DMUL R20, R18, R20 ;  /* 0x0000001412147228 */ /* 0x004fc80000000000 */
[----:B------:R-:W-:-:S06]  /*37b0*/  IMAD.WIDE R18, R25, 0x8, R10 ;  /* 0x0000000819127825 */ /* 0x000fcc00078e020a */
[----:B------:R-:W2:Y:S01]  /*37c0*/  LDG.E.64 R18, desc[UR14][R18.64] ;  /* 0x0000000e12127981 */ /* 0x000ea2000c1e1b00 */
[----:B----4-:R-:W-:Y:S01]  /*37d0*/  LEA R25, R22, R2, 0x2 ;  /* 0x0000000216197211 */ /* 0x010fe200078e10ff */
[----:B--2---:R-:W-:-:S04]  /*37e0*/  DMUL R20, R20, R18 ;  /* 0x0000001214147228 */ /* 0x004fc80000000000 */
[----:B------:R-:W-:-:S06]  /*37f0*/  IMAD.WIDE R18, R25, 0x8, R10 ;  /* 0x0000000819127825 */ /* 0x000fcc00078e020a */
[----:B------:R-:W2:Y:S01]  /*3800*/  LDG.E.64 R18, desc[UR14][R18.64] ;  /* 0x0000000e12127981 */ /* 0x000ea2000c1e1b00 */
[----:B------:R-:W-:Y:S01]  /*3810*/  VIADD R4, R4, 0x4 ;  /* 0x0000000404047836 */ /* 0x000fe20000000000 */
[----:B--2---:R-:W-:-:S11]  /*3820*/  DMUL R20, R20, R18 ;  /* 0x0000001214147228 */ /* 0x004fd60000000000 */
.L_x_119:
        /* <DEDUP_REMOVED lines=13> */
[----:B------:R0:W3:Y:S01]  /*3900*/  @P2 LDG.E.CONSTANT R25, desc[UR14][R18.64+0x8] ;  /* 0x0000080e12192981 */ /* 0x0000e2000c1e9900 */
[----:B--2---:R-:W-:-:S04]  /*3910*/  IMAD R17, R17, 0x4, R2 ;  /* 0x0000000411117824 */ /* 0x004fc800078e0202 */
[----:B0-----:R-:W-:-:S06]  /*3920*/  IMAD.WIDE R18, R17, 0x8, R10 ;  /* 0x0000000811127825 */ /* 0x001fcc00078e020a */
[----:B------:R-:W2:Y:S01]  /*3930*/  LDG.E.64 R18, desc[UR14][R18.64] ;  /* 0x0000000e12127981 */ /* 0x000ea2000c1e1b00 */
[----:B---3--:R-:W-:-:S05]  /*3940*/  @P2 LEA R17, R25, R2, 0x2 ;  /* 0x0000000219112211 */ /* 0x008fca00078e10ff */
[----:B------:R-:W-:-:S06]  /*3950*/  @P2 IMAD.WIDE R16, R17, 0x8, R10 ;  /* 0x0000000811102825 */ /* 0x000fcc00078e020a */
[----:B------:R-:W3:Y:S01]  /*3960*/  @P2 LDG.E.64 R16, desc[UR14][R16.64] ;  /* 0x0000000e10102981 */ /* 0x000ee2000c1e1b00 */
[----:B--2---:R-:W-:-:S08]  /*3970*/  DMUL R20, R20, R18 ;  /* 0x0000001214147228 */ /* 0x004fd00000000000 */
[----:B---3--:R-:W-:-:S11]  /*3980*/  @P2 DMUL R20, R20, R16 ;  /* 0x0000001014142228 */ /* 0x008fd60000000000 */
.L_x_117:
[----:B------:R-:W-:Y:S01]  /*3990*/  IADD3 R2, PT, PT, R2, 0x1, RZ ;  /* 0x0000000102027810 */ /* 0x000fe20007ffe0ff */
[----:B-----5:R-:W-:-:S03]  /*39a0*/  DADD R14, R20, R14 ;  /* 0x00000000140e7229 */ /* 0x020fc6000000000e */
[----:B------:R-:W-:-:S13]  /*39b0*/  ISETP.NE.AND P2, PT, R2, 0x4, PT ;  /* 0x000000040200780c */ /* 0x000fda0003f45270 */
[----:B------:R-:W-:Y:S05]  /*39c0*/  @!P2 BRA `(.L_x_95) ;  /* 0x0000000000fca947 */ /* 0x000fea0003800000 */
[----:B------:R-:W-:Y:S05]  /*39d0*/  BRA `(.L_x_120) ;  /* 0xfffffff000f07947 */ /* 0x000fea000383ffff */
.L_x_96:
[----:B------:R-:W-:Y:S01]  /*39e0*/  MOV R16, UR6 ;  /* 0x0000000600107c02 */ /* 0x000fe20008000f00 */
[----:B------:R-:W-:Y:S01]  /*39f0*/  IMAD.U32 R17, RZ, RZ, UR7 ;  /* 0x00000007ff117e24 */ /* 0x000fe2000f8e00ff */
[----:B------:R-:W-:Y:S01]  /*3a00*/  MOV R19, UR7 ;  /* 0x0000000700137c02 */ /* 0x000fe20008000f00 */
[----:B------:R-:W-:Y:S01]  /*3a10*/  IMAD.U32 R18, RZ, RZ, UR6 ;  /* 0x00000006ff127e24 */ /* 0x000fe2000f8e00ff */
[----:B------:R-:W-:Y:S01]  /*3a20*/  MOV R7, UR7 ;  /* 0x0000000700077c02 */ /* 0x000fe20008000f00 */
[----:B------:R-:W-:Y:S02]  /*3a30*/  IMAD.U32 R6, RZ, RZ, UR6 ;  /* 0x00000006ff067e24 */ /* 0x000fe4000f8e00ff */
[----:B------:R-:W2:Y:S01]  /*3a40*/  LDG.E.64.CONSTANT R16, desc[UR14][R16.64+0x20] ;  /* 0x0000200e10107981 */ /* 0x000ea2000c1e9b00 */
[----:B------:R-:W-:Y:S01]  /*3a50*/  MOV R20, UR6 ;  /* 0x0000000600147c02 */ /* 0x000fe20008000f00 */
[----:B------:R-:W-:Y:S02]  /*3a60*/  IMAD.U32 R13, RZ, RZ, UR7 ;  /* 0x00000007ff0d7e24 */ /* 0x000fe4000f8e00ff */
[----:B------:R-:W3:Y:S01]  /*3a70*/  LDG.E.64.CONSTANT R18, desc[UR14][R18.64] ;  /* 0x0000000e12127981 */ /* 0x000ee2000c1e9b00 */
[----:B------:R-:W-:-:S02]  /*3a80*/  MOV R21, UR7 ;  /* 0x0000000700157c02 */ /* 0x000fc40008000f00 */
[----:B------:R-:W-:Y:S01]  /*3a90*/  MOV R12, UR6 ;  /* 0x00000006000c7c02 */ /* 0x000fe20008000f00 */
[----:B------:R-:W4:Y:S01]  /*3aa0*/  LDG.E.64.CONSTANT R6, desc[UR14][R6.64+0x28] ;  /* 0x0000280e06067981 */ /* 0x000f22000c1e9b00 */
[----:B------:R-:W-:Y:S01]  /*3ab0*/  MOV R22, UR6 ;  /* 0x0000000600167c02 */ /* 0x000fe20008000f00 */
[----:B------:R-:W-:Y:S02]  /*3ac0*/  IMAD.U32 R14, RZ, RZ, UR6 ;  /* 0x00000006ff0e7e24 */ /* 0x000fe4000f8e00ff */
[----:B------:R-:W5:Y:S01]  /*3ad0*/  LDG.E.64.CONSTANT R20, desc[UR14][R20.64+0x8] ;  /* 0x0000080e14147981 */ /* 0x000f62000c1e9b00 */
[----:B------:R-:W-:-:S03]  /*3ae0*/  MOV R23, UR7 ;  /* 0x0000000700177c02 */ /* 0x000fc60008000f00 */
[----:B------:R-:W5:Y:S01]  /*3af0*/  LDG.E.64.CONSTANT R12, desc[UR14][R12.64+0x40] ;  /* 0x0000400e0c0c7981 */ /* 0x000f62000c1e9b00 */
[----:B------:R-:W-:Y:S02]  /*3b00*/  MOV R15, UR7 ;  /* 0x00000007000f7c02 */ /* 0x000fe40008000f00 */
[----:B------:R-:W-:Y:S01]  /*3b10*/  MOV R24, UR6 ;  /* 0x0000000600187c02 */ /* 0x000fe20008000f00 */
[----:B------:R-:W5:Y:S01]  /*3b20*/  LDG.E.64.CONSTANT R22, desc[UR14][R22.64+0x10] ;  /* 0x0000100e16167981 */ /* 0x000f62000c1e9b00 */
[----:B------:R-:W-:Y:S01]  /*3b30*/  MOV R25, UR7 ;  /* 0x0000000700197c02 */ /* 0x000fe20008000f00 */
[----:B------:R-:W-:Y:S02]  /*3b40*/  IMAD.U32 R29, RZ, RZ, UR7 ;  /* 0x00000007ff1d7e24 */ /* 0x000fe4000f8e00ff */
[----:B------:R-:W5:Y:S01]  /*3b50*/  LDG.E.64.CONSTANT R14, desc[UR14][R14.64+0x60] ;  /* 0x0000600e0e0e7981 */ /* 0x000f62000c1e9b00 */
[----:B------:R-:W-:Y:S01]  /*3b60*/  MOV R28, UR6 ;  /* 0x00000006001c7c02 */ /* 0x000fe20008000f00 */
[----:B------:R-:W-:-:S02]  /*3b70*/  IMAD.U32 R2, RZ, RZ, UR6 ;  /* 0x00000006ff027e24 */ /* 0x000fc4000f8e00ff */
[----:B------:R-:W5:Y:S01]  /*3b80*/  LDG.E.64.CONSTANT R4, desc[UR14][R24.64+0x48] ;  /* 0x0000480e18047981 */ /* 0x000f62000c1e9b00 */
[----:B------:R-:W-:-:S03]  /*3b90*/  MOV R3, UR7 ;  /* 0x0000000700037c02 */ /* 0x000fc60008000f00 */
[----:B------:R-:W5:Y:S04]  /*3ba0*/  LDG.E.64.CONSTANT R28, desc[UR14][R28.64+0x30] ;  /* 0x0000300e1c1c7981 */ /* 0x000f68000c1e9b00 */
[----:B------:R-:W5:Y:S04]  /*3bb0*/  LDG.E.64.CONSTANT R2, desc[UR14][R2.64+0x68] ;  /* 0x0000680e02027981 */ /* 0x000f68000c1e9b00 */
[----:B------:R-:W5:Y:S01]  /*3bc0*/  LDG.E.64.CONSTANT R26, desc[UR14][R24.64+0x58] ;  /* 0x0000580e181a7981 */ /* 0x000f62000c1e9b00 */
[----:B--2---:R-:W-:Y:S02]  /*3bd0*/  DADD R16, RZ, R16 ;  /* 0x00000000ff107229 */ /* 0x004fe40000000010 */
[----:B---3--:R-:W-:-:S06]  /*3be0*/  DADD R18, RZ, R18 ;  /* 0x00000000ff127229 */ /* 0x008fcc0000000012 */
[----:B----4-:R-:W-:Y:S02]  /*3bf0*/  DADD R6, R6, R16 ;  /* 0x0000000006067229 */ /* 0x010fe40000000010 */
[----:B-----5:R-:W-:Y:S02]  /*3c00*/  DADD R20, R20, R18 ;  /* 0x0000000014147229 */ /* 0x020fe40000000012 */
[----:B------:R-:W-:-:S06]  /*3c10*/  DADD R16, RZ, R12 ;  /* 0x00000000ff107229 */ /* 0x000fcc000000000c */
[----:B------:R-:W-:Y:S01]  /*3c20*/  DADD R12, R22, R20 ;  /* 0x00000000160c7229 */ /* 0x000fe20000000014 */
[----:B------:R-:W-:Y:S01]  /*3c30*/  MOV R20, UR6 ;  /* 0x0000000600147c02 */ /* 0x000fe20008000f00 */
[----:B------:R-:W-:Y:S01]  /*3c40*/  IMAD.U32 R21, RZ, RZ, UR7 ;  /* 0x00000007ff157e24 */ /* 0x000fe2000f8e00ff */
[----:B------:R-:W-:Y:S02]  /*3c50*/  DADD R14, RZ, R14 ;  /* 0x00000000ff0e7229 */ /* 0x000fe4000000000e */
[----:B------:R-:W-:-:S03]  /*3c60*/  DADD R4, R4, R16 ;  /* 0x0000000004047229 */ /* 0x000fc60000000010 */
[----:B------:R-:W2:Y:S01]  /*3c70*/  LDG.E.64.CONSTANT R20, desc[UR14][R20.64+0x50] ;  /* 0x0000500e14147981 */ /* 0x000ea2000c1e9b00 */
[----:B------:R-:W-:Y:S02]  /*3c80*/  MOV R16, UR6 ;  /* 0x0000000600107c02 */ /* 0x000fe40008000f00 */
[----:B------:R-:W-:Y:S01]  /*3c90*/  MOV R17, UR7 ;  /* 0x0000000700117c02 */ /* 0x000fe20008000f00 */
[----:B------:R-:W-:Y:S01]  /*3ca0*/  DADD R28, R28, R6 ;  /* 0x000000001c1c7229 */ /* 0x000fe20000000006 */
[----:B------:R-:W-:Y:S01]  /*3cb0*/  MOV R22, UR6 ;  /* 0x0000000600167c02 */ /* 0x000fe20008000f00 */
[----:B------:R-:W-:Y:S01]  /*3cc0*/  IMAD.U32 R6, RZ, RZ, UR6 ;  /* 0x00000006ff067e24 */ /* 0x000fe2000f8e00ff */
[----:B------:R-:W-:Y:S02]  /*3cd0*/  DADD R18, R2, R14 ;  /* 0x0000000002127229 */ /* 0x000fe4000000000e */
[----:B------:R-:W3:Y:S01]  /*3ce0*/  LDG.E.64.CONSTANT R16, desc[UR14][R16.64+0x70] ;  /* 0x0000700e10107981 */ /* 0x000ee2000c1e9b00 */
[----:B------:R-:W-:Y:S01]  /*3cf0*/  MOV R7, UR7 ;  /* 0x0000000700077c02 */ /* 0x000fe20008000f00 */
[----:B------:R-:W-:Y:S01]  /*3d00*/  IMAD.U32 R3, RZ, RZ, UR7 ;  /* 0x00000007ff037e24 */ /* 0x000fe2000f8e00ff */
[----:B------:R-:W-:-:S02]  /*3d10*/  MOV R2, UR6 ;  /* 0x0000000600027c02 */ /* 0x000fc40008000f00 */
[----:B------:R-:W-:Y:S02]  /*3d20*/  MOV R23, UR7 ;  /* 0x0000000700177c02 */ /* 0x000fe40008000f00 */
[----:B------:R-:W4:Y:S04]  /*3d30*/  LDG.E.64.CONSTANT R6, desc[UR14][R6.64+0x18] ;  /* 0x0000180e06067981 */ /* 0x000f28000c1e9b00 */
[----:B------:R-:W5:Y:S04]  /*3d40*/  LDG.E.64.CONSTANT R2, desc[UR14][R2.64+0x38] ;  /* 0x0000380e02027981 */ /* 0x000f68000c1e9b00 */
[----:B------:R-:W5:Y:S01]  /*3d50*/  LDG.E.64.CONSTANT R14, desc[UR14][R22.64+0x78] ;  /* 0x0000780e160e7981 */ /* 0x000f62000c1e9b00 */
[----:B--2---:R-:W-:-:S02]  /*3d60*/  DADD R4, R20, R4 ;  /* 0x0000000014047229 */ /* 0x004fc40000000004 */
[----:B---3--:R-:W-:-:S06]  /*3d70*/  DADD R16, R16, R18 ;  /* 0x0000000010107229 */ /* 0x008fcc0000000012 */
[----:B------:R-:W-:Y:S02]  /*3d80*/  DADD R26, R26, R4 ;  /* 0x000000001a1a7229 */ /* 0x000fe40000000004 */
[----:B----4-:R-:W-:Y:S02]  /*3d90*/  DADD R12, R6, R12 ;  /* 0x00000000060c7229 */ /* 0x010fe4000000000c */
[----:B-----5:R-:W-:Y:S02]  /*3da0*/  DADD R28, R2, R28 ;  /* 0x00000000021c7229 */ /* 0x020fe4000000001c */
[----:B------:R-:W-:-:S11]  /*3db0*/  DADD R14, R14, R16 ;  /* 0x000000000e0e7229 */ /* 0x000fd60000000010 */
.L_x_95:
[----:B------:R-:W-:Y:S05]  /*3dc0*/  BSYNC.RECONVERGENT B0 ;  /* 0x0000000000007941 */ /* 0x000fea0003800200 */
.L_x_93:
[----:B-----5:R-:W-:Y:S01]  /*3dd0*/  DSETP.MAX.AND P2, P3, R26, R14, PT ;  /* 0x0000000e1a00722a */ /* 0x020fe20003b4f000 */
[----:B------:R-:W-:Y:S01]  /*3de0*/  IMAD.MOV.U32 R2, RZ, RZ, R12 ;  /* 0x000000ffff027224 */ /* 0x000fe200078e000c */
[----:B------:R-:W-:Y:S01]  /*3df0*/  DSETP.MAX.AND P0, P1, R12, R28, PT ;  /* 0x0000001c0c00722a */ /* 0x000fe2000390f000 */
[----:B0-----:R-:W-:Y:S01]  /*3e00*/  MOV R5, R28 ;  /* 0x0000001c00057202 */ /* 0x001fe20000000f00 */
[----:B------:R-:W-:Y:S01]  /*3e10*/  IMAD.MOV.U32 R16, RZ, RZ, R15 ;  /* 0x000000ffff107224 */ /* 0x000fe200078e000f */
[----:B------:R-:W-:Y:S01]  /*3e20*/  MOV R3, R13 ;  /* 0x0000000d00037202 */ /* 0x000fe20000000f00 */
[----:B------:R-:W-:Y:S01]  /*3e30*/  IMAD.MOV.U32 R6, RZ, RZ, R29 ;  /* 0x000000ffff067224 */ /* 0x000fe200078e001d */
[----:B------:R-:W-:Y:S01]  /*3e40*/  MOV R4, R26 ;  /* 0x0000001a00047202 */ /* 0x000fe20000000f00 */
[----:B------:R-:W-:Y:S01]  /*3e50*/  BSSY.RECONVERGENT B0, `(.L_x_121) ;  /* 0x000007b000007945 */ /* 0x000fe20003800200 */
[----:B------:R-:W-:Y:S02]  /*3e60*/  SEL R2, R2, R5, P0 ;  /* 0x0000000502027207 */ /* 0x000fe40000000000 */
[----:B------:R-:W-:-:S02]  /*3e70*/  MOV R5, R27 ;  /* 0x0000001b00057202 */ /* 0x000fc40000000f00 */
[----:B------:R-:W-:Y:S02]  /*3e80*/  FSEL R3, R3, R6, P0 ;  /* 0x0000000603037208 */ /* 0x000fe40000000000 */
[----:B------:R-:W-:Y:S02]  /*3e90*/  FSEL R7, R5, R16, P2 ;  /* 0x0000001005077208 */ /* 0x000fe40001000000 */
[----:B------:R-:W-:Y:S02]  /*3ea0*/  MOV R5, R14 ;  /* 0x0000000e00057202 */ /* 0x000fe40000000f00 */
[----:B------:R-:W-:Y:S02]  /*3eb0*/  @P3 LOP3.LUT R7, R16, 0x80000, RZ, 0xfc, !PT ;  /* 0x0008000010073812 */ /* 0x000fe400078efcff */
        /* <DEDUP_REMOVED lines=13> */
[----:B------:R-:W-:Y:S01]  /*3f90*/  ISETP.GT.AND P0, PT, R3, 0xfffff, PT ;  /* 0x000fffff0300780c */ /* 0x000fe20003f04270 */
[--C-:B------:R-:W-:Y:S01]  /*3fa0*/  IMAD.MOV.U32 R6, RZ, RZ, R2.reuse ;  /* 0x000000ffff067224 */ /* 0x100fe200078e0002 */
[-C--:B------:R-:W-:Y:S01]  /*3fb0*/  MOV R7, R3.reuse ;  /* 0x0000000300077202 */ /* 0x080fe20000000f00 */
[----:B------:R-:W-:Y:S01]  /*3fc0*/  BSSY.RECONVERGENT B1, `(.L_x_123) ;  /* 0x000004f000017945 */ /* 0x000fe20003800200 */
[----:B------:R-:W-:Y:S01]  /*3fd0*/  MOV R4, R3 ;  /* 0x0000000300047202 */ /* 0x000fe20000000f00 */
[----:B------:R-:W-:-:S08]  /*3fe0*/  IMAD.MOV.U32 R16, RZ, RZ, R2 ;  /* 0x000000ffff107224 */ /* 0x000fd000078e0002 */
[----:B------:R-:W-:-:S10]  /*3ff0*/  @!P0 DMUL R6, R2, 1.80143985094819840000e+16 ;  /* 0x4350000002068828 */ /* 0x000fd40000000000 */
[----:B------:R-:W-:Y:S01]  /*4000*/  @!P0 IMAD.MOV.U32 R4, RZ, RZ, R7 ;  /* 0x000000ffff048224 */ /* 0x000fe200078e0007 */
[----:B------:R-:W-:-:S04]  /*4010*/  @!P0 MOV R16, R6 ;  /* 0x0000000600108202 */ /* 0x000fc80000000f00 */
[----:B------:R-:W-:-:S04]  /*4020*/  IADD3 R5, PT, PT, R4, -0x1, RZ ;  /* 0xffffffff04057810 */ /* 0x000fc80007ffe0ff */
[----:B------:R-:W-:Y:S02]  /*4030*/  ISETP.GT.U32.AND P1, PT, R5, 0x7feffffe, PT ;  /* 0x7feffffe0500780c */ /* 0x000fe40003f24070 */
[----:B------:R-:W-:Y:S02]  /*4040*/  MOV R5, 0xfffffc01 ;  /* 0xfffffc0100057802 */ /* 0x000fe40000000f00 */
[----:B------:R-:W-:-:S09]  /*4050*/  @!P0 MOV R5, 0xfffffbcb ;  /* 0xfffffbcb00058802 */ /* 0x000fd20000000f00 */
        /* <DEDUP_REMOVED lines=8> */
[----:B------:R-:W-:Y:S01]  /*40e0*/  @P0 VIADD R7, R17, 0xfff00000 ;  /* 0xfff0000011070836 */ /* 0x000fe20000000000 */
[----:B------:R-:W-:-:S04]  /*40f0*/  @P0 IADD3 R5, PT, PT, R5, 0x1, RZ ;  /* 0x0000000105050810 */ /* 0x000fc80007ffe0ff */
[----:B------:R-:W-:Y:S02]  /*4100*/  @P0 MOV R17, R7 ;  /* 0x0000000700110202 */ /* 0x000fe40000000f00 */
[----:B------:R-:W-:Y:S01]  /*4110*/  LOP3.LUT R4, R5, 0x80000000, RZ, 0x3c, !PT ;  /* 0x8000000005047812 */ /* 0x000fe200078e3cff */
[----:B------:R-:W-:-:S03]  /*4120*/  IMAD.MOV.U32 R5, RZ, RZ, 0x43300000 ;  /* 0x43300000ff057424 */ /* 0x000fc600078e00ff */
[C---:B------:R-:W-:Y:S02]  /*4130*/  DADD R20, R16.reuse, 1 ;  /* 0x3ff0000010147429 */ /* 0x040fe40000000000 */
[----:B------:R-:W-:-:S04]  /*4140*/  DADD R16, R16, -1 ;  /* 0xbff0000010107429 */ /* 0x000fc80000000000 */
[----:B------:R-:W0:Y:S02]  /*4150*/  MUFU.RCP64H R7, R21 ;  /* 0x0000001500077308 */ /* 0x000e240000001800 */
[----:B0-----:R-:W-:Y:S01]  /*4160*/  DFMA R18, -R20, R6, 1 ;  /* 0x3ff000001412742b */ /* 0x001fe20000000106 */
[----:B------:R-:W-:Y:S01]  /*4170*/  IMAD.MOV.U32 R20, RZ, RZ, -0x748574fc ;  /* 0x8b7a8b04ff147424 */ /* 0x000fe200078e00ff */
[----:B------:R-:W-:-:S06]  /*4180*/  MOV R21, 0x3ed0ee25 ;  /* 0x3ed0ee2500157802 */ /* 0x000fcc0000000f00 */
[----:B------:R-:W-:-:S08]  /*4190*/  DFMA R18, R18, R18, R18 ;  /* 0x000000121212722b */ /* 0x000fd00000000012 */
[----:B------:R-:W-:-:S08]  /*41a0*/  DFMA R18, R6, R18, R6 ;  /* 0x000000120612722b */ /* 0x000fd00000000006 */
[----:B------:R-:W-:-:S08]  /*41b0*/  DMUL R6, R16, R18 ;  /* 0x0000001210067228 */ /* 0x000fd00000000000 */
[----:B------:R-:W-:-:S08]  /*41c0*/  DFMA R6, R16, R18, R6 ;  /* 0x000000121006722b */ /* 0x000fd00000000006 */
[----:B------:R-:W-:-:S08]  /*41d0*/  DADD R22, R16, -R6 ;  /* 0x0000000010167229 */ /* 0x000fd00000000806 */
[----:B------:R-:W-:-:S08]  /*41e0*/  DADD R22, R22, R22 ;  /* 0x0000000016167229 */ /* 0x000fd00000000016 */
[----:B------:R-:W-:-:S08]  /*41f0*/  DFMA R16, R16, -R6, R22 ;  /* 0x800000061010722b */ /* 0x000fd00000000016 */
[----:B------:R-:W-:Y:S02]  /*4200*/  DMUL R16, R18, R16 ;  /* 0x0000001012107228 */ /* 0x000fe40000000000 */
[----:B------:R-:W-:-:S08]  /*4210*/  DMUL R18, R6, R6 ;  /* 0x0000000606127228 */ /* 0x000fd00000000000 */
        /* <DEDUP_REMOVED lines=24> */
[----:B------:R-:W-:-:S04]  /*43a0*/  DMUL R20, R18, R20 ;  /* 0x0000001412147228 */ /* 0x000fc80000000000 */
[----:B------:R-:W-:-:S04]  /*43b0*/  DFMA R18, R4, UR6, R6 ;  /* 0x0000000604127c2b */ /* 0x000fc80008000006 */
[----:B------:R-:W-:-:S04]  /*43c0*/  DFMA R16, R6, R20, R16 ;  /* 0x000000140610722b */ /* 0x000fc80000000010 */
[----:B------:R-:W-:Y:S01]  /*43d0*/  DFMA R20, R4, -UR6, R18 ;  /* 0x8000000604147c2b */ /* 0x000fe20008000012 */
[----:B------:R-:W-:Y:S01]  /*43e0*/  UMOV UR6, 0x3b39803f ;  /* 0x3b39803f00067882 */ /* 0x000fe20000000000 */
[----:B------:R-:W-:-:S06]  /*43f0*/  UMOV UR7, 0x3c7abc9e ;  /* 0x3c7abc9e00077882 */ /* 0x000fcc0000000000 */
[----:B------:R-:W-:-:S08]  /*4400*/  DADD R20, -R6, R20 ;  /* 0x0000000006147229 */ /* 0x000fd00000000114 */
[----:B------:R-:W-:-:S08]  /*4410*/  DADD R16, R16, -R20 ;  /* 0x0000000010107229 */ /* 0x000fd00000000814 */
[----:B------:R-:W-:-:S08]  /*4420*/  DFMA R4, R4, UR6, R16 ;  /* 0x0000000604047c2b */ /* 0x000fd00008000010 */
[----:B------:R-:W-:Y:S01]  /*4430*/  DADD R4, R18, R4 ;  /* 0x0000000012047229 */ /* 0x000fe20000000004 */
[----:B------:R-:W-:Y:S10]  /*4440*/  BRA `(.L_x_125) ;  /* 0x0000000000187947 */ /* 0x000ff40003800000 */
.L_x_124:
[----:B------:R-:W-:Y:S02]  /*4450*/  MOV R4, 0x0 ;  /* 0x0000000000047802 */ /* 0x000fe40000000f00 */
[----:B------:R-:W-:Y:S02]  /*4460*/  MOV R5, 0x7ff00000 ;  /* 0x7ff0000000057802 */ /* 0x000fe40000000f00 */
[----:B------:R-:W-:-:S04]  /*4470*/  LOP3.LUT P0, RZ, R7, 0x7fffffff, RZ, 0xc0, !PT ;  /* 0x7fffffff07ff7812 */ /* 0x000fc8000780c0ff */
[----:B------:R-:W-:-:S10]  /*4480*/  DFMA R4, R6, R4, +INF ;  /* 0x7ff000000604742b */ /* 0x000fd40000000004 */
[----:B------:R-:W-:Y:S02]  /*4490*/  FSEL R4, R4, RZ, P0 ;  /* 0x000000ff04047208 */ /* 0x000fe40000000000 */
[----:B------:R-:W-:-:S07]  /*44a0*/  FSEL R5, R5, -QNAN , P0 ;  /* 0xfff0000005057808 */ /* 0x000fce0000000000 */
.L_x_125:
[----:B------:R-:W-:Y:S05]  /*44b0*/  BSYNC.RECONVERGENT B1 ;  /* 0x0000000000017941 */ /* 0x000fea0003800200 */
.L_x_123:
        /* <DEDUP_REMOVED lines=13> */
[----:B------:R-:W-:Y:S05]  /*4590*/  CALL.REL.NOINC `($__internal_3_$__cuda_sm20_dblrcp_rn_slowpath_v3) ;  /* 0x0000000000587944 */ /* 0x000fea0003c00000 */
.L_x_127:
[----:B------:R-:W-:Y:S05]  /*45a0*/  BSYNC.RECONVERGENT B1 ;  /* 0x0000000000017941 */ /* 0x000fea0003800200 */
.L_x_126:
[----:B------:R-:W-:Y:S02]  /*45b0*/  DADD R8, R8, R4 ;  /* 0x0000000008087229 */ /* 0x000fe40000000004 */
[-C--:B------:R-:W-:Y:S02]  /*45c0*/  DMUL R14, R14, R16.reuse ;  /* 0x000000100e0e7228 */ /* 0x080fe40000000000 */
[-C--:B------:R-:W-:Y:S02]  /*45d0*/  DMUL R26, R26, R16.reuse ;  /* 0x000000101a1a7228 */ /* 0x080fe40000000000 */
[-C--:B------:R-:W-:Y:S02]  /*45e0*/  DMUL R28, R28, R16.reuse ;  /* 0x000000101c1c7228 */ /* 0x080fe40000000000 */
[----:B------:R-:W-:-:S11]  /*45f0*/  DMUL R12, R12, R16 ;  /* 0x000000100c0c7228 */ /* 0x000fd60000000000 */
.L_x_122:
[----:B------:R-:W-:Y:S05]  /*4600*/  BSYNC.RECONVERGENT B0 ;  /* 0x0000000000007941 */ /* 0x000fea0003800200 */
.L_x_121:
[----:B------:R-:W-:Y:S02]  /*4610*/  USHF.L.U32 UR5, UR8, 0x2, URZ ;  /* 0x0000000208057899 */ /* 0x000fe400080006ff */
[----:B------:R-:W-:-:S04]  /*4620*/  UIADD3 UR4, UPT, UPT, UR4, 0x1, URZ ;  /* 0x0000000104047890 */ /* 0x000fc8000fffe0ff */
[----:B------:R-:W-:-:S05]  /*4630*/  MOV R3, UR5 ;  /* 0x0000000500037c02 */ /* 0x000fca0008000f00 */
[----:B------:R-:W0:Y:S01]  /*4640*/  LDCU UR5, c[0x0][0x384] ;  /* 0x00007080ff0577ac */ /* 0x000e220008000800 */
[----:B------:R-:W-:-:S05]  /*4650*/  IMAD.WIDE R2, R3, 0x8, R10 ;  /* 0x0000000803027825 */ /* 0x000fca00078e020a */
[----:B------:R1:W-:Y:S04]  /*4660*/  STG.E.64 desc[UR14][R2.64], R12 ;  /* 0x0000000c02007986 */ /* 0x0003e8000c101b0e */
[----:B------:R1:W-:Y:S04]  /*4670*/  STG.E.64 desc[UR14][R2.64+0x8], R28 ;  /* 0x0000081c02007986 */ /* 0x0003e8000c101b0e */
[----:B------:R1:W-:Y:S04]  /*4680*/  STG.E.64 desc[UR14][R2.64+0x10], R26 ;  /* 0x0000101a02007986 */ /* 0x0003e8000c101b0e */
[----:B------:R1:W-:Y:S01]  /*4690*/  STG.E.64 desc[UR14][R2.64+0x18], R14 ;  /* 0x0000180e02007986 */ /* 0x0003e2000c101b0e */
[----:B0-----:R-:W-:-:S09]  /*46a0*/  UISETP.NE.AND UP0, UPT, UR4, UR5, UPT ;  /* 0x000000050400728c */ /* 0x001fd2000bf05270 */
[----:B------:R-:W-:Y:S05]  /*46b0*/  BRA.U UP0, `(.L_x_128) ;  /* 0xffffffb900a87547 */ /* 0x000fea000b83ffff */
.L_x_92:
[----:B-1----:R-:W0:Y:S02]  /*46c0*/  LDC.64 R2, c[0x0][0x3e0] ;  /* 0x0000f800ff027b82 */ /* 0x002e240000000a00 */
[----:B0-----:R-:W-:-:S05]  /*46d0*/  IMAD.WIDE R2, R0, 0x8, R2 ;  /* 0x0000000800027825 */ /* 0x001fca00078e0202 */
[----:B------:R-:W-:Y:S01]  /*46e0*/  STG.E.64 desc[UR14][R2.64], R8 ;  /* 0x0000000802007986 */ /* 0x000fe2000c101b0e */
[----:B------:R-:W-:Y:S05]  /*46f0*/  EXIT ;  /* 0x000000000000794d */ /* 0x000fea0003800000 */
        .weak           $__internal_3_$__cuda_sm20_dblrcp_rn_slowpath_v3
        .type           $__internal_3_$__cuda_sm20_dblrcp_rn_slowpath_v3,@function
        .size           $__internal_3_$__cuda_sm20_dblrcp_rn_slowpath_v3,(.L_x_137 - $__internal_3_$__cuda_sm20_dblrcp_rn_slowpath_v3)
$__internal_3_$__cuda_sm20_dblrcp_rn_slowpath_v3:
        /* <DEDUP_REMOVED lines=11> */
[----:B------:R-:W-:Y:S01]  /*47b0*/  IADD3 R17, PT, PT, R3, -0x3fe00000, RZ ;  /* 0xc020000003117810 */ /* 0x000fe20007ffe0ff */
[----:B------:R-:W-:-:S03]  /*47c0*/  IMAD.MOV.U32 R16, RZ, RZ, R2 ;  /* 0x000000ffff107224 */ /* 0x000fc600078e0002 */
        /* <DEDUP_REMOVED lines=11> */
.L_x_132:
        /* <DEDUP_REMOVED lines=9> */
.L_x_130:
[----:B------:R-:W-:Y:S02]  /*4910*/  LOP3.LUT R17, R3, 0x80000, RZ, 0xfc, !PT ;  /* 0x0008000003117812 */ /* 0x000fe400078efcff */
[----:B------:R-:W-:-:S07]  /*4920*/  MOV R16, R2 ;  /* 0x0000000200107202 */ /* 0x000fce0000000f00 */
.L_x_131:
[----:B------:R-:W-:Y:S05]  /*4930*/  BSYNC.RECONVERGENT B2 ;  /* 0x0000000000027941 */ /* 0x000fea0003800200 */
.L_x_129:
[----:B------:R-:W-:-:S04]  /*4940*/  MOV R7, 0x0 ;  /* 0x0000000000077802 */ /* 0x000fc80000000f00 */
[----:B------:R-:W-:Y:S05]  /*4950*/  RET.REL.NODEC R6 `(_Z29forward_pass_optimized_kerneliiiPKiS0_PKbS0_PKhPKdS0_S0_S0_PdS7_) ;  /* 0xffffffb406a87950 */ /* 0x000fea0003c3ffff */
.L_x_133:
        /* <DEDUP_REMOVED lines=10> */
.L_x_137:


//--------------------- .nv.shared._Z35compute_pattern_ll_optimized_kerneliiPKdS0_PKiPd --------------------------
	.section	.nv.shared._Z35compute_pattern_ll_optimized_kerneliiPKdS0_PKiPd,"aw",@nobits
	.sectionflags	@""
	.align	16
	.zero		1024


//--------------------- .nv.shared.reserved.0     --------------------------
	.section	.nv.shared.reserved.0,"aw",@nobits
	.weak		__nv_reservedSMEM_offset_0_alias
	.size		__nv_reservedSMEM_offset_0_alias, 0, 64
	.other		__nv_reservedSMEM_offset_0_alias,@"STO_CUDA_RESERVED_SHARED STV_DEFAULT"
__nv_reservedSMEM_offset_0_alias:
	.zero		0
	.zero		64


//--------------------- .nv.shared._Z32expected_counts_optimized_kerneliiiPKiPKbS0_PKhS0_PKdS6_S6_S0_S0_S0_Pd --------------------------
	.section	.nv.shared._Z32expected_counts_optimized_kerneliiiPKiPKbS0_PKhS0_PKdS6_S6_S0_S0_S0_Pd,"aw",@nobits
	.sectionflags	@""
	.align	16
	.zero		1024


//--------------------- .nv.shared._Z30backward_pass_optimized_kerneliiPKiS0_S0_PKdS0_S0_S0_S0_S2_Pd --------------------------
	.section	.nv.shared._Z30backward_pass_optimized_kerneliiPKiS0_S0_PKdS0_S0_S0_S0_S2_Pd,"aw",@nobits
	.sectionflags	@""
	.align	16
	.zero		1024


//--------------------- .nv.shared._Z29forward_pass_optimized_kerneliiiPKiS0_PKbS0_PKhPKdS0_S0_S0_PdS7_ --------------------------
	.section	.nv.shared._Z29forward_pass_optimized_kerneliiiPKiS0_PKbS0_PKhPKdS0_S0_S0_PdS7_,"aw",@nobits
	.sectionflags	@""
	.align	16
	.zero		1024


//--------------------- .nv.constant0._Z35compute_pattern_ll_optimized_kerneliiPKdS0_PKiPd --------------------------
	.section	.nv.constant0._Z35compute_pattern_ll_optimized_kerneliiPKdS0_PKiPd,"a",@progbits
	.sectionflags	@""
	.align	4
.nv.constant0._Z35compute_pattern_ll_optimized_kerneliiPKdS0_PKiPd:
	.zero		936


//--------------------- .nv.constant0._Z32expected_counts_optimized_kerneliiiPKiPKbS0_PKhS0_PKdS6_S6_S0_S0_S0_Pd --------------------------
	.section	.nv.constant0._Z32expected_counts_optimized_kerneliiiPKiPKbS0_PKhS0_PKdS6_S6_S0_S0_S0_Pd,"a",@progbits
	.sectionflags	@""
	.align	4
.nv.constant0._Z32expected_counts_optimized_kerneliiiPKiPKbS0_PKhS0_PKdS6_S6_S0_S0_S0_Pd:
	.zero		1008


//--------------------- .nv.constant0._Z30backward_pass_optimized_kerneliiPKiS0_S0_PKdS0_S0_S0_S0_S2_Pd --------------------------
	.section	.nv.constant0._Z30backward_pass_optimized_kerneliiPKiS0_S0_PKdS0_S0_S0_S0_S2_Pd,"a",@progbits
	.sectionflags	@""
	.align	4
.nv.constant0._Z30backward_pass_optimized_kerneliiPKiS0_S0_PKdS0_S0_S0_S0_S2_Pd:
	.zero		984


//--------------------- .nv.constant0._Z29forward_pass_optimized_kerneliiiPKiS0_PKbS0_PKhPKdS0_S0_S0_PdS7_ --------------------------
	.section	.nv.constant0._Z29forward_pass_optimized_kerneliiiPKiS0_PKbS0_PKhPKdS0_S0_S0_PdS7_,"a",@progbits
	.sectionflags	@""
	.align	4
.nv.constant0._Z29forward_pass_optimized_kerneliiiPKiS0_PKbS0_PKhPKdS0_S0_S0_PdS7_:
	.zero		1000


//--------------------- SYMBOLS --------------------------

	.type		.nv.reservedSmem.offset0,@object
	.size		.nv.reservedSmem.offset0,0x4
	.type		.nv.reservedSmem.cap,@object
	.size		.nv.reservedSmem.cap,0x4
